def matmul_kernel(
    a_ptr,
    b_ptr,
    c_ptr,
    M,
    N,
    K,
    stride_am,
    stride_ak,
    stride_bk,
    stride_bn,
    stride_cm,
    stride_cn,
    BLOCK_M: tl.constexpr,
    BLOCK_N: tl.constexpr,
    BLOCK_K: tl.constexpr,
    GROUP_M: tl.constexpr,
):
    pid = tl.program_id(axis=0)
    num_pid_m = tl.cdiv(M, BLOCK_M)
    num_pid_n = tl.cdiv(N, BLOCK_N)
    num_pid_in_group = GROUP_M * num_pid_n
    group_id = pid // num_pid_in_group
    first_pid_m = group_id * GROUP_M
    group_size_m = min(num_pid_m - first_pid_m, GROUP_M)
    pid_m = first_pid_m + ((pid % num_pid_in_group) % group_size_m)
    pid_n = (pid % num_pid_in_group) // group_size_m

    offs_am = (pid_m * BLOCK_M + tl.arange(0, BLOCK_M)) % M
    offs_bn = (pid_n * BLOCK_N + tl.arange(0, BLOCK_N)) % N
    offs_k = tl.arange(0, BLOCK_K)
    a_ptrs = a_ptr + offs_am[:, None] * stride_am + offs_k[None, :] * stride_ak
    b_ptrs = b_ptr + offs_k[:, None] * stride_bk + offs_bn[None, :] * stride_bn

    acc = tl.zeros((BLOCK_M, BLOCK_N), dtype=tl.float32)
    for kk in range(0, tl.cdiv(K, BLOCK_K)):
        a = tl.load(a_ptrs, mask=offs_k[None, :] < K - kk * BLOCK_K, other=0.0)
        b = tl.load(b_ptrs, mask=offs_k[:, None] < K - kk * BLOCK_K, other=0.0)
        acc = tl.dot(a, b, acc)
        a_ptrs += BLOCK_K * stride_ak
        b_ptrs += BLOCK_K * stride_bk

    c = acc.to(c_ptr.dtype.element_ty)
    offs_cm = pid_m * BLOCK_M + tl.arange(0, BLOCK_M)
    offs_cn = pid_n * BLOCK_N + tl.arange(0, BLOCK_N)
    c_ptrs = c_ptr + offs_cm[:, None] * stride_cm + offs_cn[None, :] * stride_cn
    mask = (offs_cm[:, None] < M) & (offs_cn[None, :] < N)
    tl.store(c_ptrs, c, mask=mask)

# config = {"BLOCK_K": 64, "BLOCK_M": 64, "BLOCK_N": 128, "GROUP_M": 8, "arch": "sm_100", "dtype": "fp32", "num_ctas": 1, "num_stages": 5, "num_warps": 4}
# arch = sm_100


// ===== COMPILED SASS (sm_100a) =====

	.target	sm_100a

	.elftype	@"ET_EXEC"


//--------------------- .note.nv.tkinfo           --------------------------
	.section	.note.nv.tkinfo,"",@"SHT_NOTE"
	.sectionflags	@"SHF_NOTE_NV_TKINFO"
	.tkinfo
        /*0018*/ 	.word	0x00000081
        /*0030*/ 	.string	""
        /*0030*/ 	.string	"ptxas-blackwell"
        /*0030*/ 	.string	"Cuda compilation tools, release 12.9, V12.9.86"
        /*0030*/ 	.string	"Build cuda_12.9.r12.9/compiler.36037853_0"
        /*0030*/ 	.string	"-v  -suppress-debug-info  -lineinfo  -arch sm_100a "



//--------------------- .note.nv.cuver            --------------------------
	.section	.note.nv.cuver,"",@"SHT_NOTE"
	.sectionflags	@"SHF_NOTE_NV_CUVER"
        /*0018*/ 	.short	0x0001
        /*001a*/ 	.short	0x0064
        /*001c*/ 	.short	0x0001
        /*001e*/ 	.short	0x0000
        /*0020*/ 	.short	0x0001
        /*0022*/ 	.short	0x0000


//--------------------- .nv.info                  --------------------------
	.section	.nv.info,"",@"SHT_CUDA_INFO"
	.align	4


	//----- nvinfo : EIATTR_REGCOUNT
	.align		4
        /*0000*/ 	.byte	0x04, 0x2f
        /*0002*/ 	.short	(.L_4 - .L_3)
	.align		4
.L_3:
        /*0004*/ 	.word	index@(matmul_kernel)
        /*0008*/ 	.word	0x000000ff


	//----- nvinfo : EIATTR_FRAME_SIZE
	.align		4
.L_4:
        /*000c*/ 	.byte	0x04, 0x11
        /*000e*/ 	.short	(.L_6 - .L_5)
	.align		4
.L_5:
        /*0010*/ 	.word	index@($__internal_2_$__cuda_sm10x_tcgen05_guardrail_trap_unallocated_columns_being_dealloced)
        /*0014*/ 	.word	0x00000358


	//----- nvinfo : EIATTR_FRAME_SIZE
	.align		4
.L_6:
        /*0018*/ 	.byte	0x04, 0x11
        /*001a*/ 	.short	(.L_8 - .L_7)
	.align		4
.L_7:
        /*001c*/ 	.word	index@($__internal_1_$__cuda_sm10x_tcgen05_guardrail_trap_phase_invalid_during_alloc)
        /*0020*/ 	.word	0x00000358


	//----- nvinfo : EIATTR_FRAME_SIZE
	.align		4
.L_8:
        /*0024*/ 	.byte	0x04, 0x11
        /*0026*/ 	.short	(.L_10 - .L_9)
	.align		4
.L_9:
        /*0028*/ 	.word	index@($__internal_0_$__cuda_sm10x_tcgen05_guardrail_trap_col_being_dealloced_not_returned_by_alloc)
        /*002c*/ 	.word	0x00000358


	//----- nvinfo : EIATTR_FRAME_SIZE
	.align		4
.L_10:
        /*0030*/ 	.byte	0x04, 0x11
        /*0032*/ 	.short	(.L_12 - .L_11)
	.align		4
.L_11:
        /*0034*/ 	.word	index@(matmul_kernel)
        /*0038*/ 	.word	0x00000358


	//----- nvinfo : EIATTR_MIN_STACK_SIZE
	.align		4
.L_12:
        /*003c*/ 	.byte	0x04, 0x12
        /*003e*/ 	.short	(.L_14 - .L_13)
	.align		4
.L_13:
        /*0040*/ 	.word	index@(matmul_kernel)
        /*0044*/ 	.word	0x00000358
.L_14:


//--------------------- .nv.info.matmul_kernel    --------------------------
	.section	.nv.info.matmul_kernel,"",@"SHT_CUDA_INFO"
	.sectionflags	@""
	.align	4


	//----- nvinfo : EIATTR_CUDA_API_VERSION
	.align		4
        /*0000*/ 	.byte	0x04, 0x37
        /*0002*/ 	.short	(.L_16 - .L_15)
.L_15:
        /*0004*/ 	.word	0x00000081


	//----- nvinfo : EIATTR_KPARAM_INFO
	.align		4
.L_16:
        /*0008*/ 	.byte	0x04, 0x17
        /*000a*/ 	.short	(.L_18 - .L_17)
.L_17:
        /*000c*/ 	.word	0x00000000
        /*0010*/ 	.short	0x000d
        /*0012*/ 	.short	0x0048
        /*0014*/ 	.byte	0x00, 0xf4, 0x21, 0x00


	//----- nvinfo : EIATTR_KPARAM_INFO
	.align		4
.L_18:
        /*0018*/ 	.byte	0x04, 0x17
        /*001a*/ 	.short	(.L_20 - .L_19)
.L_19:
        /*001c*/ 	.word	0x00000000
        /*0020*/ 	.short	0x000c
        /*0022*/ 	.short	0x0040
        /*0024*/ 	.byte	0x00, 0xf4, 0x21, 0x00


	//----- nvinfo : EIATTR_KPARAM_INFO
	.align		4
.L_20:
        /*0028*/ 	.byte	0x04, 0x17
        /*002a*/ 	.short	(.L_22 - .L_21)
.L_21:
        /*002c*/ 	.word	0x00000000
        /*0030*/ 	.short	0x000b
        /*0032*/ 	.short	0x0038
        /*0034*/ 	.byte	0x00, 0xf0, 0x11, 0x00


	//----- nvinfo : EIATTR_KPARAM_INFO
	.align		4
.L_22:
        /*0038*/ 	.byte	0x04, 0x17
        /*003a*/ 	.short	(.L_24 - .L_23)
.L_23:
        /*003c*/ 	.word	0x00000000
        /*0040*/ 	.short	0x000a
        /*0042*/ 	.short	0x0034
        /*0044*/ 	.byte	0x00, 0xf0, 0x11, 0x00


	//----- nvinfo : EIATTR_KPARAM_INFO
	.align		4
.L_24:
        /*0048*/ 	.byte	0x04, 0x17
        /*004a*/ 	.short	(.L_26 - .L_25)
.L_25:
        /*004c*/ 	.word	0x00000000
        /*0050*/ 	.short	0x0009
        /*0052*/ 	.short	0x0030
        /*0054*/ 	.byte	0x00, 0xf0, 0x11, 0x00


	//----- nvinfo : EIATTR_KPARAM_INFO
	.align		4
.L_26:
        /*0058*/ 	.byte	0x04, 0x17
        /*005a*/ 	.short	(.L_28 - .L_27)
.L_27:
        /*005c*/ 	.word	0x00000000
        /*0060*/ 	.short	0x0008
        /*0062*/ 	.short	0x002c
        /*0064*/ 	.byte	0x00, 0xf0, 0x11, 0x00


	//----- nvinfo : EIATTR_KPARAM_INFO
	.align		4
.L_28:
        /*0068*/ 	.byte	0x04, 0x17
        /*006a*/ 	.short	(.L_30 - .L_29)
.L_29:
        /*006c*/ 	.word	0x00000000
        /*0070*/ 	.short	0x0007
        /*0072*/ 	.short	0x0028
        /*0074*/ 	.byte	0x00, 0xf0, 0x11, 0x00


	//----- nvinfo : EIATTR_KPARAM_INFO
	.align		4
.L_30:
        /*0078*/ 	.byte	0x04, 0x17
        /*007a*/ 	.short	(.L_32 - .L_31)
.L_31:
        /*007c*/ 	.word	0x00000000
        /*0080*/ 	.short	0x0006
        /*0082*/ 	.short	0x0024
        /*0084*/ 	.byte	0x00, 0xf0, 0x11, 0x00


	//----- nvinfo : EIATTR_KPARAM_INFO
	.align		4
.L_32:
        /*0088*/ 	.byte	0x04, 0x17
        /*008a*/ 	.short	(.L_34 - .L_33)
.L_33:
        /*008c*/ 	.word	0x00000000
        /*0090*/ 	.short	0x0005
        /*0092*/ 	.short	0x0020
        /*0094*/ 	.byte	0x00, 0xf0, 0x11, 0x00


	//----- nvinfo : EIATTR_KPARAM_INFO
	.align		4
.L_34:
        /*0098*/ 	.byte	0x04, 0x17
        /*009a*/ 	.short	(.L_36 - .L_35)
.L_35:
        /*009c*/ 	.word	0x00000000
        /*00a0*/ 	.short	0x0004
        /*00a2*/ 	.short	0x001c
        /*00a4*/ 	.byte	0x00, 0xf0, 0x11, 0x00


	//----- nvinfo : EIATTR_KPARAM_INFO
	.align		4
.L_36:
        /*00a8*/ 	.byte	0x04, 0x17
        /*00aa*/ 	.short	(.L_38 - .L_37)
.L_37:
        /*00ac*/ 	.word	0x00000000
        /*00b0*/ 	.short	0x0003
        /*00b2*/ 	.short	0x0018
        /*00b4*/ 	.byte	0x00, 0xf0, 0x11, 0x00


	//----- nvinfo : EIATTR_KPARAM_INFO
	.align		4
.L_38:
        /*00b8*/ 	.byte	0x04, 0x17
        /*00ba*/ 	.short	(.L_40 - .L_39)
.L_39:
        /*00bc*/ 	.word	0x00000000
        /*00c0*/ 	.short	0x0002
        /*00c2*/ 	.short	0x0010
        /*00c4*/ 	.byte	0x00, 0xf4, 0x21, 0x00


	//----- nvinfo : EIATTR_KPARAM_INFO
	.align		4
.L_40:
        /*00c8*/ 	.byte	0x04, 0x17
        /*00ca*/ 	.short	(.L_42 - .L_41)
.L_41:
        /*00cc*/ 	.word	0x00000000
        /*00d0*/ 	.short	0x0001
        /*00d2*/ 	.short	0x0008
        /*00d4*/ 	.byte	0x00, 0xf4, 0x21, 0x00


	//----- nvinfo : EIATTR_KPARAM_INFO
	.align		4
.L_42:
        /*00d8*/ 	.byte	0x04, 0x17
        /*00da*/ 	.short	(.L_44 - .L_43)
.L_43:
        /*00dc*/ 	.word	0x00000000
        /*00e0*/ 	.short	0x0000
        /*00e2*/ 	.short	0x0000
        /*00e4*/ 	.byte	0x00, 0xf4, 0x21, 0x00


	//----- nvinfo : EIATTR_AT_ENTRY_FRAGMENTS
	.align		4
.L_44:
        /*00e8*/ 	.byte	0x04, 0x4f
        /*00ea*/ 	.short	(.L_46 - .L_45)


	//   ....[0]....
.L_45:
        /*00ec*/ 	.word	0x00000004


	//----- nvinfo : EIATTR_RESERVED_SMEM_USED
	.align		4
.L_46:
        /*00f0*/ 	.byte	0x01, 0x41
	.zero		2


	//----- nvinfo : EIATTR_SPARSE_MMA_MASK
	.align		4
        /*00f4*/ 	.byte	0x03, 0x50
        /*00f6*/ 	.short	0x0000


	//----- nvinfo : EIATTR_TCGEN05_1CTA_USED
	.align		4
        /*00f8*/ 	.byte	0x01, 0x51
	.zero		2


	//----- nvinfo : EIATTR_MAXREG_COUNT
	.align		4
        /*00fc*/ 	.byte	0x03, 0x1b
        /*00fe*/ 	.short	0x00ff


	//----- nvinfo : EIATTR_NUM_BARRIERS
	.align		4
        /*0100*/ 	.byte	0x02, 0x4c
        /*0102*/ 	.byte	0x01
	.zero		1


	//----- nvinfo : EIATTR_ANNOTATIONS
	.align		4
        /*0104*/ 	.byte	0x04, 0x55
        /*0106*/ 	.short	(.L_48 - .L_47)


	//   ....[0]....
.L_47:
        /*0108*/ 	.word	0x00000001
        /*010c*/ 	.byte	0xf0, 0x0a, 0x00, 0x00, 0x01, 0x00, 0x00, 0x00, 0xa0, 0x0c, 0x00, 0x00, 0x01, 0x00, 0x00, 0x00
        /* <DEDUP_REMOVED lines=212> */
        /*0e5c*/ 	.byte	0x40, 0x34, 0x01, 0x00, 0x01, 0x00, 0x00, 0x00, 0x60, 0x34, 0x01, 0x00


	//----- nvinfo : EIATTR_INT_WARP_WIDE_INSTR_OFFSETS
	.align		4
.L_48:
        /*0e68*/ 	.byte	0x04, 0x31
        /*0e6a*/ 	.short	(.L_50 - .L_49)


	//   ....[0]....
.L_49:
        /*0e6c*/ 	.word	0x00006e10


	//   ....[1]....
        /*0e70*/ 	.word	0x00006e20


	//   ....[2]....
        /*0e74*/ 	.word	0x00007280


	//   ....[3]....
        /*0e78*/ 	.word	0x000138f0


	//   ....[4]....
        /*0e7c*/ 	.word	0x00013940


	//----- nvinfo : EIATTR_COOP_GROUP_MASK_REGIDS
	.align		4
.L_50:
        /*0e80*/ 	.byte	0x04, 0x29
        /*0e82*/ 	.short	(.L_52 - .L_51)


	//   ....[0]....
.L_51:
        /*0e84*/ 	.word	0xffffffff


	//   ....[1]....
        /*0e88*/ 	.word	0xffffffff


	//   ....[2]....
        /*0e8c*/ 	.word	0xffffffff


	//   ....[3]....
        /*0e90*/ 	.word	0xffffffff


	//----- nvinfo : EIATTR_COOP_GROUP_INSTR_OFFSETS
	.align		4
.L_52:
        /*0e94*/ 	.byte	0x04, 0x28
        /*0e96*/ 	.short	(.L_54 - .L_53)


	//   ....[0]....
.L_53:
        /*0e98*/ 	.word	0x00000070


	//   ....[1]....
        /*0e9c*/ 	.word	0x00000330


	//   ....[2]....
        /*0ea0*/ 	.word	0x00013780


	//   ....[3]....
        /*0ea4*/ 	.word	0x000139f0


	//----- nvinfo : EIATTR_VRC_CTA_INIT_COUNT
	.align		4
.L_54:
        /*0ea8*/ 	.byte	0x02, 0x4a
        /*0eaa*/ 	.byte	0x80
	.zero		1


	//----- nvinfo : EIATTR_MBARRIER_INSTR_OFFSETS
	.align		4
        /*0eac*/ 	.byte	0x04, 0x39
        /*0eae*/ 	.short	(.L_56 - .L_55)


	//   ....[0]....
.L_55:
        /*0eb0*/ 	.word	0x00007360
        /*0eb4*/ 	.word	0x000000ff
        /*0eb8*/ 	.word	0x00000000
        /*0ebc*/ 	.short	0x0100
        /*0ebe*/ 	.byte	0x0d
	.zero		1


	//   ....[1]....
        /*0ec0*/ 	.word	0x00007410
        /*0ec4*/ 	.word	0x000000ff
        /*0ec8*/ 	.word	0x0003c008
        /*0ecc*/ 	.short	0x0100
        /*0ece*/ 	.byte	0x0b
	.zero		1


	//   ....[2]....
        /*0ed0*/ 	.word	0x0000f770
        /*0ed4*/ 	.word	0x000000ff
        /*0ed8*/ 	.word	0x00000000
        /*0edc*/ 	.short	0x010a
        /*0ede*/ 	.byte	0x1c
	.zero		1


	//   ....[3]....
        /*0ee0*/ 	.word	0x000116a0
        /*0ee4*/ 	.word	0x000000ff
        /*0ee8*/ 	.word	0x00000000
        /*0eec*/ 	.short	0x010a
        /*0eee*/ 	.byte	0x0d
	.zero		1


	//   ....[4]....
        /*0ef0*/ 	.word	0x00011740
        /*0ef4*/ 	.word	0x000000ff
        /*0ef8*/ 	.word	0x0003c000
        /*0efc*/ 	.short	0x0108
        /*0efe*/ 	.byte	0x0b
	.zero		1


	//   ....[5]....
        /*0f00*/ 	.word	0x000117f0
        /*0f04*/ 	.word	0x000000ff
        /*0f08*/ 	.word	0x0003c008
        /*0f0c*/ 	.short	0x0108
        /*0f0e*/ 	.byte	0x0b
	.zero		1


	//   ....[6]....
        /*0f10*/ 	.word	0x00013a10
        /*0f14*/ 	.word	0x000000ff
        /*0f18*/ 	.word	0x00000000
        /*0f1c*/ 	.short	0x010a
        /*0f1e*/ 	.byte	0x1c
	.zero		1


	//   ....[7]....
        /*0f20*/ 	.word	0x00013a40
        /*0f24*/ 	.word	0x000000ff
        /*0f28*/ 	.word	0x00000000
        /*0f2c*/ 	.short	0x010a
        /*0f2e*/ 	.byte	0x0d
	.zero		1


	//----- nvinfo : EIATTR_NUM_MBARRIERS
	.align		4
.L_56:
        /*0f30*/ 	.byte	0x03, 0x38
        /*0f32*/ 	.short	0x0002


	//----- nvinfo : EIATTR_EXIT_INSTR_OFFSETS
	.align		4
        /*0f34*/ 	.byte	0x04, 0x1c
        /*0f36*/ 	.short	(.L_58 - .L_57)


	//   ....[0]....
.L_57:
        /*0f38*/ 	.word	0x00013a00


	//----- nvinfo : EIATTR_REQNTID
	.align		4
.L_58:
        /*0f3c*/ 	.byte	0x04, 0x10
        /*0f3e*/ 	.short	(.L_60 - .L_59)
.L_59:
        /*0f40*/ 	.word	0x00000080
        /*0f44*/ 	.word	0x00000001
        /*0f48*/ 	.word	0x00000001


	//----- nvinfo : EIATTR_CRS_STACK_SIZE
	.align		4
.L_60:
        /*0f4c*/ 	.byte	0x04, 0x1e
        /*0f4e*/ 	.short	(.L_62 - .L_61)
.L_61:
        /*0f50*/ 	.word	0x00000000


	//----- nvinfo : EIATTR_CBANK_PARAM_SIZE
	.align		4
.L_62:
        /*0f54*/ 	.byte	0x03, 0x19
        /*0f56*/ 	.short	0x0050


	//----- nvinfo : EIATTR_PARAM_CBANK
	.align		4
        /*0f58*/ 	.byte	0x04, 0x0a
        /*0f5a*/ 	.short	(.L_64 - .L_63)
	.align		4
.L_63:
        /*0f5c*/ 	.word	index@(.nv.constant0.matmul_kernel)
        /*0f60*/ 	.short	0x0380
        /*0f62*/ 	.short	0x0050


	//----- nvinfo : EIATTR_SW_WAR
	.align		4
.L_64:
        /*0f64*/ 	.byte	0x04, 0x36
        /*0f66*/ 	.short	(.L_66 - .L_65)
.L_65:
        /*0f68*/ 	.word	0x00000008
.L_66:


//--------------------- .nv.compat                --------------------------
	.section	.nv.compat,"",@"SHT_CUDA_COMPAT_INFO"
	.align	4
        /*0000*/ 	.byte	0x02, 0x02, 0x02, 0x00, 0x02, 0x05, 0x05, 0x00, 0x02, 0x03, 0x00, 0x00, 0x02, 0x06, 0x01, 0x00


//--------------------- .nv.callgraph             --------------------------
	.section	.nv.callgraph,"",@"SHT_CUDA_CALLGRAPH"
	.align	4
	.sectionentsize	8
	.align		4
        /*0000*/ 	.word	0x00000000
	.align		4
        /*0004*/ 	.word	0xffffffff
	.align		4
        /*0008*/ 	.word	0x00000000
	.align		4
        /*000c*/ 	.word	0xfffffffe
	.align		4
        /*0010*/ 	.word	0x00000000
	.align		4
        /*0014*/ 	.word	0xfffffffd
	.align		4
        /*0018*/ 	.word	0x00000000
	.align		4
        /*001c*/ 	.word	0xfffffffc


//--------------------- .text.matmul_kernel       --------------------------
	.section	.text.matmul_kernel,"ax",@progbits
	.align	128
        .global         matmul_kernel
        .type           matmul_kernel,@function
        .size           matmul_kernel,(.L_x_20 - matmul_kernel)
        .other          matmul_kernel,@"STO_CUDA_ENTRY STV_DEFAULT"
matmul_kernel:
.text.matmul_kernel:
[----:B------:R-:W1:Y:S01]  /*0000*/  LDC R1, c[0x0][0x37c] ;  /* 0x0000df00ff017b82 */ /* 0x000e620000000800 */
[----:B------:R-:W2:Y:S01]  /*0010*/  S2R R0, SR_TID.X ;  /* 0x0000000000007919 */ /* 0x000ea20000002100 */
[----:B-1----:R-:W-:Y:S01]  /*0020*/  VIADD R1, R1, 0xfffffca8 ;  /* 0xfffffca801017836 */ /* 0x002fe20000000000 */
[----:B--2---:R-:W-:-:S13]  /*0030*/  ISETP.GE.U32.AND P0, PT, R0, 0x20, PT ;  /* 0x000000200000780c */ /* 0x004fda0003f06070 */
[----:B------:R-:W-:Y:S02]  /*0040*/  VOTEU.ANY UP0, P0 ;  /* 0x0000000000ff7886 */ /* 0x000fe40000000100 */
[----:B------:R-:W-:Y:S05]  /*0050*/  BRA.U UP0, `(.L_x_0) ;  /* 0x0000000100b87547 */ /* 0x000fea000b800000 */
[----:B------:R-:W1:Y:S01]  /*0060*/  S2UR UR6, SR_CgaCtaId ;  /* 0x00000000000679c3 */ /* 0x000e620000008800 */
[----:B------:R-:W-:Y:S01]  /*0070*/  NOP ;  /* 0x0000000000007918 */ /* 0x000fe20000000000 */
[----:B------:R-:W-:Y:S02]  /*0080*/  UMOV UR4, 0x40 ;  /* 0x0000004000047882 */ /* 0x000fe40000000000 */
[----:B-1----:R-:W-:-:S09]  /*0090*/  ULEA UR4, UR6, UR4, 0x18 ;  /* 0x0000000406047291 */ /* 0x002fd2000f8ec0ff */
[----:B------:R-:W1:Y:S01]  /*00a0*/  LDS.U8 R0, [UR4] ;  /* 0x00000004ff007984 */ /* 0x000e620008000000 */
[----:B------:R-:W-:Y:S02]  /*00b0*/  UMOV UR4, 0x400 ;  /* 0x0000040000047882 */ /* 0x000fe40000000000 */
[----:B------:R-:W-:Y:S01]  /*00c0*/  ULEA UR4, UR6, UR4, 0x18 ;  /* 0x0000000406047291 */ /* 0x000fe2000f8ec0ff */
[----:B-1----:R-:W-:-:S13]  /*00d0*/  ISETP.NE.AND P0, PT, R0, RZ, PT ;  /* 0x000000ff0000720c */ /* 0x002fda0003f05270 */
[----:B------:R-:W-:Y:S05]  /*00e0*/  @P0 BRA `(.L_x_1) ;  /* 0x00000000007c0947 */ /* 0x000fea0003800000 */
[----:B------:R-:W-:-:S13]  /*00f0*/  ELECT P0, URZ, PT ;  /* 0x0000000000ff782f */ /* 0x000fda0003800000 */
[----:B------:R-:W-:Y:S05]  /*0100*/  @!P0 BRA `(.L_x_2) ;  /* 0x0000000000848947 */ /* 0x000fea0003800000 */
[----:B------:R-:W-:Y:S01]  /*0110*/  UMOV UR5, 0x4 ;  /* 0x0000000400057882 */ /* 0x000fe20000000000 */
[----:B------:R-:W-:Y:S02]  /*0120*/  IMAD.MOV.U32 R4, RZ, RZ, 0x1 ;  /* 0x00000001ff047424 */ /* 0x000fe400078e00ff */
[----:B------:R-:W-:Y:S02]  /*0130*/  IMAD.MOV.U32 R5, RZ, RZ, 0xf ;  /* 0x0000000fff057424 */ /* 0x000fe400078e00ff */
[----:B------:R-:W-:Y:S04]  /*0140*/  DEPBAR.LE SB1, 0x36 ;  /* 0x00009d800000791a */ /* 0x000fe80000000000 */
[----:B------:R-:W1:Y:S02]  /*0150*/  UTCATOMSWS.FIND_AND_SET.ALIGN UP1, UR5, UR5 ;  /* 0x00000005000575e3 */ /* 0x000e640008020800 */
[----:B-1----:R-:W-:-:S04]  /*0160*/  PLOP3.LUT P0, PT, PT, PT, UP1, 0x80, 0x8 ;  /* 0x000000000008781c */ /* 0x002fc80003f0f018 */
[----:B------:R-:W-:-:S04]  /*0170*/  SEL R0, RZ, 0xffffffff, !P0 ;  /* 0xffffffffff007807 */ /* 0x000fc80004000000 */
[----:B------:R-:W-:Y:S01]  /*0180*/  ISETP.NE.AND P0, PT, R0, RZ, PT ;  /* 0x000000ff0000720c */ /* 0x000fe20003f05270 */
[----:B------:R-:W-:-:S12]  /*0190*/  IMAD.U32 R0, RZ, RZ, UR5 ;  /* 0x00000005ff007e24 */ /* 0x000fd8000f8e00ff */
[----:B------:R-:W-:Y:S05]  /*01a0*/  @P0 BRA `(.L_x_3) ;  /* 0x0000000000240947 */ /* 0x000fea0003800000 */
.L_x_4:
[----:B------:R-:W-:Y:S05]  /*01b0*/  NANOSLEEP 0x64 ;  /* 0x000000640000795d */ /* 0x000fea0003800000 */
[----:B------:R-:W-:-:S05]  /*01c0*/  UMOV UR5, 0x4 ;  /* 0x0000000400057882 */ /* 0x000fca0000000000 */
[----:B------:R-:W-:Y:S04]  /*01d0*/  DEPBAR.LE SB1, 0x36 ;  /* 0x00009d800000791a */ /* 0x000fe80000000000 */
[----:B------:R-:W1:Y:S02]  /*01e0*/  UTCATOMSWS.FIND_AND_SET.ALIGN UP1, UR5, UR5 ;  /* 0x00000005000575e3 */ /* 0x000e640008020800 */
[----:B-1----:R-:W-:-:S04]  /*01f0*/  PLOP3.LUT P0, PT, PT, PT, UP1, 0x80, 0x8 ;  /* 0x000000000008781c */ /* 0x002fc80003f0f018 */
[----:B------:R-:W-:-:S04]  /*0200*/  SEL R0, RZ, 0xffffffff, !P0 ;  /* 0xffffffffff007807 */ /* 0x000fc80004000000 */
[----:B------:R-:W-:Y:S01]  /*0210*/  ISETP.NE.AND P0, PT, R0, RZ, PT ;  /* 0x000000ff0000720c */ /* 0x000fe20003f05270 */
[----:B------:R-:W-:-:S12]  /*0220*/  IMAD.U32 R0, RZ, RZ, UR5 ;  /* 0x00000005ff007e24 */ /* 0x000fd8000f8e00ff */
[----:B------:R-:W-:Y:S05]  /*0230*/  @!P0 BRA `(.L_x_4) ;  /* 0xfffffffc00dc8947 */ /* 0x000fea000383ffff */
.L_x_3:
[C---:B------:R-:W-:Y:S01]  /*0240*/  VIADD R3, R0.reuse, 0x10 ;  /* 0x0000001000037836 */ /* 0x040fe20000000000 */
[----:B------:R-:W-:Y:S01]  /*0250*/  UMOV UR5, 0x50 ;  /* 0x0000005000057882 */ /* 0x000fe20000000000 */
[----:B------:R-:W-:Y:S01]  /*0260*/  SHF.L.U32 R2, R5, R0, RZ ;  /* 0x0000000005027219 */ /* 0x000fe200000006ff */
[----:B------:R-:W-:Y:S01]  /*0270*/  ULEA UR5, UR6, UR5, 0x18 ;  /* 0x0000000506057291 */ /* 0x000fe2000f8ec0ff */
[----:B------:R-:W-:Y:S01]  /*0280*/  IMAD.SHL.U32 R0, R0, 0x20, RZ ;  /* 0x0000002000007824 */ /* 0x000fe200078e00ff */
[----:B------:R-:W-:-:S04]  /*0290*/  SHF.L.U32 R3, R4, R3, RZ ;  /* 0x0000000304037219 */ /* 0x000fc800000006ff */
[----:B------:R-:W-:-:S05]  /*02a0*/  LOP3.LUT R2, R3, R2, RZ, 0xfc, !PT ;  /* 0x0000000203027212 */ /* 0x000fca00078efcff */
[----:B------:R1:W-:Y:S04]  /*02b0*/  ATOMS.OR RZ, [UR5], R2 ;  /* 0x00000002ffff798c */ /* 0x0003e8000b000005 */
[----:B------:R1:W-:Y:S01]  /*02c0*/  STS [UR4], R0 ;  /* 0x00000000ff007988 */ /* 0x0003e20008000804 */
[----:B------:R-:W-:Y:S05]  /*02d0*/  BRA `(.L_x_2) ;  /* 0x0000000000107947 */ /* 0x000fea0003800000 */
.L_x_1:
[----:B------:R-:W-:Y:S01]  /*02e0*/  IMAD.MOV.U32 R0, RZ, RZ, -0x1 ;  /* 0xffffffffff007424 */ /* 0x000fe200078e00ff */
[----:B------:R-:W-:-:S04]  /*02f0*/  MOV R2, 0x320 ;  /* 0x0000032000027802 */ /* 0x000fc80000000f00 */
[----:B------:R1:W-:Y:S03]  /*0300*/  STS [UR4], R0 ;  /* 0x00000000ff007988 */ /* 0x0003e60008000804 */
[----:B-1----:R-:W-:Y:S05]  /*0310*/  CALL.REL.NOINC `($__internal_1_$__cuda_sm10x_tcgen05_guardrail_trap_phase_invalid_during_alloc) ;  /* 0x0000013400e07944 */ /* 0x002fea0003c00000 */
.L_x_2:
[----:B------:R-:W-:Y:S05]  /*0320*/  WARPSYNC.ALL ;  /* 0x0000000000007948 */ /* 0x000fea0003800000 */
[----:B------:R-:W-:Y:S01]  /*0330*/  NOP ;  /* 0x0000000000007918 */ /* 0x000fe20000000000 */
.L_x_0:
[----:B------:R-:W2:Y:S01]  /*0340*/  LDC.64 R84, c[0x0][0x398] ;  /* 0x0000e600ff547b82 */ /* 0x000ea20000000a00 */
[----:B------:R-:W3:Y:S01]  /*0350*/  S2R R9, SR_CTAID.X ;  /* 0x0000000000097919 */ /* 0x000ee20000002500 */
[----:B------:R-:W-:Y:S01]  /*0360*/  UMOV UR11, 0x400 ;  /* 0x00000400000b7882 */ /* 0x000fe20000000000 */
[----:B------:R-:W4:Y:S01]  /*0370*/  LDCU.128 UR12, c[0x0][0x380] ;  /* 0x00007000ff0c77ac */ /* 0x000f220008000c00 */
[----:B------:R-:W-:Y:S01]  /*0380*/  LOP3.LUT R4, R4, 0xfffffffe, RZ, 0xc0, !PT ;  /* 0xfffffffe04047812 */ /* 0x000fe200078ec0ff */
[----:B------:R-:W5:Y:S01]  /*0390*/  S2R R64, SR_TID.X ;  /* 0x0000000000407919 */ /* 0x000f620000002100 */
[----:B------:R-:W1:Y:S02]  /*03a0*/  LDCU UR8, c[0x0][0x3b0] ;  /* 0x00007600ff0877ac */ /* 0x000e640008000800 */
[----:B------:R-:W1:Y:S01]  /*03b0*/  S2UR UR4, SR_CgaCtaId ;  /* 0x00000000000479c3 */ /* 0x000e620000008800 */
[----:B------:R-:W1:Y:S02]  /*03c0*/  LDCU UR18, c[0x0][0x3a0] ;  /* 0x00007400ff1277ac */ /* 0x000e640008000800 */
[----:B-12---:R-:W-:-:S05]  /*03d0*/  VIADD R0, R85, 0x7f ;  /* 0x0000007f55007836 */ /* 0x006fca0000000000 */
[----:B------:R-:W-:Y:S01]  /*03e0*/  SHF.R.S32.HI R3, RZ, 0x1f, R0 ;  /* 0x0000001fff037819 */ /* 0x000fe20000011400 */
[----:B------:R-:W-:Y:S02]  /*03f0*/  UIADD3 UR7, UPT, UPT, UR18, -0xc0, URZ ;  /* 0xffffff4012077890 */ /* 0x000fe4000fffe0ff */
[----:B------:R-:W-:Y:S01]  /*0400*/  ULEA UR11, UR4, UR11, 0x18 ;  /* 0x0000000b040b7291 */ /* 0x000fe2000f8ec0ff */
[----:B------:R-:W-:Y:S02]  /*0410*/  LEA.HI R3, R3, R0, RZ, 0x7 ;  /* 0x0000000003037211 */ /* 0x000fe400078f38ff */
[----:B---3--:R-:W-:Y:S02]  /*0420*/  IABS R10, R9 ;  /* 0x00000009000a7213 */ /* 0x008fe40000000000 */
[----:B------:R-:W-:Y:S02]  /*0430*/  SHF.R.S32.HI R3, RZ, 0x7, R3 ;  /* 0x00000007ff037819 */ /* 0x000fe40000011403 */
[----:B-----5:R-:W-:-:S03]  /*0440*/  LOP3.LUT R177, R64, 0x3f, RZ, 0xc0, !PT ;  /* 0x0000003f40b17812 */ /* 0x020fc600078ec0ff */
[----:B------:R-:W-:-:S05]  /*0450*/  IMAD.SHL.U32 R6, R3, 0x8, RZ ;  /* 0x0000000803067824 */ /* 0x000fca00078e00ff */
[-C--:B------:R-:W-:Y:S02]  /*0460*/  IABS R5, R6.reuse ;  /* 0x0000000600057213 */ /* 0x080fe40000000000 */
[----:B------:R-:W-:Y:S02]  /*0470*/  IABS R11, R6 ;  /* 0x00000006000b7213 */ /* 0x000fe40000000000 */
[----:B------:R-:W1:Y:S08]  /*0480*/  I2F.RP R0, R5 ;  /* 0x0000000500007306 */ /* 0x000e700000209400 */
[----:B-1----:R-:W1:Y:S02]  /*0490*/  MUFU.RCP R0, R0 ;  /* 0x0000000000007308 */ /* 0x002e640000001000 */
[----:B-1----:R-:W-:-:S02]  /*04a0*/  VIADD R2, R0, 0xffffffe ;  /* 0x0ffffffe00027836 */ /* 0x002fc40000000000 */
[----:B------:R-:W-:-:S04]  /*04b0*/  IMAD.MOV R0, RZ, RZ, -R11 ;  /* 0x000000ffff007224 */ /* 0x000fc800078e0a0b */
[----:B------:R1:W2:Y:S02]  /*04c0*/  F2I.FTZ.U32.TRUNC.NTZ R3, R2 ;  /* 0x0000000200037305 */ /* 0x0002a4000021f000 */
[----:B-1----:R-:W-:Y:S02]  /*04d0*/  IMAD.MOV.U32 R2, RZ, RZ, RZ ;  /* 0x000000ffff027224 */ /* 0x002fe400078e00ff */
[----:B--2---:R-:W-:-:S04]  /*04e0*/  IMAD.MOV R8, RZ, RZ, -R3 ;  /* 0x000000ffff087224 */ /* 0x004fc800078e0a03 */
[----:B------:R-:W-:Y:S02]  /*04f0*/  IMAD R7, R8, R5, RZ ;  /* 0x0000000508077224 */ /* 0x000fe400078e02ff */
[----:B------:R-:W-:Y:S02]  /*0500*/  IMAD.MOV.U32 R8, RZ, RZ, R10 ;  /* 0x000000ffff087224 */ /* 0x000fe400078e000a */
[----:B------:R-:W-:-:S06]  /*0510*/  IMAD.HI.U32 R3, R3, R7, R2 ;  /* 0x0000000703037227 */ /* 0x000fcc00078e0002 */
[----:B------:R-:W-:-:S04]  /*0520*/  IMAD.HI.U32 R3, R3, R8, RZ ;  /* 0x0000000803037227 */ /* 0x000fc800078e00ff */
[----:B------:R-:W-:Y:S01]  /*0530*/  IMAD R0, R3, R0, R8 ;  /* 0x0000000003007224 */ /* 0x000fe200078e0208 */
[----:B------:R-:W-:Y:S04]  /*0540*/  BAR.SYNC.DEFER_BLOCKING 0x0 ;  /* 0x0000000000007b1d */ /* 0x000fe80000010000 */
[----:B------:R-:W-:-:S13]  /*0550*/  ISETP.GT.U32.AND P1, PT, R5, R0, PT ;  /* 0x000000000500720c */ /* 0x000fda0003f24070 */
[----:B------:R-:W-:Y:S02]  /*0560*/  @!P1 IMAD.IADD R0, R0, 0x1, -R5 ;  /* 0x0000000100009824 */ /* 0x000fe400078e0a05 */
[----:B------:R-:W-:Y:S01]  /*0570*/  @!P1 VIADD R3, R3, 0x1 ;  /* 0x0000000103039836 */ /* 0x000fe20000000000 */
[----:B------:R-:W-:Y:S02]  /*0580*/  ISETP.NE.AND P1, PT, R6, RZ, PT ;  /* 0x000000ff0600720c */ /* 0x000fe40003f25270 */
[----:B------:R-:W-:Y:S02]  /*0590*/  ISETP.GE.U32.AND P0, PT, R0, R5, PT ;  /* 0x000000050000720c */ /* 0x000fe40003f06070 */
[----:B------:R-:W-:Y:S02]  /*05a0*/  LOP3.LUT R0, R9, R6, RZ, 0x3c, !PT ;  /* 0x0000000609007212 */ /* 0x000fe400078e3cff */
[----:B------:R-:W-:Y:S02]  /*05b0*/  IABS R5, R85 ;  /* 0x0000005500057213 */ /* 0x000fe40000000000 */
[----:B------:R-:W-:Y:S01]  /*05c0*/  ISETP.GE.AND P2, PT, R0, RZ, PT ;  /* 0x000000ff0000720c */ /* 0x000fe20003f46270 */
[----:B------:R-:W-:-:S06]  /*05d0*/  VIADD R0, R84, 0x3f ;  /* 0x0000003f54007836 */ /* 0x000fcc0000000000 */
[----:B------:R-:W-:-:S04]  /*05e0*/  @P0 VIADD R3, R3, 0x1 ;  /* 0x0000000103030836 */ /* 0x000fc80000000000 */
[----:B------:R-:W-:Y:S01]  /*05f0*/  IMAD.MOV.U32 R2, RZ, RZ, R3 ;  /* 0x000000ffff027224 */ /* 0x000fe200078e0003 */
[----:B------:R-:W-:-:S03]  /*0600*/  SHF.R.S32.HI R3, RZ, 0x1f, R0 ;  /* 0x0000001fff037819 */ /* 0x000fc60000011400 */
[----:B------:R-:W-:Y:S01]  /*0610*/  @!P2 IMAD.MOV R2, RZ, RZ, -R2 ;  /* 0x000000ffff02a224 */ /* 0x000fe200078e0a02 */
[----:B------:R-:W-:Y:S02]  /*0620*/  @!P1 LOP3.LUT R2, RZ, R6, RZ, 0x33, !PT ;  /* 0x00000006ff029212 */ /* 0x000fe400078e33ff */
[----:B------:R-:W-:-:S03]  /*0630*/  LEA.HI R3, R3, R0, RZ, 0x6 ;  /* 0x0000000003037211 */ /* 0x000fc600078f30ff */
[----:B------:R-:W-:Y:S02]  /*0640*/  IMAD.SHL.U32 R20, R2, 0x8, RZ ;  /* 0x0000000802147824 */ /* 0x000fe400078e00ff */
[----:B------:R-:W-:-:S03]  /*0650*/  IMAD.MOV R2, RZ, RZ, -R2 ;  /* 0x000000ffff027224 */ /* 0x000fc600078e0a02 */
[----:B------:R-:W-:Y:S01]  /*0660*/  LEA.HI.SX32 R3, R3, -R20, 0x1a ;  /* 0x8000001403037211 */ /* 0x000fe200078fd2ff */
[----:B------:R-:W-:Y:S02]  /*0670*/  IMAD R19, R6, R2, R9 ;  /* 0x0000000206137224 */ /* 0x000fe400078e0209 */
[----:B------:R-:W-:Y:S01]  /*0680*/  IMAD.MOV.U32 R6, RZ, RZ, RZ ;  /* 0x000000ffff067224 */ /* 0x000fe200078e00ff */
[----:B------:R-:W-:Y:S01]  /*0690*/  VIMNMX R18, PT, PT, R3, 0x8, PT ;  /* 0x0000000803127848 */ /* 0x000fe20003fe0100 */
[----:B------:R-:W-:Y:S01]  /*06a0*/  I2F.RP R2, R5 ;  /* 0x0000000500027306 */ /* 0x000fe20000209400 */
[----:B------:R-:W-:Y:S02]  /*06b0*/  IABS R3, R84 ;  /* 0x0000005400037213 */ /* 0x000fe40000000000 */
[----:B------:R-:W-:-:S05]  /*06c0*/  IABS R11, R18 ;  /* 0x00000012000b7213 */ /* 0x000fca0000000000 */
[----:B------:R-:W1:Y:S08]  /*06d0*/  I2F.RP R0, R11 ;  /* 0x0000000b00007306 */ /* 0x000e700000209400 */
[----:B------:R-:W2:Y:S08]  /*06e0*/  I2F.RP R8, R3 ;  /* 0x0000000300087306 */ /* 0x000eb00000209400 */
[----:B-1----:R-:W1:Y:S08]  /*06f0*/  MUFU.RCP R0, R0 ;  /* 0x0000000000007308 */ /* 0x002e700000001000 */
[----:B--2---:R-:W-:Y:S08]  /*0700*/  MUFU.RCP R8, R8 ;  /* 0x0000000800087308 */ /* 0x004ff00000001000 */
[----:B------:R-:W-:Y:S01]  /*0710*/  MUFU.RCP R2, R2 ;  /* 0x0000000200027308 */ /* 0x000fe20000001000 */
[----:B-1----:R-:W-:Y:S01]  /*0720*/  VIADD R7, R0, 0xffffffe ;  /* 0x0ffffffe00077836 */ /* 0x002fe20000000000 */
[----:B------:R-:W-:-:S06]  /*0730*/  IABS R0, R19 ;  /* 0x0000001300007213 */ /* 0x000fcc0000000000 */
[----:B------:R-:W1:Y:S02]  /*0740*/  F2I.FTZ.U32.TRUNC.NTZ R7, R7 ;  /* 0x0000000700077305 */ /* 0x000e64000021f000 */
[----:B-1----:R-:W-:-:S04]  /*0750*/  IMAD.MOV R10, RZ, RZ, -R7 ;  /* 0x000000ffff0a7224 */ /* 0x002fc800078e0a07 */
[----:B------:R-:W-:Y:S01]  /*0760*/  IMAD R9, R10, R11, RZ ;  /* 0x0000000b0a097224 */ /* 0x000fe200078e02ff */
[----:B------:R-:W-:-:S03]  /*0770*/  IABS R10, R18 ;  /* 0x00000012000a7213 */ /* 0x000fc60000000000 */
[----:B------:R-:W-:-:S04]  /*0780*/  IMAD.HI.U32 R6, R7, R9, R6 ;  /* 0x0000000907067227 */ /* 0x000fc800078e0006 */
[----:B------:R-:W-:Y:S02]  /*0790*/  IMAD.MOV.U32 R7, RZ, RZ, R0 ;  /* 0x000000ffff077224 */ /* 0x000fe400078e0000 */
[----:B------:R-:W-:Y:S02]  /*07a0*/  IMAD.MOV R0, RZ, RZ, -R10 ;  /* 0x000000ffff007224 */ /* 0x000fe400078e0a0a */
[----:B------:R-:W-:-:S04]  /*07b0*/  IMAD.HI.U32 R6, R6, R7, RZ ;  /* 0x0000000706067227 */ /* 0x000fc800078e00ff */
[----:B------:R-:W-:Y:S02]  /*07c0*/  IMAD R0, R6, R0, R7 ;  /* 0x0000000006007224 */ /* 0x000fe400078e0207 */
[----:B------:R-:W-:Y:S02]  /*07d0*/  VIADD R7, R8, 0xffffffe ;  /* 0x0ffffffe08077836 */ /* 0x000fe40000000000 */
[----:B------:R-:W-:Y:S01]  /*07e0*/  VIADD R9, R2, 0xffffffe ;  /* 0x0ffffffe02097836 */ /* 0x000fe20000000000 */
[----:B------:R-:W-:Y:S02]  /*07f0*/  ISETP.GT.U32.AND P1, PT, R11, R0, PT ;  /* 0x000000000b00720c */ /* 0x000fe40003f24070 */
[----:B------:R-:W-:Y:S01]  /*0800*/  SHF.R.U32.HI R2, RZ, 0x6, R64 ;  /* 0x00000006ff027819 */ /* 0x000fe20000011640 */
[----:B------:R-:W1:Y:S01]  /*0810*/  F2I.FTZ.U32.TRUNC.NTZ R7, R7 ;  /* 0x0000000700077305 */ /* 0x000e62000021f000 */
[----:B------:R-:W2:Y:S02]  /*0820*/  LDC R64, c[0x0][0x3a0] ;  /* 0x0000e800ff407b82 */ /* 0x000ea40000000800 */
[----:B------:R-:W-:-:S04]  /*0830*/  SGXT.U32 R2, R2, 0x1 ;  /* 0x000000010202781a */ /* 0x000fc80000000000 */
[C---:B------:R-:W-:Y:S01]  /*0840*/  LOP3.LUT R207, R2.reuse, 0x2, RZ, 0xfc, !PT ;  /* 0x0000000202cf7812 */ /* 0x040fe200078efcff */
[----:B------:R-:W3:Y:S01]  /*0850*/  F2I.FTZ.U32.TRUNC.NTZ R9, R9 ;  /* 0x0000000900097305 */ /* 0x000ee2000021f000 */
[----:B------:R-:W-:Y:S01]  /*0860*/  LOP3.LUT R204, R2, 0x6, RZ, 0xfc, !PT ;  /* 0x0000000602cc7812 */ /* 0x000fe200078efcff */
[----:B------:R-:W-:Y:S01]  /*0870*/  @!P1 IMAD.IADD R0, R0, 0x1, -R11 ;  /* 0x0000000100009824 */ /* 0x000fe200078e0a0b */
[----:B------:R-:W-:Y:S01]  /*0880*/  LOP3.LUT R200, R2, 0xa, RZ, 0xfc, !PT ;  /* 0x0000000a02c87812 */ /* 0x000fe200078efcff */
[----:B------:R-:W-:Y:S01]  /*0890*/  @!P1 VIADD R6, R6, 0x1 ;  /* 0x0000000106069836 */ /* 0x000fe20000000000 */
[----:B------:R-:W-:Y:S02]  /*08a0*/  ISETP.NE.AND P1, PT, R18, RZ, PT ;  /* 0x000000ff1200720c */ /* 0x000fe40003f25270 */
[----:B------:R-:W-:Y:S02]  /*08b0*/  ISETP.GE.U32.AND P0, PT, R0, R11, PT ;  /* 0x0000000b0000720c */ /* 0x000fe40003f06070 */
[----:B------:R-:W-:-:S02]  /*08c0*/  LOP3.LUT R0, R19, R18, RZ, 0x3c, !PT ;  /* 0x0000001213007212 */ /* 0x000fc400078e3cff */
[----:B------:R-:W-:Y:S02]  /*08d0*/  LOP3.LUT R196, R2, 0xe, RZ, 0xfc, !PT ;  /* 0x0000000e02c47812 */ /* 0x000fe400078efcff */
[----:B------:R-:W-:Y:S01]  /*08e0*/  ISETP.GE.AND P2, PT, R0, RZ, PT ;  /* 0x000000ff0000720c */ /* 0x000fe20003f46270 */
[----:B-1----:R-:W-:Y:S01]  /*08f0*/  IMAD.MOV R0, RZ, RZ, -R7 ;  /* 0x000000ffff007224 */ /* 0x002fe200078e0a07 */
[C---:B------:R-:W-:Y:S01]  /*0900*/  LOP3.LUT R206, R2.reuse, 0x20, RZ, 0xfc, !PT ;  /* 0x0000002002ce7812 */ /* 0x040fe200078efcff */
[----:B---3--:R-:W-:Y:S01]  /*0910*/  IMAD.MOV R8, RZ, RZ, -R9 ;  /* 0x000000ffff087224 */ /* 0x008fe200078e0a09 */
[----:B------:R-:W-:Y:S01]  /*0920*/  LOP3.LUT R205, R2, 0x22, RZ, 0xfc, !PT ;  /* 0x0000002202cd7812 */ /* 0x000fe200078efcff */
[----:B------:R-:W-:Y:S01]  /*0930*/  IMAD R13, R0, R3, RZ ;  /* 0x00000003000d7224 */ /* 0x000fe200078e02ff */
[----:B------:R-:W-:Y:S01]  /*0940*/  LOP3.LUT R175, R2, 0x4, RZ, 0xfc, !PT ;  /* 0x0000000402af7812 */ /* 0x000fe200078efcff */
[----:B------:R-:W-:Y:S01]  /*0950*/  @P0 VIADD R6, R6, 0x1 ;  /* 0x0000000106060836 */ /* 0x000fe20000000000 */
[----:B------:R-:W-:Y:S01]  /*0960*/  LOP3.LUT R192, R2, 0x12, RZ, 0xfc, !PT ;  /* 0x0000001202c07812 */ /* 0x000fe200078efcff */
[----:B------:R-:W-:Y:S01]  /*0970*/  IMAD R15, R8, R5, RZ ;  /* 0x00000005080f7224 */ /* 0x000fe200078e02ff */
[C---:B------:R-:W-:Y:S01]  /*0980*/  LOP3.LUT R203, R2.reuse, 0x24, RZ, 0xfc, !PT ;  /* 0x0000002402cb7812 */ /* 0x040fe200078efcff */
[----:B------:R-:W-:Y:S01]  /*0990*/  IMAD.MOV.U32 R10, RZ, RZ, R6 ;  /* 0x000000ffff0a7224 */ /* 0x000fe200078e0006 */
[C---:B------:R-:W-:Y:S01]  /*09a0*/  LOP3.LUT R202, R2.reuse, 0x26, RZ, 0xfc, !PT ;  /* 0x0000002602ca7812 */ /* 0x040fe200078efcff */
[----:B------:R-:W-:Y:S01]  /*09b0*/  IMAD.MOV.U32 R6, RZ, RZ, RZ ;  /* 0x000000ffff067224 */ /* 0x000fe200078e00ff */
[C---:B------:R-:W-:Y:S01]  /*09c0*/  LOP3.LUT R201, R2.reuse, 0x8, RZ, 0xfc, !PT ;  /* 0x0000000802c97812 */ /* 0x040fe200078efcff */
[----:B------:R-:W-:Y:S01]  /*09d0*/  @!P2 IMAD.MOV R10, RZ, RZ, -R10 ;  /* 0x000000ffff0aa224 */ /* 0x000fe200078e0a0a */
[----:B------:R-:W-:Y:S01]  /*09e0*/  @!P1 LOP3.LUT R10, RZ, R18, RZ, 0x33, !PT ;  /* 0x00000012ff0a9212 */ /* 0x000fe200078e33ff */
[----:B------:R-:W-:Y:S01]  /*09f0*/  IMAD.MOV.U32 R8, RZ, RZ, RZ ;  /* 0x000000ffff087224 */ /* 0x000fe200078e00ff */
[C---:B------:R-:W-:Y:S01]  /*0a00*/  LOP3.LUT R188, R2.reuse, 0x16, RZ, 0xfc, !PT ;  /* 0x0000001602bc7812 */ /* 0x040fe200078efcff */
[----:B------:R-:W-:Y:S01]  /*0a10*/  IMAD.HI.U32 R7, R7, R13, R6 ;  /* 0x0000000d07077227 */ /* 0x000fe200078e0006 */
[----:B------:R-:W-:-:S02]  /*0a20*/  LOP3.LUT R199, R2, 0x28, RZ, 0xfc, !PT ;  /* 0x0000002802c77812 */ /* 0x000fc400078efcff */
[----:B------:R-:W-:Y:S01]  /*0a30*/  LOP3.LUT R198, R2, 0x2a, RZ, 0xfc, !PT ;  /* 0x0000002a02c67812 */ /* 0x000fe200078efcff */
[----:B------:R-:W-:Y:S01]  /*0a40*/  IMAD.SHL.U32 R11, R10, 0x80, RZ ;  /* 0x000000800a0b7824 */ /* 0x000fe200078e00ff */
[C---:B------:R-:W-:Y:S01]  /*0a50*/  LOP3.LUT R197, R2.reuse, 0xc, RZ, 0xfc, !PT ;  /* 0x0000000c02c57812 */ /* 0x040fe200078efcff */
[----:B------:R-:W-:Y:S01]  /*0a60*/  IMAD.HI.U32 R6, R9, R15, R8 ;  /* 0x0000000f09067227 */ /* 0x000fe200078e0008 */
[----:B------:R-:W-:Y:S02]  /*0a70*/  LOP3.LUT R184, R2, 0x1a, RZ, 0xfc, !PT ;  /* 0x0000001a02b87812 */ /* 0x000fe400078efcff */
[C---:B------:R-:W-:Y:S01]  /*0a80*/  LOP3.LUT R0, R11.reuse, R2, RZ, 0xfc, !PT ;  /* 0x000000020b007212 */ /* 0x040fe200078efcff */
[----:B------:R-:W-:Y:S01]  /*0a90*/  IMAD.MOV R9, RZ, RZ, -R10 ;  /* 0x000000ffff097224 */ /* 0x000fe200078e0a0a */
[C-C-:B------:R-:W-:Y:S01]  /*0aa0*/  LOP3.LUT R29, R11.reuse, 0x2, R2.reuse, 0xfe, !PT ;  /* 0x000000020b1d7812 */ /* 0x140fe200078efe02 */
[----:B--2---:R-:W-:Y:S01]  /*0ab0*/  VIADD R176, R64, 0x3f ;  /* 0x0000003f40b07836 */ /* 0x004fe20000000000 */
[C-C-:B------:R-:W-:Y:S01]  /*0ac0*/  LOP3.LUT R143, R11.reuse, 0x6, R2.reuse, 0xfe, !PT ;  /* 0x000000060b8f7812 */ /* 0x140fe200078efe02 */
[----:B------:R-:W-:Y:S01]  /*0ad0*/  IMAD R9, R18, R9, R19 ;  /* 0x0000000912097224 */ /* 0x000fe200078e0213 */
[----:B------:R-:W-:Y:S01]  /*0ae0*/  IABS R14, R0 ;  /* 0x00000000000e7213 */ /* 0x000fe20000000000 */
[----:B------:R1:W-:Y:S01]  /*0af0*/  STL [R1+0x25c], R29 ;  /* 0x00025c1d01007387 */ /* 0x0003e20000100800 */
[----:B------:R-:W-:Y:S01]  /*0b00*/  IABS R15, R29 ;  /* 0x0000001d000f7213 */ /* 0x000fe20000000000 */
[----:B------:R-:W-:Y:S01]  /*0b10*/  IMAD.IADD R9, R20, 0x1, R9 ;  /* 0x0000000114097824 */ /* 0x000fe200078e0209 */
[----:B------:R-:W-:Y:S01]  /*0b20*/  IABS R17, R143 ;  /* 0x0000008f00117213 */ /* 0x000fe20000000000 */
[----:B------:R-:W-:Y:S01]  /*0b30*/  IMAD.HI.U32 R8, R6, R14, RZ ;  /* 0x0000000e06087227 */ /* 0x000fe200078e00ff */
[----:B------:R-:W-:-:S02]  /*0b40*/  LOP3.LUT R139, R11, 0xa, R2, 0xfe, !PT ;  /* 0x0000000a0b8b7812 */ /* 0x000fc400078efe02 */
[C-C-:B------:R-:W-:Y:S01]  /*0b50*/  LOP3.LUT R135, R11.reuse, 0xe, R2.reuse, 0xfe, !PT ;  /* 0x0000000e0b877812 */ /* 0x140fe200078efe02 */
[C---:B------:R-:W-:Y:S01]  /*0b60*/  IMAD.HI.U32 R10, R6.reuse, R15, RZ ;  /* 0x0000000f060a7227 */ /* 0x040fe200078e00ff */
[C---:B------:R-:W-:Y:S02]  /*0b70*/  LOP3.LUT R133, R11.reuse, 0x10, R2, 0xfe, !PT ;  /* 0x000000100b857812 */ /* 0x040fe400078efe02 */
[----:B------:R-:W-:Y:S01]  /*0b80*/  IABS R21, R139 ;  /* 0x0000008b00157213 */ /* 0x000fe20000000000 */
[C---:B------:R-:W-:Y:S01]  /*0b90*/  IMAD.HI.U32 R13, R6.reuse, R17, RZ ;  /* 0x00000011060d7227 */ /* 0x040fe200078e00ff */
[----:B------:R-:W-:Y:S02]  /*0ba0*/  IABS R25, R135 ;  /* 0x0000008700197213 */ /* 0x000fe40000000000 */
[----:B------:R-:W-:Y:S01]  /*0bb0*/  IABS R27, R133 ;  /* 0x00000085001b7213 */ /* 0x000fe20000000000 */
[----:B------:R-:W-:Y:S01]  /*0bc0*/  IMAD.MOV R8, RZ, RZ, -R8 ;  /* 0x000000ffff087224 */ /* 0x000fe200078e0a08 */
[C---:B------:R-:W-:Y:S01]  /*0bd0*/  LOP3.LUT R141, R11.reuse, 0x8, R2, 0xfe, !PT ;  /* 0x000000080b8d7812 */ /* 0x040fe200078efe02 */
[----:B------:R-:W-:Y:S01]  /*0be0*/  IMAD.MOV R10, RZ, RZ, -R10 ;  /* 0x000000ffff0a7224 */ /* 0x000fe200078e0a0a */
[----:B------:R-:W-:Y:S01]  /*0bf0*/  LOP3.LUT R144, R11, 0x4, R2, 0xfe, !PT ;  /* 0x000000040b907812 */ /* 0x000fe200078efe02 */
[----:B------:R-:W-:Y:S01]  /*0c00*/  IMAD.MOV R18, RZ, RZ, -R13 ;  /* 0x000000ffff127224 */ /* 0x000fe200078e0a0d */
[----:B------:R-:W-:Y:S01]  /*0c10*/  IABS R19, R141 ;  /* 0x0000008d00137213 */ /* 0x000fe20000000000 */
[----:B------:R-:W-:Y:S01]  /*0c20*/  IMAD R8, R5, R8, R14 ;  /* 0x0000000805087224 */ /* 0x000fe200078e020e */
[--C-:B------:R-:W-:Y:S01]  /*0c30*/  LOP3.LUT R131, R11, 0x12, R2.reuse, 0xfe, !PT ;  /* 0x000000120b837812 */ /* 0x100fe200078efe02 */
[C---:B------:R-:W-:Y:S01]  /*0c40*/  IMAD R10, R5.reuse, R10, R15 ;  /* 0x0000000a050a7224 */ /* 0x040fe200078e020f */
[----:B------:R-:W-:Y:S01]  /*0c50*/  IABS R16, R144 ;  /* 0x0000009000107213 */ /* 0x000fe20000000000 */
[----:B------:R-:W-:Y:S01]  /*0c60*/  IMAD R14, R5, R18, R17 ;  /* 0x00000012050e7224 */ /* 0x000fe200078e0211 */
[C-C-:B------:R-:W-:Y:S01]  /*0c70*/  LOP3.LUT R123, R11.reuse, 0x1a, R2.reuse, 0xfe, !PT ;  /* 0x0000001a0b7b7812 */ /* 0x140fe200078efe02 */
[C---:B------:R-:W-:Y:S01]  /*0c80*/  IMAD.HI.U32 R15, R6.reuse, R21, RZ ;  /* 0x00000015060f7227 */ /* 0x040fe200078e00ff */
[C-C-:B------:R-:W-:Y:S01]  /*0c90*/  LOP3.LUT R137, R11.reuse, 0xc, R2.reuse, 0xfe, !PT ;  /* 0x0000000c0b897812 */ /* 0x140fe200078efe02 */
[----:B------:R-:W-:Y:S01]  /*0ca0*/  STL [R1+0x258], R144 ;  /* 0x0002589001007387 */ /* 0x000fe20000100800 */
[----:B------:R-:W-:Y:S01]  /*0cb0*/  IABS R36, R123 ;  /* 0x0000007b00247213 */ /* 0x000fe20000000000 */
[C---:B------:R-:W-:Y:S01]  /*0cc0*/  IMAD.HI.U32 R17, R6.reuse, R25, RZ ;  /* 0x0000001906117227 */ /* 0x040fe200078e00ff */
[C-C-:B------:R-:W-:Y:S01]  /*0cd0*/  LOP3.LUT R121, R11.reuse, 0x1c, R2.reuse, 0xfe, !PT ;  /* 0x0000001c0b797812 */ /* 0x140fe200078efe02 */
[----:B------:R-:W-:Y:S01]  /*0ce0*/  STL [R1+0x254], R143 ;  /* 0x0002548f01007387 */ /* 0x000fe20000100800 */
[----:B------:R-:W-:Y:S01]  /*0cf0*/  IABS R23, R137 ;  /* 0x0000008900177213 */ /* 0x000fe20000000000 */
[C---:B------:R-:W-:Y:S01]  /*0d00*/  IMAD.HI.U32 R18, R6.reuse, R27, RZ ;  /* 0x0000001b06127227 */ /* 0x040fe200078e00ff */
[C-C-:B------:R-:W-:Y:S01]  /*0d10*/  LOP3.LUT R125, R11.reuse, 0x18, R2.reuse, 0xfe, !PT ;  /* 0x000000180b7d7812 */ /* 0x140fe200078efe02 */
[----:B------:R-:W-:Y:S01]  /*0d20*/  STL [R1+0x250], R141 ;  /* 0x0002508d01007387 */ /* 0x000fe20000100800 */
[C---:B------:R-:W-:Y:S01]  /*0d30*/  LOP3.LUT R113, R11.reuse, 0x24, R2, 0xfe, !PT ;  /* 0x000000240b717812 */ /* 0x040fe200078efe02 */
[----:B------:R-:W-:Y:S01]  /*0d40*/  IMAD.MOV R22, RZ, RZ, -R15 ;  /* 0x000000ffff167224 */ /* 0x000fe200078e0a0f */
[----:B------:R-:W-:Y:S01]  /*0d50*/  IABS R38, R121 ;  /* 0x0000007900267213 */ /* 0x000fe20000000000 */
[----:B------:R-:W-:Y:S01]  /*0d60*/  IMAD.MOV R26, RZ, RZ, -R17 ;  /* 0x000000ffff1a7224 */ /* 0x000fe200078e0a11 */
[----:B------:R-:W-:Y:S01]  /*0d70*/  IABS R34, R125 ;  /* 0x0000007d00227213 */ /* 0x000fe20000000000 */
[----:B------:R-:W-:Y:S01]  /*0d80*/  IMAD.MOV R28, RZ, RZ, -R18 ;  /* 0x000000ffff1c7224 */ /* 0x000fe200078e0a12 */
[--C-:B------:R-:W-:Y:S01]  /*0d90*/  LOP3.LUT R127, R11, 0x16, R2.reuse, 0xfe, !PT ;  /* 0x000000160b7f7812 */ /* 0x100fe200078efe02 */
[C---:B------:R-:W-:Y:S01]  /*0da0*/  IMAD R18, R5.reuse, R22, R21 ;  /* 0x0000001605127224 */ /* 0x040fe200078e0215 */
[----:B------:R-:W-:Y:S01]  /*0db0*/  IABS R46, R113 ;  /* 0x00000071002e7213 */ /* 0x000fe20000000000 */
[----:B------:R-:W-:Y:S01]  /*0dc0*/  IMAD R22, R5, R26, R25 ;  /* 0x0000001a05167224 */ /* 0x000fe200078e0219 */
        /* <DEDUP_REMOVED lines=8> */
[C-C-:B------:R-:W-:Y:S01]  /*0e50*/  LOP3.LUT R129, R11.reuse, 0x14, R2.reuse, 0xfe, !PT ;  /* 0x000000140b817812 */ /* 0x140fe200078efe02 */
[----:B------:R-:W-:Y:S01]  /*0e60*/  IMAD.MOV R20, RZ, RZ, -R13 ;  /* 0x000000ffff147224 */ /* 0x000fe200078e0a0d */
[C---:B------:R-:W-:Y:S01]  /*0e70*/  LOP3.LUT R103, R11.reuse, 0x2e, R2, 0xfe, !PT ;  /* 0x0000002e0b677812 */ /* 0x040fe200078efe02 */
[C---:B------:R-:W-:Y:S01]  /*0e80*/  IMAD.HI.U32 R13, R6.reuse, R26, RZ ;  /* 0x0000001a060d7227 */ /* 0x040fe200078e00ff */
[----:B------:R-:W-:Y:S01]  /*0e90*/  IABS R48, R111 ;  /* 0x0000006f00307213 */ /* 0x000fe20000000000 */
[----:B------:R-:W-:Y:S01]  /*0ea0*/  STL [R1+0x244], R135 ;  /* 0x0002448701007387 */ /* 0x000fe20000100800 */
[----:B------:R-:W-:Y:S01]  /*0eb0*/  IABS R44, R115 ;  /* 0x00000073002c7213 */ /* 0x000fe20000000000 */
[----:B------:R-:W-:Y:S01]  /*0ec0*/  IMAD.MOV R12, RZ, RZ, -R12 ;  /* 0x000000ffff0c7224 */ /* 0x000fe200078e0a0c */
[----:B------:R-:W-:Y:S01]  /*0ed0*/  IABS R30, R129 ;  /* 0x00000081001e7213 */ /* 0x000fe20000000000 */
[C---:B------:R-:W-:Y:S01]  /*0ee0*/  IMAD.HI.U32 R21, R6.reuse, R36, RZ ;  /* 0x0000002406157227 */ /* 0x040fe200078e00ff */
[C-C-:B------:R-:W-:Y:S01]  /*0ef0*/  LOP3.LUT R117, R11.reuse, 0x20, R2.reuse, 0xfe, !PT ;  /* 0x000000200b757812 */ /* 0x140fe200078efe02 */
[----:B------:R-:W-:Y:S01]  /*0f00*/  STL [R1+0x240], R133 ;  /* 0x0002408501007387 */ /* 0x000fe20000100800 */
[----:B------:R-:W-:Y:S01]  /*0f10*/  IABS R56, R103 ;  /* 0x0000006700387213 */ /* 0x000fe20000000000 */
[----:B------:R-:W-:Y:S01]  /*0f20*/  IMAD.MOV R13, RZ, RZ, -R13 ;  /* 0x000000ffff0d7224 */ /* 0x000fe200078e0a0d */
[----:B------:R-:W-:Y:S01]  /*0f30*/  LOP3.LUT R101, R11, 0x30, R2, 0xfe, !PT ;  /* 0x000000300b657812 */ /* 0x000fe200078efe02 */
[----:B------:R-:W-:Y:S01]  /*0f40*/  IMAD R12, R5, R12, R16 ;  /* 0x0000000c050c7224 */ /* 0x000fe200078e0210 */
[----:B------:R-:W-:Y:S01]  /*0f50*/  IABS R42, R117 ;  /* 0x00000075002a7213 */ /* 0x000fe20000000000 */
[C---:B------:R-:W-:Y:S01]  /*0f60*/  IMAD.HI.U32 R16, R6.reuse, R23, RZ ;  /* 0x0000001706107227 */ /* 0x040fe200078e00ff */
[C-C-:B------:R-:W-:Y:S01]  /*0f70*/  LOP3.LUT R105, R11.reuse, 0x2c, R2.reuse, 0xfe, !PT ;  /* 0x0000002c0b697812 */ /* 0x140fe200078efe02 */
[----:B------:R-:W-:Y:S01]  /*0f80*/  STL [R1+0x23c], R131 ;  /* 0x00023c8301007387 */ /* 0x000fe20000100800 */
[----:B------:R-:W-:Y:S01]  /*0f90*/  LOP3.LUT R119, R11, 0x1e, R2, 0xfe, !PT ;  /* 0x0000001e0b777812 */ /* 0x000fe200078efe02 */
[----:B------:R-:W-:Y:S01]  /*0fa0*/  IMAD.MOV R21, RZ, RZ, -R21 ;  /* 0x000000ffff157224 */ /* 0x000fe200078e0a15 */
[----:B------:R-:W-:Y:S01]  /*0fb0*/  IABS R58, R101 ;  /* 0x00000065003a7213 */ /* 0x000fe20000000000 */
[----:B------:R-:W-:Y:S01]  /*0fc0*/  IMAD R26, R5, R13, R26 ;  /* 0x0000000d051a7224 */ /* 0x000fe200078e021a */
[C---:B------:R-:W-:Y:S01]  /*0fd0*/  LOP3.LUT R93, R11.reuse, 0x38, R2, 0xfe, !PT ;  /* 0x000000380b5d7812 */ /* 0x040fe200078efe02 */
[C---:B------:R-:W-:Y:S01]  /*0fe0*/  IMAD.HI.U32 R13, R6.reuse, R38, RZ ;  /* 0x00000026060d7227 */ /* 0x040fe200078e00ff */
[----:B------:R-:W-:Y:S01]  /*0ff0*/  IABS R54, R105 ;  /* 0x0000006900367213 */ /* 0x000fe20000000000 */
[----:B------:R-:W-:Y:S01]  /*1000*/  STL [R1+0x238], R129 ;  /* 0x0002388101007387 */ /* 0x000fe20000100800 */
[----:B------:R-:W-:Y:S01]  /*1010*/  IABS R40, R119 ;  /* 0x0000007700287213 */ /* 0x000fe20000000000 */
[----:B------:R-:W-:Y:S01]  /*1020*/  IMAD.MOV R24, RZ, RZ, -R16 ;  /* 0x000000ffff187224 */ /* 0x000fe200078e0a10 */
[--C-:B------:R-:W-:Y:S01]  /*1030*/  LOP3.LUT R107, R11, 0x2a, R2.reuse, 0xfe, !PT ;  /* 0x0000002a0b6b7812 */ /* 0x100fe200078efe02 */
[----:B------:R-:W-:Y:S01]  /*1040*/  IMAD R16, R5, R20, R19 ;  /* 0x0000001405107224 */ /* 0x000fe200078e0213 */
[----:B------:R-:W-:Y:S01]  /*1050*/  IABS R68, R93 ;  /* 0x0000005d00447213 */ /* 0x000fe20000000000 */
[C---:B------:R-:W-:Y:S01]  /*1060*/  IMAD.HI.U32 R19, R6.reuse, R34, RZ ;  /* 0x0000002206137227 */ /* 0x040fe200078e00ff */
[----:B------:R-:W-:Y:S01]  /*1070*/  IABS R52, R107 ;  /* 0x0000006b00347213 */ /* 0x000fe20000000000 */
[----:B------:R-:W-:Y:S01]  /*1080*/  STL [R1+0x234], R127 ;  /* 0x0002347f01007387 */ /* 0x000fe20000100800 */
[----:B------:R-:W-:Y:S01]  /*1090*/  LOP3.LUT R95, R11, 0x36, R2, 0xfe, !PT ;  /* 0x000000360b5f7812 */ /* 0x000fe200078efe02 */
[----:B------:R-:W-:Y:S01]  /*10a0*/  IMAD R36, R5, R21, R36 ;  /* 0x0000001505247224 */ /* 0x000fe200078e0224 */
[C-C-:B------:R-:W-:Y:S01]  /*10b0*/  LOP3.LUT R109, R11.reuse, 0x28, R2.reuse, 0xfe, !PT ;  /* 0x000000280b6d7812 */ /* 0x140fe200078efe02 */
[C---:B------:R-:W-:Y:S01]  /*10c0*/  IMAD.HI.U32 R21, R6.reuse, R46, RZ ;  /* 0x0000002e06157227 */ /* 0x040fe200078e00ff */
[C-C-:B------:R-:W-:Y:S01]  /*10d0*/  LOP3.LUT R89, R11.reuse, 0x3c, R2.reuse, 0xfe, !PT ;  /* 0x0000003c0b597812 */ /* 0x140fe200078efe02 */
[----:B------:R-:W-:Y:S01]  /*10e0*/  STL [R1+0x230], R125 ;  /* 0x0002307d01007387 */ /* 0x000fe20000100800 */
[----:B------:R-:W-:Y:S01]  /*10f0*/  IABS R66, R95 ;  /* 0x0000005f00427213 */ /* 0x000fe20000000000 */
[----:B------:R-:W-:Y:S01]  /*1100*/  IMAD.MOV R13, RZ, RZ, -R13 ;  /* 0x000000ffff0d7224 */ /* 0x000fe200078e0a0d */
[----:B------:R-:W-:Y:S01]  /*1110*/  IABS R50, R109 ;  /* 0x0000006d00327213 */ /* 0x000fe20000000000 */
[----:B------:R-:W-:Y:S01]  /*1120*/  IMAD.MOV R19, RZ, RZ, -R19 ;  /* 0x000000ffff137224 */ /* 0x000fe200078e0a13 */
[C-C-:B------:R-:W-:Y:S01]  /*1130*/  LOP3.LUT R97, R11.reuse, 0x34, R2.reuse, 0xfe, !PT ;  /* 0x000000340b617812 */ /* 0x140fe200078efe02 */
[C---:B------:R-:W-:Y:S01]  /*1140*/  IMAD.HI.U32 R17, R6.reuse, R32, RZ ;  /* 0x0000002006117227 */ /* 0x040fe200078e00ff */
[----:B------:R-:W-:Y:S01]  /*1150*/  LOP3.LUT R91, R11, 0x3a, R2, 0xfe, !PT ;  /* 0x0000003a0b5b7812 */ /* 0x000fe200078efe02 */
[----:B------:R-:W-:Y:S01]  /*1160*/  STL [R1+0x22c], R123 ;  /* 0x00022c7b01007387 */ /* 0x000fe20000100800 */
[----:B------:R-:W-:Y:S01]  /*1170*/  IABS R72, R89 ;  /* 0x0000005900487213 */ /* 0x000fe20000000000 */
[----:B------:R-:W-:Y:S01]  /*1180*/  IMAD.MOV R21, RZ, RZ, -R21 ;  /* 0x000000ffff157224 */ /* 0x000fe200078e0a15 */
[----:B------:R-:W-:Y:S01]  /*1190*/  IABS R62, R97 ;  /* 0x00000061003e7213 */ /* 0x000fe20000000000 */
[----:B------:R-:W-:Y:S01]  /*11a0*/  IMAD R38, R5, R13, R38 ;  /* 0x0000000d05267224 */ /* 0x000fe200078e0226 */
[----:B------:R-:W-:Y:S01]  /*11b0*/  IABS R70, R91 ;  /* 0x0000005b00467213 */ /* 0x000fe20000000000 */
[----:B------:R-:W-:Y:S01]  /*11c0*/  IMAD.HI.U32 R13, R6, R48, RZ ;  /* 0x00000030060d7227 */ /* 0x000fe200078e00ff */
[C---:B------:R-:W-:Y:S01]  /*11d0*/  LOP3.LUT R81, R0.reuse, 0x42, RZ, 0xfc, !PT ;  /* 0x0000004200517812 */ /* 0x040fe200078efcff */
[----:B------:R-:W-:Y:S01]  /*11e0*/  STL [R1+0x228], R121 ;  /* 0x0002287901007387 */ /* 0x000fe20000100800 */
[----:B------:R-:W-:Y:S01]  /*11f0*/  LOP3.LUT R99, R11, 0x32, R2, 0xfe, !PT ;  /* 0x000000320b637812 */ /* 0x000fe200078efe02 */
[----:B------:R-:W-:Y:S01]  /*1200*/  IMAD R34, R5, R19, R34 ;  /* 0x0000001305227224 */ /* 0x000fe200078e0222 */
[----:B------:R-:W-:Y:S01]  /*1210*/  LOP3.LUT R77, R0, 0x46, RZ, 0xfc, !PT ;  /* 0x00000046004d7812 */ /* 0x000fe200078efcff */
[----:B------:R-:W-:Y:S01]  /*1220*/  IMAD.MOV R17, RZ, RZ, -R17 ;  /* 0x000000ffff117224 */ /* 0x000fe200078e0a11 */
[----:B------:R-:W-:Y:S01]  /*1230*/  LOP3.LUT R87, R11, 0x3e, R2, 0xfe, !PT ;  /* 0x0000003e0b577812 */ /* 0x000fe200078efe02 */
[----:B------:R-:W-:Y:S01]  /*1240*/  IMAD.HI.U32 R19, R6, R44, RZ ;  /* 0x0000002c06137227 */ /* 0x000fe200078e00ff */
[----:B------:R-:W-:Y:S01]  /*1250*/  IABS R78, R81 ;  /* 0x00000051004e7213 */ /* 0x000fe20000000000 */
[----:B------:R-:W-:Y:S01]  /*1260*/  STL [R1+0x224], R119 ;  /* 0x0002247701007387 */ /* 0x000fe20000100800 */
[----:B------:R-:W-:Y:S01]  /*1270*/  IABS R60, R99 ;  /* 0x00000063003c7213 */ /* 0x000fe20000000000 */
[C---:B------:R-:W-:Y:S01]  /*1280*/  IMAD R46, R5.reuse, R21, R46 ;  /* 0x00000015052e7224 */ /* 0x040fe200078e022e */
[----:B------:R-:W-:Y:S01]  /*1290*/  LOP3.LUT R83, R0, 0x40, RZ, 0xfc, !PT ;  /* 0x0000004000537812 */ /* 0x000fe200078efcff */
[----:B------:R-:W-:Y:S01]  /*12a0*/  IMAD.HI.U32 R15, R6, R30, RZ ;  /* 0x0000001e060f7227 */ /* 0x000fe200078e00ff */
[----:B------:R-:W-:Y:S01]  /*12b0*/  LOP3.LUT R79, R0, 0x44, RZ, 0xfc, !PT ;  /* 0x00000044004f7812 */ /* 0x000fe200078efcff */
[----:B------:R-:W-:Y:S01]  /*12c0*/  STL [R1+0x220], R117 ;  /* 0x0002207501007387 */ /* 0x000fe20000100800 */
[----:B------:R-:W-:Y:S01]  /*12d0*/  IABS R82, R77 ;  /* 0x0000004d00527213 */ /* 0x000fe20000000000 */
[----:B------:R-:W-:Y:S01]  /*12e0*/  IMAD.HI.U32 R21, R6, R56, RZ ;  /* 0x0000003806157227 */ /* 0x000fe200078e00ff */
[----:B------:R-:W-:Y:S01]  /*12f0*/  IABS R76, R83 ;  /* 0x00000053004c7213 */ /* 0x000fe20000000000 */
[----:B------:R-:W-:Y:S01]  /*1300*/  STL [R1+0x21c], R115 ;  /* 0x00021c7301007387 */ /* 0x000fe20000100800 */
[C---:B------:R-:W-:Y:S01]  /*1310*/  LOP3.LUT R71, R0.reuse, 0x4c, RZ, 0xfc, !PT ;  /* 0x0000004c00477812 */ /* 0x040fe200078efcff */
[----:B------:R-:W-:Y:S01]  /*1320*/  IMAD.MOV R13, RZ, RZ, -R13 ;  /* 0x000000ffff0d7224 */ /* 0x000fe200078e0a0d */
[----:B------:R-:W-:Y:S01]  /*1330*/  IABS R80, R79 ;  /* 0x0000004f00507213 */ /* 0x000fe20000000000 */
[C---:B------:R-:W-:Y:S01]  /*1340*/  IMAD R32, R5.reuse, R17, R32 ;  /* 0x0000001105207224 */ /* 0x040fe200078e0220 */
[----:B------:R-:W-:Y:S01]  /*1350*/  LOP3.LUT R67, R0, 0x50, RZ, 0xfc, !PT ;  /* 0x0000005000437812 */ /* 0x000fe200078efcff */
[----:B------:R-:W-:Y:S01]  /*1360*/  IMAD.MOV R19, RZ, RZ, -R19 ;  /* 0x000000ffff137224 */ /* 0x000fe200078e0a13 */
[----:B------:R-:W-:Y:S01]  /*1370*/  IABS R90, R71 ;  /* 0x00000047005a7213 */ /* 0x000fe20000000000 */
[----:B------:R-:W-:Y:S01]  /*1380*/  IMAD.MOV R15, RZ, RZ, -R15 ;  /* 0x000000ffff0f7224 */ /* 0x000fe200078e0a0f */
[----:B------:R-:W-:Y:S01]  /*1390*/  IABS R74, R87 ;  /* 0x00000057004a7213 */ /* 0x000fe20000000000 */
[----:B------:R-:W-:Y:S01]  /*13a0*/  IMAD.HI.U32 R17, R6, R42, RZ ;  /* 0x0000002a06117227 */ /* 0x000fe200078e00ff */
[C---:B------:R-:W-:Y:S01]  /*13b0*/  LOP3.LUT R73, R0.reuse, 0x4a, RZ, 0xfc, !PT ;  /* 0x0000004a00497812 */ /* 0x040fe200078efcff */
[----:B------:R-:W-:Y:S01]  /*13c0*/  STL [R1+0x218], R113 ;  /* 0x0002187101007387 */ /* 0x000fe20000100800 */
[----:B------:R-:W-:Y:S01]  /*13d0*/  LOP3.LUT R69, R0, 0x4e, RZ, 0xfc, !PT ;  /* 0x0000004e00457812 */ /* 0x000fe200078efcff */
[----:B------:R-:W-:Y:S01]  /*13e0*/  IMAD.MOV R21, RZ, RZ, -R21 ;  /* 0x000000ffff157224 */ /* 0x000fe200078e0a15 */
[----:B------:R-:W-:Y:S01]  /*13f0*/  IABS R94, R67 ;  /* 0x00000043005e7213 */ /* 0x000fe20000000000 */
[C---:B------:R-:W-:Y:S01]  /*1400*/  IMAD R48, R5.reuse, R13, R48 ;  /* 0x0000000d05307224 */ /* 0x040fe200078e0230 */
[----:B------:R-:W-:Y:S01]  /*1410*/  IABS R88, R73 ;  /* 0x0000004900587213 */ /* 0x000fe20000000000 */
[----:B------:R-:W-:Y:S01]  /*1420*/  IMAD.HI.U32 R13, R6, R58, RZ ;  /* 0x0000003a060d7227 */ /* 0x000fe200078e00ff */
[C---:B------:R-:W-:Y:S01]  /*1430*/  LOP3.LUT R61, R0.reuse, 0x56, RZ, 0xfc, !PT ;  /* 0x00000056003d7812 */ /* 0x040fe200078efcff */
[----:B------:R-:W-:Y:S01]  /*1440*/  STL [R1+0x214], R111 ;  /* 0x0002146f01007387 */ /* 0x000fe20000100800 */
[----:B------:R-:W-:Y:S01]  /*1450*/  IABS R92, R69 ;  /* 0x00000045005c7213 */ /* 0x000fe20000000000 */
[C---:B------:R-:W-:Y:S01]  /*1460*/  IMAD R44, R5.reuse, R19, R44 ;  /* 0x00000013052c7224 */ /* 0x040fe200078e022c */
[C---:B------:R-:W-:Y:S01]  /*1470*/  LOP3.LUT R75, R0.reuse, 0x48, RZ, 0xfc, !PT ;  /* 0x00000048004b7812 */ /* 0x040fe200078efcff */
[C---:B------:R-:W-:Y:S01]  /*1480*/  IMAD R30, R5.reuse, R15, R30 ;  /* 0x0000000f051e7224 */ /* 0x040fe200078e021e */
[----:B------:R-:W-:Y:S01]  /*1490*/  LOP3.LUT R57, R0, 0x5a, RZ, 0xfc, !PT ;  /* 0x0000005a00397812 */ /* 0x000fe200078efcff */
[----:B------:R-:W-:Y:S01]  /*14a0*/  IMAD.MOV R17, RZ, RZ, -R17 ;  /* 0x000000ffff117224 */ /* 0x000fe200078e0a11 */
[----:B------:R-:W-:Y:S01]  /*14b0*/  IABS R100, R61 ;  /* 0x0000003d00647213 */ /* 0x000fe20000000000 */
[----:B------:R-:W-:Y:S01]  /*14c0*/  IMAD.HI.U32 R19, R6, R54, RZ ;  /* 0x0000003606137227 */ /* 0x000fe200078e00ff */
[----:B------:R-:W-:Y:S01]  /*14d0*/  IABS R86, R75 ;  /* 0x0000004b00567213 */ /* 0x000fe20000000000 */
[----:B------:R-:W-:Y:S01]  /*14e0*/  STL [R1+0x210], R109 ;  /* 0x0002106d01007387 */ /* 0x000fe20000100800 */
[C---:B------:R-:W-:Y:S01]  /*14f0*/  LOP3.LUT R63, R0.reuse, 0x54, RZ, 0xfc, !PT ;  /* 0x00000054003f7812 */ /* 0x040fe200078efcff */
[C---:B------:R-:W-:Y:S01]  /*1500*/  IMAD R56, R5.reuse, R21, R56 ;  /* 0x0000001505387224 */ /* 0x040fe200078e0238 */
[----:B------:R-:W-:Y:S01]  /*1510*/  LOP3.LUT R59, R0, 0x58, RZ, 0xfc, !PT ;  /* 0x00000058003b7812 */ /* 0x000fe200078efcff */
[C---:B------:R-:W-:Y:S01]  /*1520*/  IMAD.HI.U32 R15, R6.reuse, R40, RZ ;  /* 0x00000028060f7227 */ /* 0x040fe200078e00ff */
[----:B------:R-:W-:Y:S01]  /*1530*/  IABS R104, R57 ;  /* 0x0000003900687213 */ /* 0x000fe20000000000 */
[----:B------:R-:W-:Y:S01]  /*1540*/  STL [R1+0x20c], R107 ;  /* 0x00020c6b01007387 */ /* 0x000fe20000100800 */
[----:B------:R-:W-:Y:S01]  /*1550*/  IABS R98, R63 ;  /* 0x0000003f00627213 */ /* 0x000fe20000000000 */
[----:B------:R-:W-:Y:S01]  /*1560*/  IMAD.MOV R21, RZ, RZ, -R13 ;  /* 0x000000ffff157224 */ /* 0x000fe200078e0a0d */
[----:B------:R-:W-:Y:S01]  /*1570*/  IABS R102, R59 ;  /* 0x0000003b00667213 */ /* 0x000fe20000000000 */
[----:B------:R-:W-:Y:S01]  /*1580*/  IMAD.HI.U32 R13, R6, R68, RZ ;  /* 0x00000044060d7227 */ /* 0x000fe200078e00ff */
[C---:B------:R-:W-:Y:S01]  /*1590*/  LOP3.LUT R65, R0.reuse, 0x52, RZ, 0xfc, !PT ;  /* 0x0000005200417812 */ /* 0x040fe200078efcff */
[----:B------:R-:W-:Y:S01]  /*15a0*/  STL [R1+0x208], R105 ;  /* 0x0002086901007387 */ /* 0x000fe20000100800 */
[C---:B------:R-:W-:Y:S01]  /*15b0*/  LOP3.LUT R53, R0.reuse, 0x5e, RZ, 0xfc, !PT ;  /* 0x0000005e00357812 */ /* 0x040fe200078efcff */
[C---:B------:R-:W-:Y:S01]  /*15c0*/  IMAD R42, R5.reuse, R17, R42 ;  /* 0x00000011052a7224 */ /* 0x040fe200078e022a */
[C---:B------:R-:W-:Y:S01]  /*15d0*/  LOP3.LUT R47, R0.reuse, 0x64, RZ, 0xfc, !PT ;  /* 0x00000064002f7812 */ /* 0x040fe200078efcff */
[----:B------:R-:W-:Y:S01]  /*15e0*/  IMAD.MOV R19, RZ, RZ, -R19 ;  /* 0x000000ffff137224 */ /* 0x000fe200078e0a13 */
[----:B------:R-:W-:Y:S01]  /*15f0*/  IABS R96, R65 ;  /* 0x0000004100607213 */ /* 0x000fe20000000000 */
[----:B------:R-:W-:Y:S01]  /*1600*/  IMAD.MOV R15, RZ, RZ, -R15 ;  /* 0x000000ffff0f7224 */ /* 0x000fe200078e0a0f */
[----:B------:R-:W-:Y:S01]  /*1610*/  LOP3.LUT R51, R0, 0x60, RZ, 0xfc, !PT ;  /* 0x0000006000337812 */ /* 0x000fe200078efcff */
[----:B------:R-:W-:Y:S01]  /*1620*/  IMAD.HI.U32 R17, R6, R52, RZ ;  /* 0x0000003406117227 */ /* 0x000fe200078e00ff */
[----:B------:R-:W-:Y:S01]  /*1630*/  IABS R108, R53 ;  /* 0x00000035006c7213 */ /* 0x000fe20000000000 */
[----:B------:R-:W-:Y:S01]  /*1640*/  STL [R1+0x204], R103 ;  /* 0x0002046701007387 */ /* 0x000fe20000100800 */
[----:B------:R-:W-:Y:S01]  /*1650*/  IABS R116, R47 ;  /* 0x0000002f00747213 */ /* 0x000fe20000000000 */
[----:B------:R-:W-:Y:S01]  /*1660*/  IMAD.MOV R13, RZ, RZ, -R13 ;  /* 0x000000ffff0d7224 */ /* 0x000fe200078e0a0d */
[C---:B------:R-:W-:Y:S01]  /*1670*/  LOP3.LUT R41, R0.reuse, 0x6a, RZ, 0xfc, !PT ;  /* 0x0000006a00297812 */ /* 0x040fe200078efcff */
[C---:B------:R-:W-:Y:S01]  /*1680*/  IMAD R54, R5.reuse, R19, R54 ;  /* 0x0000001305367224 */ /* 0x040fe200078e0236 */
[----:B------:R-:W-:Y:S01]  /*1690*/  IABS R110, R51 ;  /* 0x00000033006e7213 */ /* 0x000fe20000000000 */
[C---:B------:R-:W-:Y:S01]  /*16a0*/  IMAD R40, R5.reuse, R15, R40 ;  /* 0x0000000f05287224 */ /* 0x040fe200078e0228 */
[C---:B------:R-:W-:Y:S01]  /*16b0*/  LOP3.LUT R55, R0.reuse, 0x5c, RZ, 0xfc, !PT ;  /* 0x0000005c00377812 */ /* 0x040fe200078efcff */
[----:B------:R-:W-:Y:S01]  /*16c0*/  IMAD.MOV R17, RZ, RZ, -R17 ;  /* 0x000000ffff117224 */ /* 0x000fe200078e0a11 */
[----:B------:R-:W-:Y:S01]  /*16d0*/  LOP3.LUT R49, R0, 0x62, RZ, 0xfc, !PT ;  /* 0x0000006200317812 */ /* 0x000fe200078efcff */
[C---:B------:R-:W-:Y:S01]  /*16e0*/  IMAD.HI.U32 R19, R6.reuse, R66, RZ ;  /* 0x0000004206137227 */ /* 0x040fe200078e00ff */
[----:B------:R-:W-:Y:S01]  /*16f0*/  IABS R122, R41 ;  /* 0x00000029007a7213 */ /* 0x000fe20000000000 */
[----:B------:R-:W-:Y:S01]  /*1700*/  STL [R1+0x200], R101 ;  /* 0x0002006501007387 */ /* 0x000fe20000100800 */
[----:B------:R-:W-:Y:S01]  /*1710*/  IABS R106, R55 ;  /* 0x00000037006a7213 */ /* 0x000fe20000000000 */
[----:B------:R-:W-:Y:S01]  /*1720*/  IMAD.HI.U32 R15, R6, R50, RZ ;  /* 0x00000032060f7227 */ /* 0x000fe200078e00ff */
[----:B------:R-:W-:Y:S01]  /*1730*/  IABS R114, R49 ;  /* 0x0000003100727213 */ /* 0x000fe20000000000 */
[----:B------:R-:W-:Y:S01]  /*1740*/  STL [R1+0x1fc], R99 ;  /* 0x0001fc6301007387 */ /* 0x000fe20000100800 */
[C---:B------:R-:W-:Y:S01]  /*1750*/  LOP3.LUT R45, R0.reuse, 0x66, RZ, 0xfc, !PT ;  /* 0x00000066002d7812 */ /* 0x040fe200078efcff */
[C---:B------:R-:W-:Y:S01]  /*1760*/  IMAD R68, R5.reuse, R13, R68 ;  /* 0x0000000d05447224 */ /* 0x040fe200078e0244 */
[----:B------:R-:W-:Y:S01]  /*1770*/  LOP3.LUT R37, R0, 0x6e, RZ, 0xfc, !PT ;  /* 0x0000006e00257812 */ /* 0x000fe200078efcff */
[----:B------:R-:W-:Y:S01]  /*1780*/  IMAD.HI.U32 R13, R6, R72, RZ ;  /* 0x00000048060d7227 */ /* 0x000fe200078e00ff */
[C---:B------:R-:W-:Y:S01]  /*1790*/  LOP3.LUT R43, R0.reuse, 0x68, RZ, 0xfc, !PT ;  /* 0x00000068002b7812 */ /* 0x040fe200078efcff */
[----:B------:R-:W-:Y:S01]  /*17a0*/  STL [R1+0x1f8], R97 ;  /* 0x0001f86101007387 */ /* 0x000fe20000100800 */
[----:B------:R-:W-:Y:S01]  /*17b0*/  IABS R118, R45 ;  /* 0x0000002d00767213 */ /* 0x000fe20000000000 */
[C---:B------:R-:W-:Y:S01]  /*17c0*/  IMAD R52, R5.reuse, R17, R52 ;  /* 0x0000001105347224 */ /* 0x040fe200078e0234 */
[----:B------:R-:W-:Y:S01]  /*17d0*/  IABS R126, R37 ;  /* 0x00000025007e7213 */ /* 0x000fe20000000000 */
[----:B------:R-:W-:Y:S01]  /*17e0*/  IMAD.MOV R19, RZ, RZ, -R19 ;  /* 0x000000ffff137224 */ /* 0x000fe200078e0a13 */
[----:B------:R-:W-:Y:S01]  /*17f0*/  IABS R120, R43 ;  /* 0x0000002b00787213 */ /* 0x000fe20000000000 */
[----:B------:R-:W-:Y:S01]  /*1800*/  IMAD.MOV R15, RZ, RZ, -R15 ;  /* 0x000000ffff0f7224 */ /* 0x000fe200078e0a0f */
[----:B------:R-:W-:Y:S01]  /*1810*/  LOP3.LUT R39, R0, 0x6c, RZ, 0xfc, !PT ;  /* 0x0000006c00277812 */ /* 0x000fe200078efcff */
[----:B------:R-:W-:Y:S01]  /*1820*/  IMAD.HI.U32 R17, R6, R62, RZ ;  /* 0x0000003e06117227 */ /* 0x000fe200078e00ff */
[----:B------:R-:W-:Y:S01]  /*1830*/  LOP3.LUT R35, R0, 0x70, RZ, 0xfc, !PT ;  /* 0x0000007000237812 */ /* 0x000fe200078efcff */
[----:B------:R-:W-:Y:S01]  /*1840*/  STL [R1+0x1f4], R95 ;  /* 0x0001f45f01007387 */ /* 0x000fe20000100800 */
[----:B------:R-:W-:Y:S01]  /*1850*/  IABS R124, R39 ;  /* 0x00000027007c7213 */ /* 0x000fe20000000000 */
[C---:B------:R-:W-:Y:S01]  /*1860*/  IMAD.HI.U32 R11, R6.reuse, R70, RZ ;  /* 0x00000046060b7227 */ /* 0x040fe200078e00ff */
[----:B------:R-:W-:Y:S01]  /*1870*/  IABS R128, R35 ;  /* 0x0000002300807213 */ /* 0x000fe20000000000 */
[----:B------:R-:W-:Y:S01]  /*1880*/  STL [R1+0x1f0], R93 ;  /* 0x0001f05d01007387 */ /* 0x000fe20000100800 */
[C---:B------:R-:W-:Y:S01]  /*1890*/  ISETP.GT.U32.AND P0, PT, R5.reuse, R8, PT ;  /* 0x000000080500720c */ /* 0x040fe20003f04070 */
[----:B------:R-:W-:Y:S01]  /*18a0*/  IMAD.MOV R13, RZ, RZ, -R13 ;  /* 0x000000ffff0d7224 */ /* 0x000fe200078e0a0d */
[C---:B------:R-:W-:Y:S01]  /*18b0*/  ISETP.GT.U32.AND P5, PT, R5.reuse, R12, PT ;  /* 0x0000000c0500720c */ /* 0x040fe20003fa4070 */
[C---:B------:R-:W-:Y:S01]  /*18c0*/  IMAD R66, R5.reuse, R19, R66 ;  /* 0x0000001305427224 */ /* 0x040fe200078e0242 */
[C---:B------:R-:W-:Y:S01]  /*18d0*/  ISETP.GT.U32.AND P4, PT, R5.reuse, R14, PT ;  /* 0x0000000e0500720c */ /* 0x040fe20003f84070 */
[C---:B------:R-:W-:Y:S01]  /*18e0*/  IMAD R50, R5.reuse, R15, R50 ;  /* 0x0000000f05327224 */ /* 0x040fe200078e0232 */
[C---:B------:R-:W-:Y:S01]  /*18f0*/  ISETP.GT.U32.AND P3, PT, R5.reuse, R10, PT ;  /* 0x0000000a0500720c */ /* 0x040fe20003f64070 */
[----:B------:R-:W-:Y:S01]  /*1900*/  IMAD.MOV R17, RZ, RZ, -R17 ;  /* 0x000000ffff117224 */ /* 0x000fe200078e0a11 */
[C---:B------:R-:W-:Y:S01]  /*1910*/  ISETP.GT.U32.AND P2, PT, R5.reuse, R16, PT ;  /* 0x000000100500720c */ /* 0x040fe20003f44070 */
[----:B------:R-:W-:Y:S01]  /*1920*/  IMAD.HI.U32 R19, R6, R78, RZ ;  /* 0x0000004e06137227 */ /* 0x000fe200078e00ff */
[C---:B------:R-:W-:Y:S01]  /*1930*/  LOP3.LUT R33, R0.reuse, 0x72, RZ, 0xfc, !PT ;  /* 0x0000007200217812 */ /* 0x040fe200078efcff */
[----:B------:R-:W-:Y:S01]  /*1940*/  STL [R1+0x1ec], R91 ;  /* 0x0001ec5b01007387 */ /* 0x000fe20000100800 */
[----:B------:R-:W-:Y:S01]  /*1950*/  LOP3.LUT R31, R0, 0x74, RZ, 0xfc, !PT ;  /* 0x00000074001f7812 */ /* 0x000fe200078efcff */
[----:B------:R-:W-:Y:S01]  /*1960*/  IMAD.MOV R11, RZ, RZ, -R11 ;  /* 0x000000ffff0b7224 */ /* 0x000fe200078e0a0b */
[----:B------:R-:W-:Y:S01]  /*1970*/  IABS R130, R33 ;  /* 0x0000002100827213 */ /* 0x000fe20000000000 */
[----:B------:R-:W-:Y:S01]  /*1980*/  IMAD.HI.U32 R15, R6, R60, RZ ;  /* 0x0000003c060f7227 */ /* 0x000fe200078e00ff */
[----:B------:R-:W-:Y:S01]  /*1990*/  IABS R132, R31 ;  /* 0x0000001f00847213 */ /* 0x000fe20000000000 */
[----:B------:R-:W-:Y:S01]  /*19a0*/  STL [R1+0x1e8], R89 ;  /* 0x0001e85901007387 */ /* 0x000fe20000100800 */
[----:B------:R-:W-:Y:S01]  /*19b0*/  LOP3.LUT R25, R0, 0x78, RZ, 0xfc, !PT ;  /* 0x0000007800197812 */ /* 0x000fe200078efcff */
[C---:B------:R-:W-:Y:S01]  /*19c0*/  IMAD R72, R5.reuse, R13, R72 ;  /* 0x0000000d05487224 */ /* 0x040fe200078e0248 */
[----:B------:R-:W-:Y:S01]  /*19d0*/  LOP3.LUT R195, R2, 0x2c, RZ, 0xfc, !PT ;  /* 0x0000002c02c37812 */ /* 0x000fe200078efcff */
[----:B------:R-:W-:Y:S01]  /*19e0*/  IMAD.HI.U32 R13, R6, R82, RZ ;  /* 0x00000052060d7227 */ /* 0x000fe200078e00ff */
[----:B------:R-:W-:Y:S01]  /*19f0*/  IABS R136, R25 ;  /* 0x0000001900887213 */ /* 0x000fe20000000000 */
[----:B------:R-:W-:Y:S01]  /*1a00*/  STL [R1+0x1e4], R87 ;  /* 0x0001e45701007387 */ /* 0x000fe20000100800 */
[C---:B------:R-:W-:Y:S01]  /*1a10*/  LOP3.LUT R194, R2.reuse, 0x2e, RZ, 0xfc, !PT ;  /* 0x0000002e02c27812 */ /* 0x040fe200078efcff */
[C---:B------:R-:W-:Y:S01]  /*1a20*/  IMAD R62, R5.reuse, R17, R62 ;  /* 0x00000011053e7224 */ /* 0x040fe200078e023e */
[C---:B------:R-:W-:Y:S01]  /*1a30*/  LOP3.LUT R193, R2.reuse, 0x10, RZ, 0xfc, !PT ;  /* 0x0000001002c17812 */ /* 0x040fe200078efcff */
[----:B------:R-:W-:Y:S01]  /*1a40*/  IMAD.MOV R19, RZ, RZ, -R19 ;  /* 0x000000ffff137224 */ /* 0x000fe200078e0a13 */
[----:B------:R-:W-:Y:S01]  /*1a50*/  STL [R1+0x1e0], R83 ;  /* 0x0001e05301007387 */ /* 0x000fe20000100800 */
[----:B------:R-:W-:Y:S01]  /*1a60*/  IMAD R70, R5, R11, R70 ;  /* 0x0000000b05467224 */ /* 0x000fe200078e0246 */
[----:B------:R-:W-:Y:S01]  /*1a70*/  LOP3.LUT R180, R2, 0x1e, RZ, 0xfc, !PT ;  /* 0x0000001e02b47812 */ /* 0x000fe200078efcff */
[----:B------:R-:W-:Y:S01]  /*1a80*/  IMAD.MOV R15, RZ, RZ, -R15 ;  /* 0x000000ffff0f7224 */ /* 0x000fe200078e0a0f */
[----:B------:R-:W-:Y:S01]  /*1a90*/  STL [R1+0x300], R81 ;  /* 0x0003005101007387 */ /* 0x000fe20000100800 */
[----:B------:R-:W-:Y:S01]  /*1aa0*/  IMAD.HI.U32 R17, R6, R76, RZ ;  /* 0x0000004c06117227 */ /* 0x000fe200078e00ff */
[----:B------:R-:W-:-:S02]  /*1ab0*/  LOP3.LUT R191, R2, 0x30, RZ, 0xfc, !PT ;  /* 0x0000003002bf7812 */ /* 0x000fc400078efcff */
[----:B------:R-:W-:Y:S01]  /*1ac0*/  STL [R1+0x348], R79 ;  /* 0x0003484f01007387 */ /* 0x000fe20000100800 */
[----:B------:R-:W-:Y:S01]  /*1ad0*/  IMAD.HI.U32 R11, R6, R80, RZ ;  /* 0x00000050060b7227 */ /* 0x000fe200078e00ff */
[C---:B------:R-:W-:Y:S02]  /*1ae0*/  LOP3.LUT R190, R2.reuse, 0x32, RZ, 0xfc, !PT ;  /* 0x0000003202be7812 */ /* 0x040fe400078efcff */
[----:B------:R-:W-:Y:S01]  /*1af0*/  STL [R1+0x344], R77 ;  /* 0x0003444d01007387 */ /* 0x000fe20000100800 */
[----:B------:R-:W-:Y:S01]  /*1b00*/  IMAD.MOV R13, RZ, RZ, -R13 ;  /* 0x000000ffff0d7224 */ /* 0x000fe200078e0a0d */
[C---:B------:R-:W-:Y:S01]  /*1b10*/  LOP3.LUT R189, R2.reuse, 0x14, RZ, 0xfc, !PT ;  /* 0x0000001402bd7812 */ /* 0x040fe200078efcff */
[C---:B------:R-:W-:Y:S01]  /*1b20*/  IMAD R78, R5.reuse, R19, R78 ;  /* 0x00000013054e7224 */ /* 0x040fe200078e024e */
        /* <DEDUP_REMOVED lines=8> */
[----:B------:R-:W-:Y:S01]  /*1bb0*/  IMAD.MOV R11, RZ, RZ, -R11 ;  /* 0x000000ffff0b7224 */ /* 0x000fe200078e0a0b */
[----:B------:R-:W-:Y:S01]  /*1bc0*/  LOP3.LUT R185, R2, 0x18, RZ, 0xfc, !PT ;  /* 0x0000001802b97812 */ /* 0x000fe200078efcff */
[----:B------:R-:W-:Y:S01]  /*1bd0*/  IMAD.HI.U32 R15, R6, R74, RZ ;  /* 0x0000004a060f7227 */ /* 0x000fe200078e00ff */
[----:B------:R-:W-:Y:S01]  /*1be0*/  STL [R1+0x334], R69 ;  /* 0x0003344501007387 */ /* 0x000fe20000100800 */
[----:B------:R-:W-:Y:S02]  /*1bf0*/  LOP3.LUT R183, R2, 0x38, RZ, 0xfc, !PT ;  /* 0x0000003802b77812 */ /* 0x000fe400078efcff */
[----:B------:R-:W-:Y:S01]  /*1c00*/  IMAD R82, R5, R13, R82 ;  /* 0x0000000d05527224 */ /* 0x000fe200078e0252 */
[----:B------:R-:W-:Y:S01]  /*1c10*/  STL [R1+0x330], R67 ;  /* 0x0003304301007387 */ /* 0x000fe20000100800 */
[----:B------:R-:W-:Y:S01]  /*1c20*/  IMAD.HI.U32 R13, R6, R94, RZ ;  /* 0x0000005e060d7227 */ /* 0x000fe200078e00ff */
[----:B------:R-:W-:-:S02]  /*1c30*/  LOP3.LUT R182, R2, 0x3a, RZ, 0xfc, !PT ;  /* 0x0000003a02b67812 */ /* 0x000fc400078efcff */
[----:B------:R-:W-:Y:S01]  /*1c40*/  STL [R1+0x32c], R65 ;  /* 0x00032c4101007387 */ /* 0x000fe20000100800 */
        /* <DEDUP_REMOVED lines=11> */
[----:B------:R-:W-:-:S03]  /*1d00*/  IMAD.HI.U32 R11, R6, R92, RZ ;  /* 0x0000005c060b7227 */ /* 0x000fc600078e00ff */
[----:B------:R-:W-:Y:S01]  /*1d10*/  STL [R1+0x31c], R57 ;  /* 0x00031c3901007387 */ /* 0x000fe20000100800 */
[----:B------:R-:W-:Y:S02]  /*1d20*/  IMAD.MOV R13, RZ, RZ, -R13 ;  /* 0x000000ffff0d7224 */ /* 0x000fe400078e0a0d */
[C---:B------:R-:W-:Y:S01]  /*1d30*/  IMAD R90, R5.reuse, R19, R90 ;  /* 0x00000013055a7224 */ /* 0x040fe200078e025a */
[----:B------:R-:W-:Y:S01]  /*1d40*/  STL [R1+0x318], R55 ;  /* 0x0003183701007387 */ /* 0x000fe20000100800 */
[----:B------:R-:W-:Y:S02]  /*1d50*/  IMAD R74, R5, R15, R74 ;  /* 0x0000000f054a7224 */ /* 0x000fe400078e024a */
[----:B------:R-:W-:Y:S01]  /*1d60*/  IMAD.MOV R17, RZ, RZ, -R17 ;  /* 0x000000ffff117224 */ /* 0x000fe200078e0a11 */
[----:B------:R-:W-:Y:S01]  /*1d70*/  STL [R1+0x314], R53 ;  /* 0x0003143501007387 */ /* 0x000fe20000100800 */
[----:B------:R-:W-:-:S03]  /*1d80*/  IMAD.HI.U32 R19, R6, R100, RZ ;  /* 0x0000006406137227 */ /* 0x000fc600078e00ff */
[----:B------:R-:W-:Y:S01]  /*1d90*/  STL [R1+0x310], R51 ;  /* 0x0003103301007387 */ /* 0x000fe20000100800 */
[----:B------:R-:W-:Y:S02]  /*1da0*/  IMAD.MOV R11, RZ, RZ, -R11 ;  /* 0x000000ffff0b7224 */ /* 0x000fe400078e0a0b */
[C---:B------:R-:W-:Y:S01]  /*1db0*/  IMAD.HI.U32 R15, R6.reuse, R86, RZ ;  /* 0x00000056060f7227 */ /* 0x040fe200078e00ff */
[----:B------:R-:W-:Y:S03]  /*1dc0*/  STL [R1+0x30c], R49 ;  /* 0x00030c3101007387 */ /* 0x000fe60000100800 */
[----:B------:R-:W-:Y:S01]  /*1dd0*/  IMAD R94, R5, R13, R94 ;  /* 0x0000000d055e7224 */ /* 0x000fe200078e025e */
[----:B------:R-:W-:Y:S01]  /*1de0*/  STL [R1+0x308], R47 ;  /* 0x0003082f01007387 */ /* 0x000fe20000100800 */
[----:B------:R-:W-:-:S03]  /*1df0*/  IMAD.HI.U32 R13, R6, R104, RZ ;  /* 0x00000068060d7227 */ /* 0x000fc600078e00ff */
[----:B------:R-:W-:Y:S01]  /*1e00*/  STL [R1+0x304], R45 ;  /* 0x0003042d01007387 */ /* 0x000fe20000100800 */
[C---:B------:R-:W-:Y:S02]  /*1e10*/  IMAD R88, R5.reuse, R17, R88 ;  /* 0x0000001105587224 */ /* 0x040fe400078e0258 */
[----:B------:R-:W-:Y:S01]  /*1e20*/  IMAD.MOV R19, RZ, RZ, -R19 ;  /* 0x000000ffff137224 */ /* 0x000fe200078e0a13 */
[----:B------:R-:W-:Y:S01]  /*1e30*/  STL [R1+0x2fc], R43 ;  /* 0x0002fc2b01007387 */ /* 0x000fe20000100800 */
[----:B------:R-:W-:Y:S02]  /*1e40*/  IMAD R92, R5, R11, R92 ;  /* 0x0000000b055c7224 */ /* 0x000fe400078e025c */
[----:B------:R-:W-:Y:S01]  /*1e50*/  IMAD.MOV R15, RZ, RZ, -R15 ;  /* 0x000000ffff0f7224 */ /* 0x000fe200078e0a0f */
[----:B------:R-:W-:Y:S01]  /*1e60*/  STL [R1+0x2f8], R41 ;  /* 0x0002f82901007387 */ /* 0x000fe20000100800 */
[----:B------:R-:W-:-:S03]  /*1e70*/  IMAD.HI.U32 R17, R6, R98, RZ ;  /* 0x0000006206117227 */ /* 0x000fc600078e00ff */
        /* <DEDUP_REMOVED lines=9> */
[----:B------:R-:W-:Y:S02]  /*1f10*/  IMAD.MOV R19, RZ, RZ, -R11 ;  /* 0x000000ffff137224 */ /* 0x000fe400078e0a0b */
[C---:B------:R-:W-:Y:S01]  /*1f20*/  IMAD.HI.U32 R15, R6.reuse, R96, RZ ;  /* 0x00000060060f7227 */ /* 0x040fe200078e00ff */
[----:B------:R-:W-:Y:S03]  /*1f30*/  STL [R1+0x2e4], R31 ;  /* 0x0002e41f01007387 */ /* 0x000fe60000100800 */
[----:B------:R-:W-:-:S04]  /*1f40*/  IMAD.HI.U32 R11, R6, R108, RZ ;  /* 0x0000006c060b7227 */ /* 0x000fc800078e00ff */
[----:B------:R-:W-:Y:S02]  /*1f50*/  IMAD R104, R5, R13, R104 ;  /* 0x0000000d05687224 */ /* 0x000fe400078e0268 */
[----:B------:R-:W-:-:S04]  /*1f60*/  IMAD.HI.U32 R13, R6, R116, RZ ;  /* 0x00000074060d7227 */ /* 0x000fc800078e00ff */
[----:B------:R-:W-:Y:S02]  /*1f70*/  IMAD R98, R5, R17, R98 ;  /* 0x0000001105627224 */ /* 0x000fe400078e0262 */
[----:B------:R-:W-:Y:S02]  /*1f80*/  IMAD.MOV R15, RZ, RZ, -R15 ;  /* 0x000000ffff0f7224 */ /* 0x000fe400078e0a0f */
[----:B------:R-:W-:-:S04]  /*1f90*/  IMAD.HI.U32 R17, R6, R110, RZ ;  /* 0x0000006e06117227 */ /* 0x000fc800078e00ff */
[----:B------:R-:W-:Y:S02]  /*1fa0*/  IMAD R102, R5, R19, R102 ;  /* 0x0000001305667224 */ /* 0x000fe400078e0266 */
[----:B------:R-:W-:Y:S02]  /*1fb0*/  IMAD.MOV R11, RZ, RZ, -R11 ;  /* 0x000000ffff0b7224 */ /* 0x000fe400078e0a0b */
[----:B------:R-:W-:Y:S02]  /*1fc0*/  IMAD.MOV R19, RZ, RZ, -R13 ;  /* 0x000000ffff137224 */ /* 0x000fe400078e0a0d */
[----:B------:R-:W-:-:S04]  /*1fd0*/  IMAD.HI.U32 R13, R6, R122, RZ ;  /* 0x0000007a060d7227 */ /* 0x000fc800078e00ff */
[C---:B------:R-:W-:Y:S02]  /*1fe0*/  IMAD R96, R5.reuse, R15, R96 ;  /* 0x0000000f05607224 */ /* 0x040fe400078e0260 */
[----:B------:R-:W-:Y:S02]  /*1ff0*/  IMAD.MOV R17, RZ, RZ, -R17 ;  /* 0x000000ffff117224 */ /* 0x000fe400078e0a11 */
[----:B------:R-:W-:Y:S02]  /*2000*/  IMAD R108, R5, R11, R108 ;  /* 0x0000000b056c7224 */ /* 0x000fe400078e026c */
[----:B------:R-:W-:-:S04]  /*2010*/  IMAD.HI.U32 R15, R6, R106, RZ ;  /* 0x0000006a060f7227 */ /* 0x000fc800078e00ff */
[----:B------:R-:W-:-:S04]  /*2020*/  IMAD.HI.U32 R11, R6, R114, RZ ;  /* 0x00000072060b7227 */ /* 0x000fc800078e00ff */
[----:B------:R-:W-:Y:S02]  /*2030*/  IMAD.MOV R13, RZ, RZ, -R13 ;  /* 0x000000ffff0d7224 */ /* 0x000fe400078e0a0d */
[----:B------:R-:W-:Y:S02]  /*2040*/  IMAD R110, R5, R17, R110 ;  /* 0x00000011056e7224 */ /* 0x000fe400078e026e */
[----:B------:R-:W-:Y:S02]  /*2050*/  IMAD.MOV R15, RZ, RZ, -R15 ;  /* 0x000000ffff0f7224 */ /* 0x000fe400078e0a0f */
[----:B------:R-:W-:Y:S02]  /*2060*/  IMAD.MOV R17, RZ, RZ, -R11 ;  /* 0x000000ffff117224 */ /* 0x000fe400078e0a0b */
[----:B------:R-:W-:-:S04]  /*2070*/  IMAD.HI.U32 R11, R6, R118, RZ ;  /* 0x00000076060b7227 */ /* 0x000fc800078e00ff */
[----:B------:R-:W-:Y:S02]  /*2080*/  IMAD R122, R5, R13, R122 ;  /* 0x0000000d057a7224 */ /* 0x000fe400078e027a */
[----:B------:R-:W-:-:S04]  /*2090*/  IMAD.HI.U32 R13, R6, R126, RZ ;  /* 0x0000007e060d7227 */ /* 0x000fc800078e00ff */
[----:B------:R-:W-:Y:S02]  /*20a0*/  IMAD R106, R5, R15, R106 ;  /* 0x0000000f056a7224 */ /* 0x000fe400078e026a */
[----:B------:R-:W-:-:S04]  /*20b0*/  IMAD.HI.U32 R15, R6, R120, RZ ;  /* 0x00000078060f7227 */ /* 0x000fc800078e00ff */
[C---:B------:R-:W-:Y:S02]  /*20c0*/  IMAD R114, R5.reuse, R17, R114 ;  /* 0x0000001105727224 */ /* 0x040fe400078e0272 */
[----:B------:R-:W-:Y:S02]  /*20d0*/  IMAD.MOV R11, RZ, RZ, -R11 ;  /* 0x000000ffff0b7224 */ /* 0x000fe400078e0a0b */
[----:B------:R-:W-:Y:S02]  /*20e0*/  IMAD.MOV R17, RZ, RZ, -R13 ;  /* 0x000000ffff117224 */ /* 0x000fe400078e0a0d */
[----:B------:R-:W-:Y:S02]  /*20f0*/  IMAD.MOV R15, RZ, RZ, -R15 ;  /* 0x000000ffff0f7224 */ /* 0x000fe400078e0a0f */
[C---:B------:R-:W-:Y:S02]  /*2100*/  IMAD R118, R5.reuse, R11, R118 ;  /* 0x0000000b05767224 */ /* 0x040fe400078e0276 */
[----:B------:R-:W-:Y:S01]  /*2110*/  IMAD R58, R5, R21, R58 ;  /* 0x00000015053a7224 */ /* 0x000fe200078e023a */
[----:B------:R-:W-:Y:S01]  /*2120*/  LOP3.LUT R21, R0, 0x7e, RZ, 0xfc, !PT ;  /* 0x0000007e00157812 */ /* 0x000fe200078efcff */
[----:B------:R-:W-:-:S03]  /*2130*/  IMAD.HI.U32 R11, R6, R124, RZ ;  /* 0x0000007c060b7227 */ /* 0x000fc600078e00ff */
[----:B------:R-:W-:Y:S01]  /*2140*/  IABS R142, R21 ;  /* 0x00000015008e7213 */ /* 0x000fe20000000000 */
[----:B------:R-:W-:Y:S01]  /*2150*/  IMAD R126, R5, R17, R126 ;  /* 0x00000011057e7224 */ /* 0x000fe200078e027e */
[----:B------:R-:W-:Y:S01]  /*2160*/  STL [R1+0x2d0], R21 ;  /* 0x0002d01501007387 */ /* 0x000fe20000100800 */
[----:B------:R-:W-:Y:S02]  /*2170*/  IMAD R17, R9, 0x40, R177 ;  /* 0x0000004009117824 */ /* 0x000fe400078e02b1 */
[----:B------:R-:W-:Y:S02]  /*2180*/  IMAD R120, R5, R15, R120 ;  /* 0x0000000f05787224 */ /* 0x000fe400078e0278 */
[----:B------:R-:W-:Y:S01]  /*2190*/  IMAD.MOV R15, RZ, RZ, -R11 ;  /* 0x000000ffff0f7224 */ /* 0x000fe200078e0a0b */
[----:B------:R-:W-:Y:S01]  /*21a0*/  IABS R112, R17 ;  /* 0x0000001100707213 */ /* 0x000fe20000000000 */
[----:B------:R-:W-:Y:S01]  /*21b0*/  IMAD.HI.U32 R11, R6, R128, RZ ;  /* 0x00000080060b7227 */ /* 0x000fe200078e00ff */
[----:B------:R-:W-:Y:S03]  /*21c0*/  STL [R1+0x260], R17 ;  /* 0x0002601101007387 */ /* 0x000fe60000100800 */
[----:B------:R-:W-:-:S02]  /*21d0*/  IMAD.MOV R11, RZ, RZ, -R11 ;  /* 0x000000ffff0b7224 */ /* 0x000fc400078e0a0b */
[----:B------:R-:W-:-:S04]  /*21e0*/  IMAD.HI.U32 R9, R6, R142, RZ ;  /* 0x0000008e06097227 */ /* 0x000fc800078e00ff */
[----:B------:R-:W-:-:S04]  /*21f0*/  IMAD.HI.U32 R7, R7, R112, RZ ;  /* 0x0000007007077227 */ /* 0x000fc800078e00ff */
[C---:B------:R-:W-:Y:S02]  /*2200*/  IMAD R128, R5.reuse, R11, R128 ;  /* 0x0000000b05807224 */ /* 0x040fe400078e0280 */
[----:B------:R-:W-:Y:S02]  /*2210*/  IMAD.MOV R11, RZ, RZ, -R9 ;  /* 0x000000ffff0b7224 */ /* 0x000fe400078e0a09 */
[----:B------:R-:W-:Y:S02]  /*2220*/  IMAD.MOV R9, RZ, RZ, -R7 ;  /* 0x000000ffff097224 */ /* 0x000fe400078e0a07 */
[----:B------:R-:W-:Y:S02]  /*2230*/  IMAD R142, R5, R11, R142 ;  /* 0x0000000b058e7224 */ /* 0x000fe400078e028e */
[----:B------:R-:W-:Y:S02]  /*2240*/  IMAD R112, R3, R9, R112 ;  /* 0x0000000903707224 */ /* 0x000fe400078e0270 */
[----:B------:R-:W-:Y:S01]  /*2250*/  @!P0 IMAD.IADD R8, R8, 0x1, -R5 ;  /* 0x0000000108088824 */ /* 0x000fe200078e0a05 */
[C---:B------:R-:W-:Y:S01]  /*2260*/  ISETP.GT.U32.AND P0, PT, R5.reuse, R142, PT ;  /* 0x0000008e0500720c */ /* 0x040fe20003f04070 */
[----:B------:R-:W-:Y:S01]  /*2270*/  IMAD R20, R5, R24, R23 ;  /* 0x0000001805147224 */ /* 0x000fe200078e0217 */
[----:B------:R-:W-:Y:S01]  /*2280*/  ISETP.GT.U32.AND P1, PT, R3, R112, PT ;  /* 0x000000700300720c */ /* 0x000fe20003f24070 */
[--C-:B------:R-:W-:Y:S01]  /*2290*/  @!P5 IMAD.IADD R12, R12, 0x1, -R5.reuse ;  /* 0x000000010c0cd824 */ /* 0x100fe200078e0a05 */
[C---:B------:R-:W-:Y:S01]  /*22a0*/  ISETP.GT.U32.AND P6, PT, R5.reuse, R8, PT ;  /* 0x000000080500720c */ /* 0x040fe20003fc4070 */
[----:B------:R-:W-:Y:S01]  /*22b0*/  @!P4 IMAD.IADD R14, R14, 0x1, -R5 ;  /* 0x000000010e0ec824 */ /* 0x000fe200078e0a05 */
[C---:B------:R-:W-:Y:S01]  /*22c0*/  ISETP.GT.U32.AND P5, PT, R5.reuse, R26, PT ;  /* 0x0000001a0500720c */ /* 0x040fe20003fa4070 */
[C---:B------:R-:W-:Y:S01]  /*22d0*/  IMAD R24, R5.reuse, R28, R27 ;  /* 0x0000001c05187224 */ /* 0x040fe200078e021b */
[C---:B------:R-:W-:Y:S01]  /*22e0*/  ISETP.GT.U32.AND P4, PT, R5.reuse, R30, PT ;  /* 0x0000001e0500720c */ /* 0x040fe20003f84070 */
[--C-:B------:R-:W-:Y:S01]  /*22f0*/  @!P3 IMAD.IADD R10, R10, 0x1, -R5.reuse ;  /* 0x000000010a0ab824 */ /* 0x100fe200078e0a05 */
[----:B------:R-:W-:Y:S01]  /*2300*/  LOP3.LUT R27, R0, 0x76, RZ, 0xfc, !PT ;  /* 0x00000076001b7812 */ /* 0x000fe200078efcff */
[--C-:B------:R-:W-:Y:S01]  /*2310*/  @!P2 IMAD.IADD R16, R16, 0x1, -R5.reuse ;  /* 0x000000011010a824 */ /* 0x100fe200078e0a05 */
[C---:B------:R-:W-:Y:S01]  /*2320*/  ISETP.GT.U32.AND P3, PT, R5.reuse, R24, PT ;  /* 0x000000180500720c */ /* 0x040fe20003f64070 */
[----:B------:R-:W-:Y:S01]  /*2330*/  @!P0 IMAD.IADD R142, R142, 0x1, -R5 ;  /* 0x000000018e8e8824 */ /* 0x000fe200078e0a05 */
[C---:B------:R-:W-:Y:S01]  /*2340*/  ISETP.GT.U32.AND P0, PT, R5.reuse, R20, PT ;  /* 0x000000140500720c */ /* 0x040fe20003f04070 */
[----:B------:R-:W-:Y:S01]  /*2350*/  @!P1 IMAD.IADD R112, R112, 0x1, -R3 ;  /* 0x0000000170709824 */ /* 0x000fe200078e0a03 */
[C---:B------:R-:W-:Y:S01]  /*2360*/  ISETP.GT.U32.AND P1, PT, R5.reuse, R18, PT ;  /* 0x000000120500720c */ /* 0x040fe20003f24070 */
[--C-:B------:R-:W-:Y:S01]  /*2370*/  @!P6 IMAD.IADD R8, R8, 0x1, -R5.reuse ;  /* 0x000000010808e824 */ /* 0x100fe200078e0a05 */
[C---:B------:R-:W-:Y:S01]  /*2380*/  ISETP.GT.U32.AND P2, PT, R5.reuse, R32, PT ;  /* 0x000000200500720c */ /* 0x040fe20003f44070 */
[--C-:B------:R-:W-:Y:S01]  /*2390*/  @!P5 IMAD.IADD R26, R26, 0x1, -R5.reuse ;  /* 0x000000011a1ad824 */ /* 0x100fe200078e0a05 */
[C---:B------:R-:W-:Y:S01]  /*23a0*/  ISETP.GT.U32.AND P6, PT, R5.reuse, R22, PT ;  /* 0x000000160500720c */ /* 0x040fe20003fc4070 */
[--C-:B------:R-:W-:Y:S01]  /*23b0*/  @!P4 IMAD.IADD R30, R30, 0x1, -R5.reuse ;  /* 0x000000011e1ec824 */ /* 0x100fe200078e0a05 */
[C---:B------:R-:W-:Y:S01]  /*23c0*/  ISETP.GT.U32.AND P5, PT, R5.reuse, R14, PT ;  /* 0x0000000e0500720c */ /* 0x040fe20003fa4070 */
[C---:B------:R-:W-:Y:S01]  /*23d0*/  IMAD R116, R5.reuse, R19, R116 ;  /* 0x0000001305747224 */ /* 0x040fe200078e0274 */
[C---:B------:R-:W-:Y:S01]  /*23e0*/  ISETP.GT.U32.AND P4, PT, R5.reuse, R16, PT ;  /* 0x000000100500720c */ /* 0x040fe20003f84070 */
[--C-:B------:R-:W-:Y:S01]  /*23f0*/  @!P3 IMAD.IADD R24, R24, 0x1, -R5.reuse ;  /* 0x000000011818b824 */ /* 0x100fe200078e0a05 */
[C---:B------:R-:W-:Y:S01]  /*2400*/  ISETP.GT.U32.AND P3, PT, R5.reuse, R12, PT ;  /* 0x0000000c0500720c */ /* 0x040fe20003f64070 */
[--C-:B------:R-:W-:Y:S01]  /*2410*/  @!P0 IMAD.IADD R20, R20, 0x1, -R5.reuse ;  /* 0x0000000114148824 */ /* 0x100fe200078e0a05 */
[C---:B------:R-:W-:Y:S01]  /*2420*/  ISETP.GT.U32.AND P0, PT, R5.reuse, R36, PT ;  /* 0x000000240500720c */ /* 0x040fe20003f04070 */
[--C-:B------:R-:W-:Y:S01]  /*2430*/  @!P1 IMAD.IADD R18, R18, 0x1, -R5.reuse ;  /* 0x0000000112129824 */ /* 0x100fe200078e0a05 */
[C---:B------:R-:W-:Y:S01]  /*2440*/  ISETP.GT.U32.AND P1, PT, R5.reuse, R34, PT ;  /* 0x000000220500720c */ /* 0x040fe20003f24070 */
[--C-:B------:R-:W-:Y:S01]  /*2450*/  @!P2 IMAD.IADD R32, R32, 0x1, -R5.reuse ;  /* 0x000000012020a824 */ /* 0x100fe200078e0a05 */
[----:B------:R-:W-:Y:S01]  /*2460*/  LOP3.LUT R23, R0, 0x7a, RZ, 0xfc, !PT ;  /* 0x0000007a00177812 */ /* 0x000fe200078efcff */
[--C-:B------:R-:W-:Y:S01]  /*2470*/  @!P6 IMAD.IADD R22, R22, 0x1, -R5.reuse ;  /* 0x000000011616e824 */ /* 0x100fe200078e0a05 */
        /* <DEDUP_REMOVED lines=11> */
[----:B------:R-:W-:Y:S01]  /*2530*/  IMAD.HI.U32 R13, R6, R130, RZ ;  /* 0x00000082060d7227 */ /* 0x000fe200078e00ff */
[C---:B------:R-:W-:Y:S01]  /*2540*/  ISETP.GT.U32.AND P3, PT, R5.reuse, R24, PT ;  /* 0x000000180500720c */ /* 0x040fe20003f64070 */
[----:B------:R-:W-:Y:S01]  /*2550*/  STL [R1+0x2e0], R27 ;  /* 0x0002e01b01007387 */ /* 0x000fe20000100800 */
[----:B------:R-:W-:Y:S01]  /*2560*/  IABS R134, R27 ;  /* 0x0000001b00867213 */ /* 0x000fe20000000000 */
        /* <DEDUP_REMOVED lines=40> */
[----:B------:R-:W-:Y:S01]  /*27f0*/  @!P3 IMAD.IADD R54, R54, 0x1, -R5 ;  /* 0x000000013636b824 */ /* 0x000fe200078e0a05 */
[C---:B------:R-:W-:Y:S01]  /*2800*/  ISETP.GT.U32.AND P4, PT, R5.reuse, R50, PT ;  /* 0x000000320500720c */ /* 0x040fe20003f84070 */
[----:B------:R-:W-:Y:S01]  /*2810*/  IMAD.MOV R13, RZ, RZ, -R13 ;  /* 0x000000ffff0d7224 */ /* 0x000fe200078e0a0d */
        /* <DEDUP_REMOVED lines=114> */
[----:B------:R-:W-:Y:S01]  /*2f40*/  IABS R140, R19 ;  /* 0x00000013008c7213 */ /* 0x000fe20000000000 */
[--C-:B------:R-:W-:Y:S01]  /*2f50*/  @!P6 IMAD.IADD R94, R94, 0x1, -R5.reuse ;  /* 0x000000015e5ee824 */ /* 0x100fe200078e0a05 */
[C---:B------:R-:W-:Y:S01]  /*2f60*/  ISETP.GT.U32.AND P6, PT, R5.reuse, R114, PT ;  /* 0x000000720500720c */ /* 0x040fe20003fc4070 */
[--C-:B------:R-:W-:Y:S01]  /*2f70*/  @!P0 IMAD.IADD R102, R102, 0x1, -R5.reuse ;  /* 0x0000000166668824 */ /* 0x100fe200078e0a05 */
[C---:B------:R-:W-:Y:S01]  /*2f80*/  ISETP.GT.U32.AND P0, PT, R5.reuse, R118, PT ;  /* 0x000000760500720c */ /* 0x040fe20003f04070 */
[--C-:B------:R-:W-:Y:S01]  /*2f90*/  @!P1 IMAD.IADD R104, R104, 0x1, -R5.reuse ;  /* 0x0000000168689824 */ /* 0x100fe200078e0a05 */
[C---:B------:R-:W-:Y:S01]  /*2fa0*/  ISETP.GT.U32.AND P1, PT, R5.reuse, R120, PT ;  /* 0x000000780500720c */ /* 0x040fe20003f24070 */
[C---:B------:R-:W-:Y:S01]  /*2fb0*/  IMAD.HI.U32 R15, R6.reuse, R132, RZ ;  /* 0x00000084060f7227 */ /* 0x040fe200078e00ff */
[----:B------:R-:W-:Y:S03]  /*2fc0*/  STL [R1+0x2dc], R25 ;  /* 0x0002dc1901007387 */ /* 0x000fe60000100800 */
[----:B------:R-:W-:Y:S01]  /*2fd0*/  IMAD.HI.U32 R7, R6, R134, RZ ;  /* 0x0000008606077227 */ /* 0x000fe200078e00ff */
[----:B------:R-:W-:Y:S03]  /*2fe0*/  STL [R1+0x2d8], R23 ;  /* 0x0002d81701007387 */ /* 0x000fe60000100800 */
[--C-:B------:R-:W-:Y:S01]  /*2ff0*/  @!P5 IMAD.IADD R108, R108, 0x1, -R5.reuse ;  /* 0x000000016c6cd824 */ /* 0x100fe200078e0a05 */
[C---:B------:R-:W-:Y:S01]  /*3000*/  ISETP.GT.U32.AND P5, PT, R5.reuse, R124, PT ;  /* 0x0000007c0500720c */ /* 0x040fe20003fa4070 */
[----:B------:R-:W-:Y:S01]  /*3010*/  @!P4 IMAD.IADD R116, R116, 0x1, -R5 ;  /* 0x000000017474c824 */ /* 0x000fe200078e0a05 */
[----:B------:R-:W-:Y:S01]  /*3020*/  ISETP.GT.U32.AND P4, PT, R5, R130, PT ;  /* 0x000000820500720c */ /* 0x000fe20003f84070 */
[----:B------:R-:W-:Y:S01]  /*3030*/  IMAD.HI.U32 R11, R6, R138, RZ ;  /* 0x0000008a060b7227 */ /* 0x000fe200078e00ff */
[----:B------:R-:W-:Y:S03]  /*3040*/  STL [R1+0x2d4], R19 ;  /* 0x0002d41301007387 */ /* 0x000fe60000100800 */
[----:B------:R-:W-:-:S02]  /*3050*/  IMAD.MOV R15, RZ, RZ, -R15 ;  /* 0x000000ffff0f7224 */ /* 0x000fc400078e0a0f */
[----:B------:R-:W-:Y:S02]  /*3060*/  IMAD.MOV R7, RZ, RZ, -R7 ;  /* 0x000000ffff077224 */ /* 0x000fe400078e0a07 */
[----:B------:R-:W-:Y:S02]  /*3070*/  IMAD.MOV R11, RZ, RZ, -R11 ;  /* 0x000000ffff0b7224 */ /* 0x000fe400078e0a0b */
[C---:B------:R-:W-:Y:S02]  /*3080*/  IMAD R132, R5.reuse, R15, R132 ;  /* 0x0000000f05847224 */ /* 0x040fe400078e0284 */
[C---:B------:R-:W-:Y:S02]  /*3090*/  IMAD R134, R5.reuse, R7, R134 ;  /* 0x0000000705867224 */ /* 0x040fe400078e0286 */
[----:B------:R-:W-:Y:S01]  /*30a0*/  @!P3 IMAD.IADD R106, R106, 0x1, -R5 ;  /* 0x000000016a6ab824 */ /* 0x000fe200078e0a05 */
[----:B------:R-:W-:Y:S01]  /*30b0*/  ISETP.GT.U32.AND P3, PT, R5, R122, PT ;  /* 0x0000007a0500720c */ /* 0x000fe20003f64070 */
[----:B------:R-:W-:-:S04]  /*30c0*/  IMAD.HI.U32 R9, R6, R136, RZ ;  /* 0x0000008806097227 */ /* 0x000fc800078e00ff */
[C---:B------:R-:W-:Y:S02]  /*30d0*/  IMAD R138, R5.reuse, R11, R138 ;  /* 0x0000000b058a7224 */ /* 0x040fe400078e028a */
[--C-:B------:R-:W-:Y:S01]  /*30e0*/  @!P2 IMAD.IADD R98, R98, 0x1, -R5.reuse ;  /* 0x000000016262a824 */ /* 0x100fe200078e0a05 */
[C---:B------:R-:W-:Y:S01]  /*30f0*/  ISETP.GT.U32.AND P2, PT, R5.reuse, R110, PT ;  /* 0x0000006e0500720c */ /* 0x040fe20003f44070 */
[--C-:B------:R-:W-:Y:S01]  /*3100*/  @!P6 IMAD.IADD R114, R114, 0x1, -R5.reuse ;  /* 0x000000017272e824 */ /* 0x100fe200078e0a05 */
[C---:B------:R-:W-:Y:S01]  /*3110*/  ISETP.GT.U32.AND P6, PT, R5.reuse, R128, PT ;  /* 0x000000800500720c */ /* 0x040fe20003fc4070 */
[--C-:B------:R-:W-:Y:S01]  /*3120*/  @!P0 IMAD.IADD R118, R118, 0x1, -R5.reuse ;  /* 0x0000000176768824 */ /* 0x100fe200078e0a05 */
[C---:B------:R-:W-:Y:S01]  /*3130*/  ISETP.GT.U32.AND P0, PT, R5.reuse, R132, PT ;  /* 0x000000840500720c */ /* 0x040fe20003f04070 */
[----:B------:R-:W-:Y:S01]  /*3140*/  @!P1 IMAD.IADD R120, R120, 0x1, -R5 ;  /* 0x0000000178789824 */ /* 0x000fe200078e0a05 */
[----:B------:R-:W-:Y:S01]  /*3150*/  ISETP.GT.U32.AND P1, PT, R5, R134, PT ;  /* 0x000000860500720c */ /* 0x000fe20003f24070 */
[----:B------:R-:W-:-:S02]  /*3160*/  IMAD.MOV R9, RZ, RZ, -R9 ;  /* 0x000000ffff097224 */ /* 0x000fc400078e0a09 */
[--C-:B------:R-:W-:Y:S01]  /*3170*/  @!P5 IMAD.IADD R124, R124, 0x1, -R5.reuse ;  /* 0x000000017c7cd824 */ /* 0x100fe200078e0a05 */
[C---:B------:R-:W-:Y:S01]  /*3180*/  ISETP.GT.U32.AND P5, PT, R5.reuse, R138, PT ;  /* 0x0000008a0500720c */ /* 0x040fe20003fa4070 */
[--C-:B------:R-:W-:Y:S01]  /*3190*/  @!P4 IMAD.IADD R130, R130, 0x1, -R5.reuse ;  /* 0x000000018282c824 */ /* 0x100fe200078e0a05 */
[C---:B------:R-:W-:Y:S01]  /*31a0*/  ISETP.GT.U32.AND P4, PT, R5.reuse, R120, PT ;  /* 0x000000780500720c */ /* 0x040fe20003f84070 */
[C---:B------:R-:W-:Y:S02]  /*31b0*/  IMAD R136, R5.reuse, R9, R136 ;  /* 0x0000000905887224 */ /* 0x040fe400078e0288 */
[--C-:B------:R-:W-:Y:S02]  /*31c0*/  @!P3 IMAD.IADD R122, R122, 0x1, -R5.reuse ;  /* 0x000000017a7ab824 */ /* 0x100fe400078e0a05 */
        /* <DEDUP_REMOVED lines=8> */
[----:B------:R-:W-:Y:S01]  /*3250*/  IMAD.HI.U32 R6, R6, R140, RZ ;  /* 0x0000008c06067227 */ /* 0x000fe200078e00ff */
[----:B------:R-:W-:-:S03]  /*3260*/  ISETP.GT.U32.AND P6, PT, R5, R118, PT ;  /* 0x000000760500720c */ /* 0x000fc60003fc4070 */
[--C-:B------:R-:W-:Y:S01]  /*3270*/  @!P5 IMAD.IADD R138, R138, 0x1, -R5.reuse ;  /* 0x000000018a8ad824 */ /* 0x100fe200078e0a05 */
[C---:B------:R-:W-:Y:S01]  /*3280*/  ISETP.GT.U32.AND P5, PT, R5.reuse, R128, PT ;  /* 0x000000800500720c */ /* 0x040fe20003fa4070 */
[--C-:B------:R-:W-:Y:S01]  /*3290*/  @!P4 IMAD.IADD R120, R120, 0x1, -R5.reuse ;  /* 0x000000017878c824 */ /* 0x100fe200078e0a05 */
[C---:B------:R-:W-:Y:S01]  /*32a0*/  ISETP.GT.U32.AND P4, PT, R5.reuse, R132, PT ;  /* 0x000000840500720c */ /* 0x040fe20003f84070 */
[----:B------:R-:W-:Y:S02]  /*32b0*/  IMAD.MOV R6, RZ, RZ, -R6 ;  /* 0x000000ffff067224 */ /* 0x000fe400078e0a06 */
[--C-:B------:R-:W-:Y:S02]  /*32c0*/  @!P3 IMAD.IADD R136, R136, 0x1, -R5.reuse ;  /* 0x000000018888b824 */ /* 0x100fe400078e0a05 */
[C---:B------:R-:W-:Y:S02]  /*32d0*/  IMAD R140, R5.reuse, R6, R140 ;  /* 0x00000006058c7224 */ /* 0x040fe400078e028c */
[--C-:B------:R-:W-:Y:S01]  /*32e0*/  @!P2 IMAD.IADD R126, R126, 0x1, -R5.reuse ;  /* 0x000000017e7ea824 */ /* 0x100fe200078e0a05 */
[----:B------:R-:W2:Y:S01]  /*32f0*/  LDS R6, [UR11] ;  /* 0x0000000bff067984 */ /* 0x000ea20008000800 */
[--C-:B------:R-:W-:Y:S01]  /*3300*/  @!P1 IMAD.IADD R124, R124, 0x1, -R5.reuse ;  /* 0x000000017c7c9824 */ /* 0x100fe200078e0a05 */
[C---:B------:R-:W-:Y:S01]  /*3310*/  ISETP.GT.U32.AND P2, PT, R5.reuse, R140, PT ;  /* 0x0000008c0500720c */ /* 0x040fe20003f44070 */
[--C-:B------:R-:W-:Y:S01]  /*3320*/  @!P5 IMAD.IADD R128, R128, 0x1, -R5.reuse ;  /* 0x000000018080d824 */ /* 0x100fe200078e0a05 */
[C---:B------:R-:W-:Y:S01]  /*3330*/  ISETP.GT.U32.AND P1, PT, R5.reuse, R136, PT ;  /* 0x000000880500720c */ /* 0x040fe20003f24070 */
[--C-:B------:R-:W-:Y:S01]  /*3340*/  @!P4 IMAD.IADD R132, R132, 0x1, -R5.reuse ;  /* 0x000000018484c824 */ /* 0x100fe200078e0a05 */
[----:B------:R-:W-:Y:S01]  /*3350*/  ISETP.GT.U32.AND P3, PT, R5, R126, PT ;  /* 0x0000007e0500720c */ /* 0x000fe20003f64070 */
[--C-:B------:R-:W-:Y:S01]  /*3360*/  @!P0 IMAD.IADD R122, R122, 0x1, -R5.reuse ;  /* 0x000000017a7a8824 */ /* 0x100fe200078e0a05 */
[----:B------:R-:W-:Y:S01]  /*3370*/  ISETP.GT.U32.AND P5, PT, R3, R112, PT ;  /* 0x000000700300720c */ /* 0x000fe20003fa4070 */
[----:B------:R-:W-:Y:S01]  /*3380*/  @!P6 IMAD.IADD R118, R118, 0x1, -R5 ;  /* 0x000000017676e824 */ /* 0x000fe200078e0a05 */
[----:B------:R-:W-:-:S02]  /*3390*/  ISETP.GE.AND P4, PT, R143, RZ, PT ;  /* 0x000000ff8f00720c */ /* 0x000fc40003f86270 */
[C---:B------:R-:W-:Y:S02]  /*33a0*/  ISETP.GT.U32.AND P6, PT, R5.reuse, R138, PT ;  /* 0x0000008a0500720c */ /* 0x040fe40003fc4070 */
[C---:B------:R-:W-:Y:S01]  /*33b0*/  ISETP.GT.U32.AND P0, PT, R5.reuse, R134, PT ;  /* 0x000000860500720c */ /* 0x040fe20003f04070 */
[--C-:B------:R-:W-:Y:S01]  /*33c0*/  @!P2 IMAD.IADD R140, R140, 0x1, -R5.reuse ;  /* 0x000000018c8ca824 */ /* 0x100fe200078e0a05 */
[----:B------:R-:W-:Y:S01]  /*33d0*/  ISETP.GT.U32.AND P2, PT, R5, R130, PT ;  /* 0x000000820500720c */ /* 0x000fe20003f44070 */
[--C-:B------:R-:W-:Y:S01]  /*33e0*/  @!P1 IMAD.IADD R136, R136, 0x1, -R5.reuse ;  /* 0x0000000188889824 */ /* 0x100fe200078e0a05 */
[----:B------:R-:W-:Y:S01]  /*33f0*/  ISETP.GE.AND P1, PT, R141, RZ, PT ;  /* 0x000000ff8d00720c */ /* 0x000fe20003f26270 */
[----:B------:R-:W-:Y:S01]  /*3400*/  @!P3 IMAD.IADD R126, R126, 0x1, -R5 ;  /* 0x000000017e7eb824 */ /* 0x000fe200078e0a05 */
[----:B------:R-:W-:Y:S01]  /*3410*/  ISETP.GT.U32.AND P3, PT, R5, R140, PT ;  /* 0x0000008c0500720c */ /* 0x000fe20003f64070 */
[----:B------:R-:W-:Y:S01]  /*3420*/  @!P5 IMAD.IADD R112, R112, 0x1, -R3 ;  /* 0x000000017070d824 */ /* 0x000fe200078e0a03 */
[----:B------:R-:W-:Y:S01]  /*3430*/  ISETP.GE.AND P5, PT, R29, RZ, PT ;  /* 0x000000ff1d00720c */ /* 0x000fe20003fa6270 */
[----:B------:R-:W-:Y:S01]  /*3440*/  @!P4 IMAD.MOV R14, RZ, RZ, -R14 ;  /* 0x000000ffff0ec224 */ /* 0x000fe200078e0a0e */
[----:B------:R-:W-:Y:S01]  /*3450*/  ISETP.GE.AND P4, PT, R133, RZ, PT ;  /* 0x000000ff8500720c */ /* 0x000fe20003f86270 */
[----:B-1----:R-:W1:Y:S01]  /*3460*/  LDC.64 R28, c[0x0][0x3a8] ;  /* 0x0000ea00ff1c7b82 */ /* 0x002e620000000a00 */
[--C-:B------:R-:W-:Y:S01]  /*3470*/  @!P6 IMAD.IADD R138, R138, 0x1, -R5.reuse ;  /* 0x000000018a8ae824 */ /* 0x100fe200078e0a05 */
[----:B------:R-:W-:Y:S01]  /*3480*/  ISETP.GE.AND P6, PT, R139, RZ, PT ;  /* 0x000000ff8b00720c */ /* 0x000fe20003fc6270 */
[--C-:B------:R-:W-:Y:S01]  /*3490*/  @!P0 IMAD.IADD R134, R134, 0x1, -R5.reuse ;  /* 0x0000000186868824 */ /* 0x100fe200078e0a05 */
[----:B------:R-:W-:Y:S01]  /*34a0*/  ISETP.NE.AND P0, PT, R84, RZ, PT ;  /* 0x000000ff5400720c */ /* 0x000fe20003f05270 */
[--C-:B------:R-:W-:Y:S01]  /*34b0*/  @!P2 IMAD.IADD R130, R130, 0x1, -R5.reuse ;  /* 0x000000018282a824 */ /* 0x100fe200078e0a05 */
[----:B------:R-:W-:Y:S01]  /*34c0*/  ISETP.GE.AND P2, PT, R0, RZ, PT ;  /* 0x000000ff0000720c */ /* 0x000fe20003f46270 */
[----:B------:R-:W-:Y:S01]  /*34d0*/  @!P1 IMAD.MOV R16, RZ, RZ, -R16 ;  /* 0x000000ffff109224 */ /* 0x000fe200078e0a10 */
[----:B------:R-:W-:Y:S01]  /*34e0*/  ISETP.GE.AND P1, PT, R129, RZ, PT ;  /* 0x000000ff8100720c */ /* 0x000fe20003f26270 */
[----:B------:R-:W-:Y:S01]  /*34f0*/  @!P3 IMAD.IADD R140, R140, 0x1, -R5 ;  /* 0x000000018c8cb824 */ /* 0x000fe200078e0a05 */
[----:B------:R-:W-:Y:S01]  /*3500*/  ISETP.GE.AND P3, PT, R144, RZ, PT ;  /* 0x000000ff9000720c */ /* 0x000fe20003f66270 */
[----:B------:R-:W-:Y:S01]  /*3510*/  @!P5 IMAD.MOV R10, RZ, RZ, -R10 ;  /* 0x000000ffff0ad224 */ /* 0x000fe200078e0a0a */
[----:B------:R-:W-:Y:S01]  /*3520*/  ISETP.GE.AND P5, PT, R131, RZ, PT ;  /* 0x000000ff8300720c */ /* 0x000fe20003fa6270 */
[----:B------:R-:W-:Y:S01]  /*3530*/  @!P4 IMAD.MOV R24, RZ, RZ, -R24 ;  /* 0x000000ffff18c224 */ /* 0x000fe200078e0a18 */
[----:B------:R-:W-:Y:S01]  /*3540*/  ISETP.GE.AND P4, PT, R123, RZ, PT ;  /* 0x000000ff7b00720c */ /* 0x000fe20003f86270 */
[----:B------:R-:W-:Y:S01]  /*3550*/  @!P6 IMAD.MOV R18, RZ, RZ, -R18 ;  /* 0x000000ffff12e224 */ /* 0x000fe200078e0a12 */
[----:B--2---:R-:W-:Y:S01]  /*3560*/  R2UR UR10, R6 ;  /* 0x00000000060a72ca */ /* 0x004fe200000e0000 */
[----:B------:R-:W-:Y:S01]  /*3570*/  IMAD.MOV.U32 R6, RZ, RZ, R12 ;  /* 0x000000ffff067224 */ /* 0x000fe200078e000c */
[----:B------:R-:W-:Y:S01]  /*3580*/  ISETP.GE.AND P6, PT, R19, RZ, PT ;  /* 0x000000ff1300720c */ /* 0x000fe20003fc6270 */
[----:B------:R-:W-:Y:S01]  /*3590*/  @!P2 IMAD.MOV R8, RZ, RZ, -R8 ;  /* 0x000000ffff08a224 */ /* 0x000fe200078e0a08 */
        /* <DEDUP_REMOVED lines=9> */
[----:B-1----:R-:W-:-:S02]  /*3630*/  IMAD R11, R177, R29, RZ ;  /* 0x0000001db10b7224 */ /* 0x002fc400078e02ff */
[----:B------:R-:W-:Y:S02]  /*3640*/  IMAD.MOV.U32 R12, RZ, RZ, R112 ;  /* 0x000000ffff0c7224 */ /* 0x000fe400078e0070 */
[----:B------:R-:W-:Y:S01]  /*3650*/  @!P2 IMAD.MOV R20, RZ, RZ, -R20 ;  /* 0x000000ffff14a224 */ /* 0x000fe200078e0a14 */
[----:B------:R-:W-:Y:S01]  /*3660*/  BAR.SYNC.DEFER_BLOCKING 0x0 ;  /* 0x0000000000007b1d */ /* 0x000fe20000010000 */
        /* <DEDUP_REMOVED lines=10> */
[----:B------:R-:W-:-:S04]  /*3710*/  VIADD R5, R64, 0xffffffc0 ;  /* 0xffffffc040057836 */ /* 0x000fc80000000000 */
        /* <DEDUP_REMOVED lines=9> */
[----:B------:R-:W-:Y:S02]  /*37b0*/  ISETP.GE.AND P4, PT, R93, RZ, PT ;  /* 0x000000ff5d00720c */ /* 0x000fe40003f86270 */
[----:B------:R-:W-:-:S03]  /*37c0*/  ISETP.GE.AND P6, PT, R2, R5, PT ;  /* 0x000000050200720c */ /* 0x000fc60003fc6270 */
        /* <DEDUP_REMOVED lines=10> */
[----:B------:R-:W-:-:S02]  /*3870*/  SEL R228, RZ, 0x4, P6 ;  /* 0x00000004ffe47807 */ /* 0x000fc40003000000 */
[----:B------:R-:W-:Y:S01]  /*3880*/  ISETP.GE.AND P6, PT, R203, R5, PT ;  /* 0x00000005cb00720c */ /* 0x000fe20003fc6270 */
        /* <DEDUP_REMOVED lines=9> */
[----:B------:R-:W-:-:S05]  /*3920*/  ISETP.GE.AND P4, PT, R71, RZ, PT ;  /* 0x000000ff4700720c */ /* 0x000fca0003f86270 */
        /* <DEDUP_REMOVED lines=49> */
[----:B------:R-:W-:Y:S02]  /*3c40*/  ISETP.NE.AND P4, PT, R85, RZ, PT ;  /* 0x000000ff5500720c */ /* 0x000fe40003f85270 */
[----:B------:R-:W-:-:S03]  /*3c50*/  LOP3.LUT R85, RZ, R85, RZ, 0x33, !PT ;  /* 0x00000055ff557212 */ /* 0x000fc600078e33ff */
[----:B------:R-:W-:Y:S01]  /*3c60*/  @!P1 IMAD.MOV R136, RZ, RZ, -R136 ;  /* 0x000000ffff889224 */ /* 0x000fe200078e0a88 */
[C---:B------:R-:W-:Y:S01]  /*3c70*/  SEL R10, R85.reuse, R10, !P4 ;  /* 0x0000000a550a7207 */ /* 0x040fe20006000000 */
[----:B------:R-:W-:Y:S01]  /*3c80*/  @!P2 IMAD.MOV R118, RZ, RZ, -R118 ;  /* 0x000000ffff76a224 */ /* 0x000fe200078e0a76 */
[C---:B------:R-:W-:Y:S01]  /*3c90*/  SEL R68, R85.reuse, R68, !P4 ;  /* 0x0000004455447207 */ /* 0x040fe20006000000 */
[----:B------:R-:W-:Y:S01]  /*3ca0*/  @!P3 IMAD.MOV R120, RZ, RZ, -R120 ;  /* 0x000000ffff78b224 */ /* 0x000fe200078e0a78 */
[----:B------:R-:W-:Y:S01]  /*3cb0*/  SEL R7, R85, R16, !P4 ;  /* 0x0000001055077207 */ /* 0x000fe20006000000 */
[----:B------:R-:W-:Y:S01]  /*3cc0*/  IMAD R75, R10, UR8, RZ ;  /* 0x000000080a4b7c24 */ /* 0x000fe2000f8e02ff */
[----:B----4-:R-:W-:Y:S01]  /*3cd0*/  LEA R222, P1, R11, UR14, 0x2 ;  /* 0x0000000e0bde7c11 */ /* 0x010fe2000f8210ff */
[----:B------:R-:W-:Y:S01]  /*3ce0*/  @!P5 IMAD.MOV R134, RZ, RZ, -R134 ;  /* 0x000000ffff86d224 */ /* 0x000fe200078e0a86 */
[----:B------:R-:W-:Y:S01]  /*3cf0*/  SEL R8, R85, R8, !P4 ;  /* 0x0000000855087207 */ /* 0x000fe20006000000 */
[----:B------:R-:W-:Y:S01]  /*3d00*/  IMAD R129, R68, UR8, RZ ;  /* 0x0000000844817c24 */ /* 0x000fe2000f8e02ff */
[----:B------:R-:W-:Y:S01]  /*3d10*/  ISETP.GE.AND P2, PT, R35, RZ, PT ;  /* 0x000000ff2300720c */ /* 0x000fe20003f46270 */
[----:B------:R-:W-:Y:S01]  /*3d20*/  IMAD R81, R7, UR8, RZ ;  /* 0x0000000807517c24 */ /* 0x000fe2000f8e02ff */
[----:B------:R-:W-:Y:S01]  /*3d30*/  ISETP.GE.AND P3, PT, R33, RZ, PT ;  /* 0x000000ff2100720c */ /* 0x000fe20003f66270 */
[----:B------:R-:W-:Y:S01]  /*3d40*/  IMAD R73, R8, UR8, RZ ;  /* 0x0000000808497c24 */ /* 0x000fe2000f8e02ff */
[----:B------:R-:W-:-:S02]  /*3d50*/  ISETP.GE.AND P5, PT, R17, RZ, PT ;  /* 0x000000ff1100720c */ /* 0x000fc40003fa6270 */
[C---:B------:R-:W-:Y:S02]  /*3d60*/  SEL R3, R85.reuse, R14, !P4 ;  /* 0x0000000e55037207 */ /* 0x040fe40006000000 */
[----:B------:R-:W-:Y:S01]  /*3d70*/  SEL R74, R85, R74, !P4 ;  /* 0x0000004a554a7207 */ /* 0x000fe20006000000 */
[----:B------:R-:W-:Y:S01]  /*3d80*/  STL [R1+0x154], R73 ;  /* 0x0001544901007387 */ /* 0x000fe20000100800 */
[----:B------:R-:W-:Y:S01]  /*3d90*/  LEA.HI.X.SX32 R14, R11, UR15, 0x2, P1 ;  /* 0x0000000f0b0e7c11 */ /* 0x000fe200088f16ff */
[----:B------:R-:W-:Y:S01]  /*3da0*/  IMAD R79, R3, UR8, RZ ;  /* 0x00000008034f7c24 */ /* 0x000fe2000f8e02ff */
[----:B------:R-:W-:Y:S01]  /*3db0*/  SEL R22, R85, R22, !P4 ;  /* 0x0000001655167207 */ /* 0x000fe20006000000 */
[----:B------:R-:W-:Y:S01]  /*3dc0*/  IMAD R133, R74, UR8, RZ ;  /* 0x000000084a857c24 */ /* 0x000fe2000f8e02ff */
[----:B------:R-:W-:Y:S01]  /*3dd0*/  LEA R68, P1, R75, R222, 0x2 ;  /* 0x000000de4b447211 */ /* 0x000fe200078210ff */
[----:B------:R1:W-:Y:S01]  /*3de0*/  STL [R1+0x150], R75 ;  /* 0x0001504b01007387 */ /* 0x0003e20000100800 */
[C---:B------:R-:W-:Y:S01]  /*3df0*/  SEL R6, R85.reuse, R6, !P4 ;  /* 0x0000000655067207 */ /* 0x040fe20006000000 */
[----:B------:R-:W-:Y:S01]  /*3e00*/  IMAD R87, R22, UR8, RZ ;  /* 0x0000000816577c24 */ /* 0x000fe2000f8e02ff */
[----:B------:R-:W-:Y:S01]  /*3e10*/  SEL R80, R85, R80, !P4 ;  /* 0x0000005055507207 */ /* 0x000fe20006000000 */
[----:B------:R-:W-:Y:S01]  /*3e20*/  @!P2 IMAD.MOV R128, RZ, RZ, -R128 ;  /* 0x000000ffff80a224 */ /* 0x000fe200078e0a80 */
[----:B------:R-:W-:Y:S01]  /*3e30*/  LEA.HI.X.SX32 R69, R75, R14, 0x2, P1 ;  /* 0x0000000e4b457211 */ /* 0x000fe200008f16ff */
[----:B------:R-:W-:Y:S01]  /*3e40*/  IMAD R77, R6, UR8, RZ ;  /* 0x00000008064d7c24 */ /* 0x000fe2000f8e02ff */
[----:B------:R-:W-:Y:S01]  /*3e50*/  SEL R13, R85, R30, !P4 ;  /* 0x0000001e550d7207 */ /* 0x000fe20006000000 */
[----:B------:R-:W-:Y:S01]  /*3e60*/  IMAD R141, R80, UR8, RZ ;  /* 0x00000008508d7c24 */ /* 0x000fe2000f8e02ff */
[----:B------:R-:W-:Y:S01]  /*3e70*/  LEA R74, P1, R81, R222, 0x2 ;  /* 0x000000de514a7211 */ /* 0x000fe200078210ff */
[----:B------:R-:W-:Y:S01]  /*3e80*/  @!P3 IMAD.MOV R130, RZ, RZ, -R130 ;  /* 0x000000ffff82b224 */ /* 0x000fe200078e0a82 */
[----:B------:R-:W-:Y:S01]  /*3e90*/  SEL R9, R85, R18, !P4 ;  /* 0x0000001255097207 */ /* 0x000fe20006000000 */
[----:B------:R-:W-:Y:S01]  /*3ea0*/  IMAD R93, R13, UR8, RZ ;  /* 0x000000080d5d7c24 */ /* 0x000fe2000f8e02ff */
[C---:B------:R-:W-:Y:S01]  /*3eb0*/  SEL R66, R85.reuse, R66, !P4 ;  /* 0x0000004255427207 */ /* 0x040fe20006000000 */
[----:B------:R-:W-:Y:S01]  /*3ec0*/  @!P5 IMAD.MOV R12, RZ, RZ, -R12 ;  /* 0x000000ffff0cd224 */ /* 0x000fe200078e0a0c */
[----:B------:R-:W-:Y:S01]  /*3ed0*/  SEL R20, R85, R20, !P4 ;  /* 0x0000001455147207 */ /* 0x000fe20006000000 */
[----:B------:R-:W-:Y:S01]  /*3ee0*/  IMAD R83, R9, UR8, RZ ;  /* 0x0000000809537c24 */ /* 0x000fe2000f8e02ff */
[----:B------:R-:W-:Y:S01]  /*3ef0*/  SEL R86, R85, R86, !P4 ;  /* 0x0000005655567207 */ /* 0x000fe20006000000 */
[----:B------:R-:W-:Y:S01]  /*3f00*/  STL [R1+0x14c], R77 ;  /* 0x00014c4d01007387 */ /* 0x000fe20000100800 */
[----:B-1----:R-:W-:Y:S01]  /*3f10*/  LEA.HI.X.SX32 R75, R81, R14, 0x2, P1 ;  /* 0x0000000e514b7211 */ /* 0x002fe200008f16ff */
[----:B------:R-:W-:Y:S01]  /*3f20*/  IMAD R127, R66, UR8, RZ ;  /* 0x00000008427f7c24 */ /* 0x000fe2000f8e02ff */
[----:B------:R-:W-:Y:S01]  /*3f30*/  SEL R19, R85, R36, !P4 ;  /* 0x0000002455137207 */ /* 0x000fe20006000000 */
[----:B------:R-:W-:Y:S01]  /*3f40*/  IMAD R144, R20, UR8, RZ ;  /* 0x0000000814907c24 */ /* 0x000fe2000f8e02ff */
[----:B------:R-:W-:Y:S01]  /*3f50*/  LEA R80, P1, R87, R222, 0x2 ;  /* 0x000000de57507211 */ /* 0x000fe200078210ff */
[----:B------:R-:W-:Y:S01]  /*3f60*/  STL [R1+0x148], R79 ;  /* 0x0001484f01007387 */ /* 0x000fe20000100800 */
[C---:B------:R-:W-:Y:S01]  /*3f70*/  SEL R24, R85.reuse, R24, !P4 ;  /* 0x0000001855187207 */ /* 0x040fe20006000000 */
[----:B------:R-:W-:Y:S01]  /*3f80*/  IMAD R65, R86, UR8, RZ ;  /* 0x0000000856417c24 */ /* 0x000fe2000f8e02ff */
[----:B------:R-:W-:Y:S01]  /*3f90*/  SEL R72, R85, R72, !P4 ;  /* 0x0000004855487207 */ /* 0x000fe20006000000 */
[----:B------:R1:W-:Y:S01]  /*3fa0*/  STL [R1+0x144], R81 ;  /* 0x0001445101007387 */ /* 0x0003e20000100800 */
[----:B------:R-:W-:Y:S01]  /*3fb0*/  ISETP.GE.AND P2, PT, R23, RZ, PT ;  /* 0x000000ff1700720c */ /* 0x000fe20003f46270 */
[----:B------:R-:W-:Y:S01]  /*3fc0*/  IMAD R99, R19, UR8, RZ ;  /* 0x0000000813637c24 */ /* 0x000fe2000f8e02ff */
[----:B------:R-:W-:Y:S01]  /*3fd0*/  ISETP.GE.AND P3, PT, R21, RZ, PT ;  /* 0x000000ff1500720c */ /* 0x000fe20003f66270 */
[----:B------:R-:W-:Y:S01]  /*3fe0*/  IMAD R89, R24, UR8, RZ ;  /* 0x0000000818597c24 */ /* 0x000fe2000f8e02ff */
[----:B------:R-:W-:Y:S01]  /*3ff0*/  SEL R26, R85, R26, !P4 ;  /* 0x0000001a551a7207 */ /* 0x000fe20006000000 */
[----:B------:R-:W-:Y:S01]  /*4000*/  STL [R1+0x140], R83 ;  /* 0x0001405301007387 */ /* 0x000fe20000100800 */
[----:B------:R-:W-:Y:S01]  /*4010*/  LEA R66, P5, R73, R222, 0x2 ;  /* 0x000000de49427211 */ /* 0x000fe200078a10ff */
[----:B------:R-:W-:Y:S01]  /*4020*/  IMAD R131, R72, UR8, RZ ;  /* 0x0000000848837c24 */ /* 0x000fe2000f8e02ff */
[----:B------:R-:W-:Y:S01]  /*4030*/  SEL R92, R85, R92, !P4 ;  /* 0x0000005c555c7207 */ /* 0x000fe20006000000 */
[----:B------:R-:W-:Y:S01]  /*4040*/  IMAD R91, R26, UR8, RZ ;  /* 0x000000081a5b7c24 */ /* 0x000fe2000f8e02ff */
[----:B-1----:R-:W-:Y:S01]  /*4050*/  LEA.HI.X.SX32 R81, R87, R14, 0x2, P1 ;  /* 0x0000000e57517211 */ /* 0x002fe200008f16ff */
[----:B------:R-:W-:Y:S01]  /*4060*/  STL [R1+0x13c], R144 ;  /* 0x00013c9001007387 */ /* 0x000fe20000100800 */
[----:B------:R-:W-:Y:S01]  /*4070*/  SEL R42, R85, R42, !P4 ;  /* 0x0000002a552a7207 */ /* 0x000fe20006000000 */
[----:B------:R-:W-:Y:S01]  /*4080*/  IMAD R59, R92, UR8, RZ ;  /* 0x000000085c3b7c24 */ /* 0x000fe2000f8e02ff */
[----:B------:R-:W-:Y:S01]  /*4090*/  LEA R86, P1, R93, R222, 0x2 ;  /* 0x000000de5d567211 */ /* 0x000fe200078210ff */
[----:B------:R1:W-:Y:S01]  /*40a0*/  STL [R1+0x138], R87 ;  /* 0x0001385701007387 */ /* 0x0003e20000100800 */
[C---:B------:R-:W-:Y:S01]  /*40b0*/  SEL R32, R85.reuse, R32, !P4 ;  /* 0x0000002055207207 */ /* 0x040fe20006000000 */
[----:B------:R-:W-:Y:S01]  /*40c0*/  IMAD R105, R42, UR8, RZ ;  /* 0x000000082a697c24 */ /* 0x000fe2000f8e02ff */
[----:B------:R-:W-:Y:S01]  /*40d0*/  SEL R78, R85, R78, !P4 ;  /* 0x0000004e554e7207 */ /* 0x000fe20006000000 */
[----:B------:R-:W-:Y:S01]  /*40e0*/  STL [R1+0x134], R89 ;  /* 0x0001345901007387 */ /* 0x000fe20000100800 */
[----:B------:R-:W-:Y:S01]  /*40f0*/  LEA.HI.X.SX32 R67, R73, R14, 0x2, P5 ;  /* 0x0000000e49437211 */ /* 0x000fe200028f16ff */
[----:B------:R-:W-:Y:S01]  /*4100*/  IMAD R95, R32, UR8, RZ ;  /* 0x00000008205f7c24 */ /* 0x000fe2000f8e02ff */
[----:B------:R-:W-:Y:S01]  /*4110*/  SEL R15, R85, R34, !P4 ;  /* 0x00000022550f7207 */ /* 0x000fe20006000000 */
[----:B------:R-:W-:Y:S01]  /*4120*/  IMAD R139, R78, UR8, RZ ;  /* 0x000000084e8b7c24 */ /* 0x000fe2000f8e02ff */
[----:B------:R-:W-:Y:S01]  /*4130*/  LEA R72, P5, R79, R222, 0x2 ;  /* 0x000000de4f487211 */ /* 0x000fe200078a10ff */
[----:B------:R-:W-:Y:S01]  /*4140*/  STL [R1+0x130], R91 ;  /* 0x0001305b01007387 */ /* 0x000fe20000100800 */
[----:B------:R-:W-:Y:S01]  /*4150*/  SEL R98, R85, R98, !P4 ;  /* 0x0000006255627207 */ /* 0x000fe20006000000 */
[----:B------:R-:W-:Y:S01]  /*4160*/  IMAD R97, R15, UR8, RZ ;  /* 0x000000080f617c24 */ /* 0x000fe2000f8e02ff */
[----:B-1----:R-:W-:Y:S01]  /*4170*/  LEA.HI.X.SX32 R87, R93, R14, 0x2, P1 ;  /* 0x0000000e5d577211 */ /* 0x002fe200008f16ff */
[----:B------:R1:W-:Y:S01]  /*4180*/  STL [R1+0x12c], R93 ;  /* 0x00012c5d01007387 */ /* 0x0003e20000100800 */
[----:B------:R-:W-:Y:S01]  /*4190*/  SEL R48, R85, R48, !P4 ;  /* 0x0000003055307207 */ /* 0x000fe20006000000 */
[----:B------:R-:W-:Y:S01]  /*41a0*/  IMAD R53, R98, UR8, RZ ;  /* 0x0000000862357c24 */ /* 0x000fe2000f8e02ff */
[----:B------:R-:W-:Y:S01]  /*41b0*/  LEA R92, P1, R99, R222, 0x2 ;  /* 0x000000de635c7211 */ /* 0x000fe200078210ff */
[----:B------:R-:W-:Y:S01]  /*41c0*/  @!P2 IMAD.MOV R138, RZ, RZ, -R138 ;  /* 0x000000ffff8aa224 */ /* 0x000fe200078e0a8a */
[----:B------:R-:W-:Y:S01]  /*41d0*/  SEL R21, R85, R38, !P4 ;  /* 0x0000002655157207 */ /* 0x000fe20006000000 */
[----:B------:R-:W-:Y:S01]  /*41e0*/  @!P3 IMAD.MOV R142, RZ, RZ, -R142 ;  /* 0x000000ffff8eb224 */ /* 0x000fe200078e0a8e */
        /* <DEDUP_REMOVED lines=16> */
[C---:B------:R-:W-:Y:S01]  /*42f0*/  SEL R90, R85.reuse, R90, !P4 ;  /* 0x0000005a555a7207 */ /* 0x040fe20006000000 */
[----:B------:R-:W-:Y:S01]  /*4300*/  STL [R1+0x11c], R101 ;  /* 0x00011c6501007387 */ /* 0x000fe20000100800 */
[----:B------:R-:W-:Y:S01]  /*4310*/  @!P0 LOP3.LUT R12, RZ, R84, RZ, 0x33, !PT ;  /* 0x00000054ff0c8212 */ /* 0x000fe200078e33ff */
[----:B------:R-:W-:Y:S01]  /*4320*/  IMAD R107, R44, UR8, RZ ;  /* 0x000000082c6b7c24 */ /* 0x000fe2000f8e02ff */
[----:B------:R-:W-:Y:S01]  /*4330*/  LEA.HI.X.SX32 R79, R144, R14, 0x2, P5 ;  /* 0x0000000e904f7211 */ /* 0x000fe200028f16ff */
[----:B------:R-:W-:Y:S01]  /*4340*/  IMAD R61, R90, UR8, RZ ;  /* 0x000000085a3d7c24 */ /* 0x000fe2000f8e02ff */
[----:B------:R-:W-:Y:S01]  /*4350*/  SEL R46, R85, R46, !P4 ;  /* 0x0000002e552e7207 */ /* 0x000fe20006000000 */
[----:B------:R-:W-:Y:S01]  /*4360*/  STL [R1+0x118], R103 ;  /* 0x0001186701007387 */ /* 0x000fe20000100800 */
[----:B------:R-:W-:-:S02]  /*4370*/  LEA R84, P5, R91, R222, 0x2 ;  /* 0x000000de5b547211 */ /* 0x000fc400078a10ff */
[----:B------:R-:W-:Y:S01]  /*4380*/  SEL R110, R85, R110, !P4 ;  /* 0x0000006e556e7207 */ /* 0x000fe20006000000 */
[----:B------:R-:W-:Y:S01]  /*4390*/  IMAD R109, R46, UR8, RZ ;  /* 0x000000082e6d7c24 */ /* 0x000fe2000f8e02ff */
[----:B-1----:R-:W-:Y:S01]  /*43a0*/  LEA.HI.X.SX32 R99, R105, R14, 0x2, P1 ;  /* 0x0000000e69637211 */ /* 0x002fe200008f16ff */
[----:B------:R1:W-:Y:S01]  /*43b0*/  STL [R1+0x114], R105 ;  /* 0x0001146901007387 */ /* 0x0003e20000100800 */
[C---:B------:R-:W-:Y:S01]  /*43c0*/  SEL R50, R85.reuse, R50, !P4 ;  /* 0x0000003255327207 */ /* 0x040fe20006000000 */
[----:B------:R-:W-:Y:S01]  /*43d0*/  IMAD R33, R110, UR8, RZ ;  /* 0x000000086e217c24 */ /* 0x000fe2000f8e02ff */
[C---:B------:R-:W-:Y:S01]  /*43e0*/  SEL R52, R85.reuse, R52, !P4 ;  /* 0x0000003455347207 */ /* 0x040fe20006000000 */
[----:B------:R-:W-:Y:S01]  /*43f0*/  STL [R1+0x110], R107 ;  /* 0x0001106b01007387 */ /* 0x000fe20000100800 */
[C---:B------:R-:W-:Y:S01]  /*4400*/  SEL R56, R85.reuse, R56, !P4 ;  /* 0x0000003855387207 */ /* 0x040fe20006000000 */
[----:B------:R-:W-:Y:S01]  /*4410*/  IMAD R113, R50, UR8, RZ ;  /* 0x0000000832717c24 */ /* 0x000fe2000f8e02ff */
        /* <DEDUP_REMOVED lines=54> */
[----:B------:R-:W-:Y:S01]  /*4780*/  SEL R16, R85, R142, !P4 ;  /* 0x0000008e55107207 */ /* 0x000fe20006000000 */
[----:B------:R-:W-:Y:S01]  /*4790*/  STL [R1+0xdc], R131 ;  /* 0x0000dc8301007387 */ /* 0x000fe20000100800 */
[----:B------:R-:W-:Y:S01]  /*47a0*/  LEA R104, P1, R111, R222, 0x2 ;  /* 0x000000de6f687211 */ /* 0x000fe200078210ff */
[----:B------:R-:W-:Y:S01]  /*47b0*/  IMAD R63, R88, UR8, RZ ;  /* 0x00000008583f7c24 */ /* 0x000fe2000f8e02ff */
[----:B------:R-:W-:Y:S01]  /*47c0*/  LEA.HI.X.SX32 R85, R91, R14, 0x2, P5 ;  /* 0x0000000e5b557211 */ /* 0x000fe200028f16ff */
[----:B------:R2:W-:Y:S01]  /*47d0*/  STL [R1+0xd8], R133 ;  /* 0x0000d88501007387 */ /* 0x0005e20000100800 */
[----:B------:R-:W-:Y:S01]  /*47e0*/  LEA R90, P5, R97, R222, 0x2 ;  /* 0x000000de615a7211 */ /* 0x000fe200078a10ff */
[----:B------:R-:W-:Y:S01]  /*47f0*/  IMAD R57, R94, UR8, RZ ;  /* 0x000000085e397c24 */ /* 0x000fe2000f8e02ff */
[----:B-1----:R-:W-:Y:S01]  /*4800*/  LEA.HI.X.SX32 R105, R111, R14, 0x2, P1 ;  /* 0x0000000e6f697211 */ /* 0x002fe200008f16ff */
[----:B------:R-:W-:Y:S01]  /*4810*/  STL [R1+0xd4], R137 ;  /* 0x0000d48901007387 */ /* 0x000fe20000100800 */
[----:B------:R-:W-:Y:S01]  /*4820*/  LEA R110, P1, R117, R222, 0x2 ;  /* 0x000000de756e7211 */ /* 0x000fe200078210ff */
[----:B------:R-:W-:Y:S01]  /*4830*/  IMAD R51, R100, UR8, RZ ;  /* 0x0000000864337c24 */ /* 0x000fe2000f8e02ff */
[----:B------:R-:W-:Y:S01]  /*4840*/  LEA.HI.X.SX32 R91, R97, R14, 0x2, P5 ;  /* 0x0000000e615b7211 */ /* 0x000fe200028f16ff */
[----:B------:R1:W-:Y:S01]  /*4850*/  STL [R1+0xd0], R139 ;  /* 0x0000d08b01007387 */ /* 0x0003e20000100800 */
[----:B------:R-:W-:Y:S01]  /*4860*/  LEA R96, P5, R103, R222, 0x2 ;  /* 0x000000de67607211 */ /* 0x000fe200078a10ff */
[----:B------:R-:W-:Y:S01]  /*4870*/  IMAD R45, R106, UR8, RZ ;  /* 0x000000086a2d7c24 */ /* 0x000fe2000f8e02ff */
[----:B--2---:R-:W-:Y:S01]  /*4880*/  LEA.HI.X.SX32 R111, R117, R14, 0x2, P1 ;  /* 0x0000000e756f7211 */ /* 0x004fe200008f16ff */
[----:B------:R-:W-:Y:S01]  /*4890*/  STL [R1+0xcc], R141 ;  /* 0x0000cc8d01007387 */ /* 0x000fe20000100800 */
[----:B------:R-:W-:-:S02]  /*48a0*/  LEA R116, P1, R123, R222, 0x2 ;  /* 0x000000de7b747211 */ /* 0x000fc400078210ff */
[----:B------:R-:W-:Y:S01]  /*48b0*/  LEA.HI.X.SX32 R97, R103, R14, 0x2, P5 ;  /* 0x0000000e67617211 */ /* 0x000fe200028f16ff */
[----:B------:R2:W-:Y:S01]  /*48c0*/  STL [R1+0xc8], R143 ;  /* 0x0000c88f01007387 */ /* 0x0005e20000100800 */
[----:B------:R-:W-:Y:S02]  /*48d0*/  LEA R102, P5, R109, R222, 0x2 ;  /* 0x000000de6d667211 */ /* 0x000fe400078a10ff */
[----:B---3--:R-:W-:Y:S01]  /*48e0*/  LEA.HI.X.SX32 R117, R123, R14, 0x2, P1 ;  /* 0x0000000e7b757211 */ /* 0x008fe200008f16ff */
[----:B------:R-:W-:Y:S01]  /*48f0*/  STL [R1+0xc4], R65 ;  /* 0x0000c44101007387 */ /* 0x000fe20000100800 */
[----:B------:R-:W-:Y:S02]  /*4900*/  LEA R122, P1, R129, R222, 0x2 ;  /* 0x000000de817a7211 */ /* 0x000fe400078210ff */
[----:B------:R-:W-:Y:S01]  /*4910*/  LEA.HI.X.SX32 R103, R109, R14, 0x2, P5 ;  /* 0x0000000e6d677211 */ /* 0x000fe200028f16ff */
[----:B------:R-:W-:Y:S01]  /*4920*/  STL [R1+0xc0], R63 ;  /* 0x0000c03f01007387 */ /* 0x000fe20000100800 */
[----:B------:R-:W-:-:S02]  /*4930*/  LEA R108, P5, R115, R222, 0x2 ;  /* 0x000000de736c7211 */ /* 0x000fc400078a10ff */
[----:B----4-:R-:W-:Y:S01]  /*4940*/  LEA.HI.X.SX32 R123, R129, R14, 0x2, P1 ;  /* 0x0000000e817b7211 */ /* 0x010fe200008f16ff */
[----:B------:R-:W-:Y:S01]  /*4950*/  STL [R1+0xbc], R61 ;  /* 0x0000bc3d01007387 */ /* 0x000fe20000100800 */
[----:B------:R-:W-:Y:S02]  /*4960*/  LEA R128, P1, R133, R222, 0x2 ;  /* 0x000000de85807211 */ /* 0x000fe400078210ff */
[----:B------:R-:W-:Y:S01]  /*4970*/  LEA.HI.X.SX32 R109, R115, R14, 0x2, P5 ;  /* 0x0000000e736d7211 */ /* 0x000fe200028f16ff */
[----:B------:R-:W-:Y:S01]  /*4980*/  STL [R1+0xb8], R59 ;  /* 0x0000b83b01007387 */ /* 0x000fe20000100800 */
[----:B------:R-:W-:Y:S02]  /*4990*/  LEA R114, P5, R121, R222, 0x2 ;  /* 0x000000de79727211 */ /* 0x000fe400078a10ff */
[----:B-----5:R-:W-:Y:S01]  /*49a0*/  LEA.HI.X.SX32 R129, R133, R14, 0x2, P1 ;  /* 0x0000000e85817211 */ /* 0x020fe200008f16ff */
[----:B------:R-:W-:Y:S01]  /*49b0*/  STL [R1+0xb4], R57 ;  /* 0x0000b43901007387 */ /* 0x000fe20000100800 */
[----:B------:R-:W-:-:S02]  /*49c0*/  LEA R132, P1, R139, R222, 0x2 ;  /* 0x000000de8b847211 */ /* 0x000fc400078210ff */
[----:B------:R-:W-:Y:S01]  /*49d0*/  LEA.HI.X.SX32 R115, R121, R14, 0x2, P5 ;  /* 0x0000000e79737211 */ /* 0x000fe200028f16ff */
[----:B------:R-:W-:Y:S01]  /*49e0*/  STL [R1+0xb0], R55 ;  /* 0x0000b03701007387 */ /* 0x000fe20000100800 */
[----:B------:R-:W-:Y:S02]  /*49f0*/  LEA R120, P5, R127, R222, 0x2 ;  /* 0x000000de7f787211 */ /* 0x000fe400078a10ff */
[----:B------:R-:W-:Y:S01]  /*4a00*/  LEA.HI.X.SX32 R133, R139, R14, 0x2, P1 ;  /* 0x0000000e8b857211 */ /* 0x000fe200008f16ff */
[----:B------:R-:W-:Y:S01]  /*4a10*/  STL [R1+0xac], R53 ;  /* 0x0000ac3501007387 */ /* 0x000fe20000100800 */
[----:B------:R-:W-:Y:S02]  /*4a20*/  LEA R138, P1, R65, R222, 0x2 ;  /* 0x000000de418a7211 */ /* 0x000fe400078210ff */
[----:B------:R-:W-:Y:S01]  /*4a30*/  LEA.HI.X.SX32 R121, R127, R14, 0x2, P5 ;  /* 0x0000000e7f797211 */ /* 0x000fe200028f16ff */
[----:B------:R-:W-:Y:S01]  /*4a40*/  STL [R1+0xa8], R51 ;  /* 0x0000a83301007387 */ /* 0x000fe20000100800 */
[----:B------:R-:W-:-:S02]  /*4a50*/  LEA R126, P5, R131, R222, 0x2 ;  /* 0x000000de837e7211 */ /* 0x000fc400078a10ff */
[----:B-1----:R-:W-:Y:S01]  /*4a60*/  LEA.HI.X.SX32 R139, R65, R14, 0x2, P1 ;  /* 0x0000000e418b7211 */ /* 0x002fe200008f16ff */
        /* <DEDUP_REMOVED lines=20> */
[----:B--2---:R-:W-:Y:S01]  /*4bb0*/  LEA.HI.X.SX32 R143, R61, R14, 0x2, P5 ;  /* 0x0000000e3d8f7211 */ /* 0x004fe200028f16ff */
[----:B------:R1:W-:Y:S01]  /*4bc0*/  STL [R1+0x88], R25 ;  /* 0x0000881901007387 */ /* 0x0003e20000100800 */
[----:B------:R-:W-:Y:S02]  /*4bd0*/  LEA R148, P5, R55, R222, 0x2 ;  /* 0x000000de37947211 */ /* 0x000fe400078a10ff */
[----:B------:R-:W-:Y:S01]  /*4be0*/  LEA.HI.X.SX32 R163, R33, R14, 0x2, P1 ;  /* 0x0000000e21a37211 */ /* 0x000fe200008f16ff */
[----:B------:R2:W-:Y:S01]  /*4bf0*/  STL [R1+0x80], R23 ;  /* 0x0000801701007387 */ /* 0x0005e20000100800 */
[----:B------:R-:W-:-:S02]  /*4c00*/  LEA R168, P1, R25, R222, 0x2 ;  /* 0x000000de19a87211 */ /* 0x000fc400078210ff */
[----:B------:R-:W-:Y:S02]  /*4c10*/  ISETP.GT.AND P3, PT, R176, 0x3f, PT ;  /* 0x0000003fb000780c */ /* 0x000fe40003f64270 */
[----:B------:R-:W-:Y:S02]  /*4c20*/  LEA.HI.X.SX32 R149, R55, R14, 0x2, P5 ;  /* 0x0000000e37957211 */ /* 0x000fe400028f16ff */
[----:B------:R-:W-:Y:S02]  /*4c30*/  LEA R154, P5, R49, R222, 0x2 ;  /* 0x000000de319a7211 */ /* 0x000fe400078a10ff */
[----:B------:R-:W-:Y:S02]  /*4c40*/  LEA.HI.X.SX32 R169, R25, R14, 0x2, P1 ;  /* 0x0000000e19a97211 */ /* 0x000fe400008f16ff */
[----:B------:R-:W-:Y:S02]  /*4c50*/  ISETP.GE.AND P1, PT, R207, R64, PT ;  /* 0x00000040cf00720c */ /* 0x000fe40003f26270 */
[----:B------:R-:W-:-:S02]  /*4c60*/  SEL R13, RZ, 0x4, !P3 ;  /* 0x00000004ff0d7807 */ /* 0x000fc40005800000 */
[----:B------:R-:W-:Y:S02]  /*4c70*/  LEA.HI.X.SX32 R155, R49, R14, 0x2, P5 ;  /* 0x0000000e319b7211 */ /* 0x000fe400028f16ff */
[-C--:B------:R-:W-:Y:S02]  /*4c80*/  LEA R70, P2, R77, R222.reuse, 0x2 ;  /* 0x000000de4d467211 */ /* 0x080fe400078410ff */
[----:B------:R-:W-:Y:S02]  /*4c90*/  LEA R160, P5, R43, R222, 0x2 ;  /* 0x000000de2ba07211 */ /* 0x000fe400078a10ff */
[----:B------:R-:W-:Y:S02]  /*4ca0*/  SEL R172, R13, RZ, !P1 ;  /* 0x000000ff0dac7207 */ /* 0x000fe40004800000 */
[----:B------:R-:W-:Y:S02]  /*4cb0*/  ISETP.GE.AND P1, PT, R204, R64, PT ;  /* 0x00000040cc00720c */ /* 0x000fe40003f26270 */
[----:B------:R-:W-:-:S02]  /*4cc0*/  LEA.HI.X.SX32 R71, R77, R14, 0x2, P2 ;  /* 0x0000000e4d477211 */ /* 0x000fc400010f16ff */
        /* <DEDUP_REMOVED lines=10> */
[-C--:B------:R-:W-:Y:S02]  /*4d70*/  ISETP.GE.AND P0, PT, R2, R64.reuse, PT ;  /* 0x000000400200720c */ /* 0x080fe40003f06270 */
[----:B------:R-:W-:-:S02]  /*4d80*/  ISETP.GE.AND P1, PT, R196, R64, PT ;  /* 0x00000040c400720c */ /* 0x000fc40003f26270 */
[-C--:B------:R-:W-:Y:S02]  /*4d90*/  LEA.HI.X.SX32 R83, R89, R14.reuse, 0x2, P2 ;  /* 0x0000000e59537211 */ /* 0x080fe400010f16ff */
[----:B------:R-:W-:Y:S02]  /*4da0*/  LEA.HI.X.SX32 R171, R23, R14, 0x2, P5 ;  /* 0x0000000e17ab7211 */ /* 0x000fe400028f16ff */
[----:B------:R-:W-:Y:S02]  /*4db0*/  ISETP.GE.AND P3, PT, R206, R64, PT ;  /* 0x00000040ce00720c */ /* 0x000fe40003f66270 */
[----:B------:R-:W-:Y:S02]  /*4dc0*/  LEA R88, P2, R95, R222, 0x2 ;  /* 0x000000de5f587211 */ /* 0x000fe400078410ff */
[----:B------:R-:W-:Y:S02]  /*4dd0*/  ISETP.GE.AND P5, PT, R205, R64, PT ;  /* 0x00000040cd00720c */ /* 0x000fe40003fa6270 */
[----:B------:R-:W-:-:S02]  /*4de0*/  SEL R7, R13, RZ, !P0 ;  /* 0x000000ff0d077207 */ /* 0x000fc40004000000 */
[----:B------:R-:W-:Y:S02]  /*4df0*/  SEL R244, R13, RZ, !P1 ;  /* 0x000000ff0df47207 */ /* 0x000fe40004800000 */
[-C--:B------:R-:W-:Y:S02]  /*4e00*/  ISETP.GE.AND P0, PT, R175, R64.reuse, PT ;  /* 0x00000040af00720c */ /* 0x080fe40003f06270 */
[----:B------:R-:W-:Y:S02]  /*4e10*/  SEL R15, R13, RZ, !P3 ;  /* 0x000000ff0d0f7207 */ /* 0x000fe40005800000 */
[----:B------:R-:W-:Y:S02]  /*4e20*/  ISETP.GE.AND P1, PT, R192, R64, PT ;  /* 0x00000040c000720c */ /* 0x000fe40003f26270 */
[----:B------:R-:W-:Y:S02]  /*4e30*/  LEA.HI.X.SX32 R89, R95, R14, 0x2, P2 ;  /* 0x0000000e5f597211 */ /* 0x000fe400010f16ff */
[----:B------:R-:W-:-:S02]  /*4e40*/  ISETP.GE.AND P3, PT, R203, R64, PT ;  /* 0x00000040cb00720c */ /* 0x000fc40003f66270 */
[----:B------:R-:W-:Y:S02]  /*4e50*/  SEL R3, R13, RZ, !P5 ;  /* 0x000000ff0d037207 */ /* 0x000fe40006800000 */
[----:B------:R-:W-:Y:S02]  /*4e60*/  LEA R94, P2, R101, R222, 0x2 ;  /* 0x000000de655e7211 */ /* 0x000fe400078410ff */
[-C--:B------:R-:W-:Y:S02]  /*4e70*/  ISETP.GE.AND P5, PT, R202, R64.reuse, PT ;  /* 0x00000040ca00720c */ /* 0x080fe40003fa6270 */
[C---:B------:R-:W-:Y:S02]  /*4e80*/  SEL R251, R13.reuse, RZ, !P0 ;  /* 0x000000ff0dfb7207 */ /* 0x040fe40004000000 */
[----:B------:R-:W-:Y:S02]  /*4e90*/  SEL R240, R13, RZ, !P1 ;  /* 0x000000ff0df07207 */ /* 0x000fe40004800000 */
[----:B------:R-:W-:-:S02]  /*4ea0*/  ISETP.GE.AND P0, PT, R201, R64, PT ;  /* 0x00000040c900720c */ /* 0x000fc40003f06270 */
[----:B------:R-:W-:Y:S02]  /*4eb0*/  SEL R249, R13, RZ, !P3 ;  /* 0x000000ff0df97207 */ /* 0x000fe40005800000 */
[----:B------:R-:W-:Y:S02]  /*4ec0*/  ISETP.GE.AND P1, PT, R188, R64, PT ;  /* 0x00000040bc00720c */ /* 0x000fe40003f26270 */
[----:B------:R-:W-:Y:S02]  /*4ed0*/  LEA.HI.X.SX32 R95, R101, R14, 0x2, P2 ;  /* 0x0000000e655f7211 */ /* 0x000fe400010f16ff */
[----:B------:R-:W-:Y:S02]  /*4ee0*/  ISETP.GE.AND P3, PT, R199, R64, PT ;  /* 0x00000040c700720c */ /* 0x000fe40003f66270 */
[----:B------:R-:W-:Y:S02]  /*4ef0*/  SEL R32, R13, RZ, !P5 ;  /* 0x000000ff0d207207 */ /* 0x000fe40006800000 */
[----:B------:R-:W-:-:S02]  /*4f00*/  LEA R100, P2, R107, R222, 0x2 ;  /* 0x000000de6b647211 */ /* 0x000fc400078410ff */
[-C--:B------:R-:W-:Y:S02]  /*4f10*/  ISETP.GE.AND P5, PT, R198, R64.reuse, PT ;  /* 0x00000040c600720c */ /* 0x080fe40003fa6270 */
[C---:B------:R-:W-:Y:S02]  /*4f20*/  SEL R248, R13.reuse, RZ, !P0 ;  /* 0x000000ff0df87207 */ /* 0x040fe40004000000 */
[----:B------:R-:W-:Y:S02]  /*4f30*/  SEL R237, R13, RZ, !P1 ;  /* 0x000000ff0ded7207 */ /* 0x000fe40004800000 */
[-C--:B------:R-:W-:Y:S02]  /*4f40*/  ISETP.GE.AND P0, PT, R197, R64.reuse, PT ;  /* 0x00000040c500720c */ /* 0x080fe40003f06270 */
[----:B------:R-:W-:Y:S02]  /*4f50*/  SEL R246, R13, RZ, !P3 ;  /* 0x000000ff0df67207 */ /* 0x000fe40005800000 */
[----:B------:R-:W-:-:S02]  /*4f60*/  ISETP.GE.AND P1, PT, R184, R64, PT ;  /* 0x00000040b800720c */ /* 0x000fc40003f26270 */
[----:B------:R-:W-:Y:S02]  /*4f70*/  LEA.HI.X.SX32 R101, R107, R14, 0x2, P2 ;  /* 0x0000000e6b657211 */ /* 0x000fe400010f16ff */
[----:B------:R-:W-:Y:S02]  /*4f80*/  ISETP.GE.AND P3, PT, R195, R64, PT ;  /* 0x00000040c300720c */ /* 0x000fe40003f66270 */
[----:B------:R-:W-:Y:S02]  /*4f90*/  SEL R19, R13, RZ, !P5 ;  /* 0x000000ff0d137207 */ /* 0x000fe40006800000 */
        /* <DEDUP_REMOVED lines=13> */
[----:B-1----:R-:W-:Y:S02]  /*5070*/  SEL R25, R13, RZ, !P1 ;  /* 0x000000ff0d197207 */ /* 0x002fe40004800000 */
        /* <DEDUP_REMOVED lines=8> */
[----:B------:R-:W-:Y:S02]  /*5100*/  SEL R22, R13, RZ, !P0 ;  /* 0x000000ff0d167207 */ /* 0x000fe40004000000 */
[----:B------:R-:W-:Y:S02]  /*5110*/  SEL R227, RZ, 0x4, P1 ;  /* 0x00000004ffe37807 */ /* 0x000fe40000800000 */
[----:B------:R-:W-:Y:S02]  /*5120*/  ISETP.GE.AND P0, PT, R185, R64, PT ;  /* 0x00000040b900720c */ /* 0x000fe40003f06270 */
[----:B------:R-:W-:Y:S02]  /*5130*/  SEL R238, R13, RZ, !P3 ;  /* 0x000000ff0dee7207 */ /* 0x000fe40005800000 */
[----:B------:R-:W-:-:S02]  /*5140*/  ISETP.GE.AND P1, PT, R201, R5, PT ;  /* 0x00000005c900720c */ /* 0x000fc40003f26270 */
[----:B------:R-:W-:Y:S02]  /*5150*/  LEA.HI.X.SX32 R119, R125, R14, 0x2, P2 ;  /* 0x0000000e7d777211 */ /* 0x000fe400010f16ff */
[----:B------:R-:W-:Y:S02]  /*5160*/  ISETP.GE.AND P3, PT, R183, R64, PT ;  /* 0x00000040b700720c */ /* 0x000fe40003f66270 */
[----:B------:R-:W-:Y:S02]  /*5170*/  SEL R239, R13, RZ, !P5 ;  /* 0x000000ff0def7207 */ /* 0x000fe40006800000 */
[----:B------:R-:W-:Y:S02]  /*5180*/  LEA R124, P2, R135, R222, 0x2 ;  /* 0x000000de877c7211 */ /* 0x000fe400078410ff */
[----:B------:R-:W-:Y:S02]  /*5190*/  ISETP.GE.AND P5, PT, R182, R64, PT ;  /* 0x00000040b600720c */ /* 0x000fe40003fa6270 */
[----:B--2---:R-:W-:-:S02]  /*51a0*/  SEL R23, R13, RZ, !P0 ;  /* 0x000000ff0d177207 */ /* 0x004fc40004000000 */
[----:B------:R-:W-:Y:S02]  /*51b0*/  SEL R6, RZ, 0x4, P1 ;  /* 0x00000004ff067807 */ /* 0x000fe40000800000 */
[----:B------:R-:W-:Y:S02]  /*51c0*/  ISETP.GE.AND P0, PT, R181, R64, PT ;  /* 0x00000040b500720c */ /* 0x000fe40003f06270 */
[----:B------:R-:W-:Y:S02]  /*51d0*/  SEL R235, R13, RZ, !P3 ;  /* 0x000000ff0deb7207 */ /* 0x000fe40005800000 */
[----:B------:R-:W-:Y:S02]  /*51e0*/  ISETP.GE.AND P1, PT, R195, R5, PT ;  /* 0x00000005c300720c */ /* 0x000fe40003f26270 */
[----:B------:R-:W-:Y:S02]  /*51f0*/  LEA.HI.X.SX32 R125, R135, R14, 0x2, P2 ;  /* 0x0000000e877d7211 */ /* 0x000fe400010f16ff */
[----:B------:R-:W-:-:S02]  /*5200*/  ISETP.GE.AND P3, PT, R179, R64, PT ;  /* 0x00000040b300720c */ /* 0x000fc40003f66270 */
[----:B------:R-:W-:Y:S02]  /*5210*/  SEL R236, R13, RZ, !P5 ;  /* 0x000000ff0dec7207 */ /* 0x000fe40006800000 */
[----:B------:R-:W-:Y:S02]  /*5220*/  LEA R134, P2, R141, R222, 0x2 ;  /* 0x000000de8d867211 */ /* 0x000fe400078410ff */
[-C--:B------:R-:W-:Y:S02]  /*5230*/  ISETP.GE.AND P5, PT, R178, R64.reuse, PT ;  /* 0x00000040b200720c */ /* 0x080fe40003fa6270 */
[----:B------:R-:W-:Y:S01]  /*5240*/  ISETP.GE.AND P4, PT, R177, R64, PT ;  /* 0x00000040b100720c */ /* 0x000fe20003f86270 */
[----:B------:R-:W-:Y:S01]  /*5250*/  VIADD R64, R64, 0xffffff80 ;  /* 0xffffff8040407836 */ /* 0x000fe20000000000 */
[----:B------:R-:W-:Y:S02]  /*5260*/  SEL R24, R13, RZ, !P0 ;  /* 0x000000ff0d187207 */ /* 0x000fe40004000000 */
[----:B------:R-:W-:-:S02]  /*5270*/  SEL R54, RZ, 0x4, P1 ;  /* 0x00000004ff367807 */ /* 0x000fc40000800000 */
[-C--:B------:R-:W-:Y:S02]  /*5280*/  ISETP.GE.AND P0, PT, R207, R5.reuse, PT ;  /* 0x00000005cf00720c */ /* 0x080fe40003f06270 */
[----:B------:R-:W-:Y:S02]  /*5290*/  SEL R26, R13, RZ, !P3 ;  /* 0x000000ff0d1a7207 */ /* 0x000fe40005800000 */
[-C--:B------:R-:W-:Y:S02]  /*52a0*/  ISETP.GE.AND P1, PT, R189, R5.reuse, PT ;  /* 0x00000005bd00720c */ /* 0x080fe40003f26270 */
[----:B------:R-:W-:Y:S02]  /*52b0*/  LEA.HI.X.SX32 R135, R141, R14, 0x2, P2 ;  /* 0x0000000e8d877211 */ /* 0x000fe400010f16ff */
[----:B------:R-:W-:Y:S02]  /*52c0*/  ISETP.GE.AND P3, PT, R205, R5, PT ;  /* 0x00000005cd00720c */ /* 0x000fe40003f66270 */
[----:B------:R-:W-:-:S02]  /*52d0*/  SEL R232, R13, RZ, !P5 ;  /* 0x000000ff0de87207 */ /* 0x000fc40006800000 */
[----:B------:R-:W-:Y:S02]  /*52e0*/  LEA R140, P2, R63, R222, 0x2 ;  /* 0x000000de3f8c7211 */ /* 0x000fe400078410ff */
[-C--:B------:R-:W-:Y:S02]  /*52f0*/  ISETP.GE.AND P5, PT, R175, R5.reuse, PT ;  /* 0x00000005af00720c */ /* 0x080fe40003fa6270 */
[----:B------:R-:W-:Y:S02]  /*5300*/  SEL R13, R13, RZ, !P4 ;  /* 0x000000ff0d0d7207 */ /* 0x000fe40006000000 */
[----:B------:R-:W-:Y:S02]  /*5310*/  ISETP.GE.AND P4, PT, R204, R5, PT ;  /* 0x00000005cc00720c */ /* 0x000fe40003f86270 */
[----:B------:R-:W-:Y:S02]  /*5320*/  SEL R229, RZ, 0x4, P0 ;  /* 0x00000004ffe57807 */ /* 0x000fe40000000000 */
[----:B------:R-:W-:-:S02]  /*5330*/  SEL R48, RZ, 0x4, P1 ;  /* 0x00000004ff307807 */ /* 0x000fc40000800000 */
[-C--:B------:R-:W-:Y:S02]  /*5340*/  ISETP.GE.AND P0, PT, R202, R5.reuse, PT ;  /* 0x00000005ca00720c */ /* 0x080fe40003f06270 */
[----:B------:R-:W-:Y:S02]  /*5350*/  SEL R226, RZ, 0x4, P3 ;  /* 0x00000004ffe27807 */ /* 0x000fe40001800000 */
[-C--:B------:R-:W-:Y:S02]  /*5360*/  ISETP.GE.AND P1, PT, R183, R5.reuse, PT ;  /* 0x00000005b700720c */ /* 0x080fe40003f26270 */
[----:B------:R-:W-:Y:S02]  /*5370*/  LEA.HI.X.SX32 R141, R63, R14, 0x2, P2 ;  /* 0x0000000e3f8d7211 */ /* 0x000fe400010f16ff */
[----:B------:R-:W-:Y:S02]  /*5380*/  ISETP.GE.AND P3, PT, R200, R5, PT ;  /* 0x00000005c800720c */ /* 0x000fe40003f66270 */
[----:B------:R-:W-:-:S02]  /*5390*/  SEL R225, RZ, 0x4, P5 ;  /* 0x00000004ffe17807 */ /* 0x000fc40002800000 */
[----:B------:R-:W-:Y:S02]  /*53a0*/  LEA R146, P2, R57, R222, 0x2 ;  /* 0x000000de39927211 */ /* 0x000fe400078410ff */
[-C--:B------:R-:W-:Y:S02]  /*53b0*/  ISETP.GE.AND P5, PT, R199, R5.reuse, PT ;  /* 0x00000005c700720c */ /* 0x080fe40003fa6270 */
[----:B------:R-:W-:Y:S02]  /*53c0*/  SEL R224, RZ, 0x4, P4 ;  /* 0x00000004ffe07807 */ /* 0x000fe40002000000 */
[-C--:B------:R-:W-:Y:S02]  /*53d0*/  ISETP.GE.AND P4, PT, R198, R5.reuse, PT ;  /* 0x00000005c600720c */ /* 0x080fe40003f86270 */
[----:B------:R-:W-:Y:S02]  /*53e0*/  SEL R33, RZ, 0x4, P6 ;  /* 0x00000004ff217807 */ /* 0x000fe40003000000 */
[----:B------:R-:W-:-:S02]  /*53f0*/  ISETP.GE.AND P6, PT, R197, R5, PT ;  /* 0x00000005c500720c */ /* 0x000fc40003fc6270 */
[----:B------:R-:W-:Y:S02]  /*5400*/  SEL R10, RZ, 0x4, P0 ;  /* 0x00000004ff0a7807 */ /* 0x000fe40000000000 */
[----:B------:R-:W-:Y:S02]  /*5410*/  SEL R42, RZ, 0x4, P1 ;  /* 0x00000004ff2a7807 */ /* 0x000fe40000800000 */
[----:B------:R-:W-:Y:S02]  /*5420*/  ISETP.GE.AND P0, PT, R196, R5, PT ;  /* 0x00000005c400720c */ /* 0x000fe40003f06270 */
[----:B------:R-:W-:Y:S02]  /*5430*/  SEL R59, RZ, 0x4, P3 ;  /* 0x00000004ff3b7807 */ /* 0x000fe40001800000 */
[----:B------:R-:W-:Y:S02]  /*5440*/  ISETP.GT.AND P1, PT, R176, 0x7f, PT ;  /* 0x0000007fb000780c */ /* 0x000fe40003f24270 */
[----:B------:R-:W-:-:S02]  /*5450*/  LEA.HI.X.SX32 R147, R57, R14, 0x2, P2 ;  /* 0x0000000e39937211 */ /* 0x000fc400010f16ff */
[----:B------:R-:W-:Y:S02]  /*5460*/  SEL R58, RZ, 0x4, P5 ;  /* 0x00000004ff3a7807 */ /* 0x000fe40002800000 */
[-C--:B------:R-:W-:Y:S02]  /*5470*/  ISETP.GE.AND P3, PT, R194, R5.reuse, PT ;  /* 0x00000005c200720c */ /* 0x080fe40003f66270 */
[----:B------:R-:W-:Y:S02]  /*5480*/  SEL R57, RZ, 0x4, P4 ;  /* 0x00000004ff397807 */ /* 0x000fe40002000000 */
[----:B------:R-:W-:Y:S02]  /*5490*/  LEA R152, P2, R51, R222, 0x2 ;  /* 0x000000de33987211 */ /* 0x000fe400078410ff */
[----:B------:R-:W-:Y:S02]  /*54a0*/  ISETP.GE.AND P5, PT, R193, R5, PT ;  /* 0x00000005c100720c */ /* 0x000fe40003fa6270 */
[----:B------:R-:W-:-:S02]  /*54b0*/  SEL R56, RZ, 0x4, P6 ;  /* 0x00000004ff387807 */ /* 0x000fc40003000000 */
[-C--:B------:R-:W-:Y:S02]  /*54c0*/  ISETP.GE.AND P4, PT, R192, R5.reuse, PT ;  /* 0x00000005c000720c */ /* 0x080fe40003f86270 */
[----:B------:R-:W-:Y:S02]  /*54d0*/  SEL R55, RZ, 0x4, P0 ;  /* 0x00000004ff377807 */ /* 0x000fe40000000000 */
[----:B------:R-:W-:Y:S02]  /*54e0*/  SEL R59, R59, RZ, P1 ;  /* 0x000000ff3b3b7207 */ /* 0x000fe40000800000 */
[-C--:B------:R-:W-:Y:S02]  /*54f0*/  ISETP.GE.AND P6, PT, R191, R5.reuse, PT ;  /* 0x00000005bf00720c */ /* 0x080fe40003fc6270 */
[----:B------:R-:W-:Y:S01]  /*5500*/  SEL R58, R58, RZ, P1 ;  /* 0x000000ff3a3a7207 */ /* 0x000fe20000800000 */
[----:B------:R-:W-:Y:S01]  /*5510*/  STL [R1], R59 ;  /* 0x0000003b01007387 */ /* 0x000fe20000100800 */
[----:B------:R-:W-:-:S02]  /*5520*/  ISETP.GE.AND P0, PT, R190, R5, PT ;  /* 0x00000005be00720c */ /* 0x000fc40003f06270 */
[----:B------:R-:W-:Y:S01]  /*5530*/  SEL R53, RZ, 0x4, P3 ;  /* 0x00000004ff357807 */ /* 0x000fe20001800000 */
[----:B------:R-:W-:Y:S01]  /*5540*/  STL [R1+0x4], R58 ;  /* 0x0000043a01007387 */ /* 0x000fe20000100800 */
[----:B------:R-:W-:Y:S02]  /*5550*/  SEL R57, R57, RZ, P1 ;  /* 0x000000ff39397207 */ /* 0x000fe40000800000 */
[----:B------:R-:W-:Y:S02]  /*5560*/  LEA.HI.X.SX32 R153, R51, R14, 0x2, P2 ;  /* 0x0000000e33997211 */ /* 0x000fe400010f16ff */
[----:B------:R-:W-:Y:S01]  /*5570*/  SEL R52, RZ, 0x4, P5 ;  /* 0x00000004ff347807 */ /* 0x000fe20002800000 */
[----:B------:R-:W-:Y:S01]  /*5580*/  STL [R1+0x8], R57 ;  /* 0x0000083901007387 */ /* 0x000fe20000100800 */
[----:B------:R-:W-:Y:S02]  /*5590*/  SEL R56, R56, RZ, P1 ;  /* 0x000000ff38387207 */ /* 0x000fe40000800000 */
[----:B------:R-:W-:-:S02]  /*55a0*/  ISETP.GE.AND P3, PT, R188, R5, PT ;  /* 0x00000005bc00720c */ /* 0x000fc40003f66270 */
[----:B------:R-:W-:Y:S01]  /*55b0*/  SEL R51, RZ, 0x4, P4 ;  /* 0x00000004ff337807 */ /* 0x000fe20002000000 */
[----:B------:R-:W-:Y:S01]  /*55c0*/  STL [R1+0xc], R56 ;  /* 0x00000c3801007387 */ /* 0x000fe20000100800 */
[----:B------:R-:W-:Y:S02]  /*55d0*/  SEL R55, R55, RZ, P1 ;  /* 0x000000ff37377207 */ /* 0x000fe40000800000 */
[----:B------:R-:W-:Y:S02]  /*55e0*/  LEA R158, P2, R45, R222, 0x2 ;  /* 0x000000de2d9e7211 */ /* 0x000fe400078410ff */
[----:B------:R-:W-:Y:S01]  /*55f0*/  ISETP.GE.AND P5, PT, R187, R5, PT ;  /* 0x00000005bb00720c */ /* 0x000fe20003fa6270 */
[----:B------:R-:W-:Y:S01]  /*5600*/  STL [R1+0x10], R55 ;  /* 0x0000103701007387 */ /* 0x000fe20000100800 */
[----:B------:R-:W-:Y:S02]  /*5610*/  SEL R50, RZ, 0x4, P6 ;  /* 0x00000004ff327807 */ /* 0x000fe40003000000 */
[----:B------:R-:W-:-:S02]  /*5620*/  SEL R54, R54, RZ, P1 ;  /* 0x000000ff36367207 */ /* 0x000fc40000800000 */
[-C--:B------:R-:W-:Y:S02]  /*5630*/  ISETP.GE.AND P4, PT, R186, R5.reuse, PT ;  /* 0x00000005ba00720c */ /* 0x080fe40003f86270 */
[----:B------:R-:W-:Y:S01]  /*5640*/  SEL R49, RZ, 0x4, P0 ;  /* 0x00000004ff317807 */ /* 0x000fe20000000000 */
[----:B------:R-:W-:Y:S01]  /*5650*/  STL [R1+0x14], R54 ;  /* 0x0000143601007387 */ /* 0x000fe20000100800 */
[----:B------:R-:W-:Y:S02]  /*5660*/  SEL R53, R53, RZ, P1 ;  /* 0x000000ff35357207 */ /* 0x000fe40000800000 */
[-C--:B------:R-:W-:Y:S02]  /*5670*/  ISETP.GE.AND P6, PT, R185, R5.reuse, PT ;  /* 0x00000005b900720c */ /* 0x080fe40003fc6270 */
[----:B------:R-:W-:Y:S01]  /*5680*/  SEL R52, R52, RZ, P1 ;  /* 0x000000ff34347207 */ /* 0x000fe20000800000 */
[----:B------:R-:W-:Y:S01]  /*5690*/  STL [R1+0x18], R53 ;  /* 0x0000183501007387 */ /* 0x000fe20000100800 */
        /* <DEDUP_REMOVED lines=12> */
[-C--:B------:R-:W-:Y:S02]  /*5760*/  ISETP.GE.AND P5, PT, R181, R5.reuse, PT ;  /* 0x00000005b500720c */ /* 0x080fe40003fa6270 */
[----:B------:R-:W-:Y:S01]  /*5770*/  SEL R44, RZ, 0x4, P6 ;  /* 0x00000004ff2c7807 */ /* 0x000fe20003000000 */
[----:B------:R-:W-:Y:S01]  /*5780*/  STL [R1+0x28], R49 ;  /* 0x0000283101007387 */ /* 0x000fe20000100800 */
[----:B------:R-:W-:Y:S02]  /*5790*/  SEL R48, R48, RZ, P1 ;  /* 0x000000ff30307207 */ /* 0x000fe40000800000 */
[----:B------:R-:W-:-:S02]  /*57a0*/  ISETP.GE.AND P4, PT, R180, R5, PT ;  /* 0x00000005b400720c */ /* 0x000fc40003f86270 */
[----:B------:R-:W-:Y:S01]  /*57b0*/  SEL R43, RZ, 0x4, P0 ;  /* 0x00000004ff2b7807 */ /* 0x000fe20000000000 */
[----:B------:R-:W-:Y:S01]  /*57c0*/  STL [R1+0x2c], R48 ;  /* 0x00002c3001007387 */ /* 0x000fe20000100800 */
[----:B------:R-:W-:Y:S02]  /*57d0*/  SEL R47, R47, RZ, P1 ;  /* 0x000000ff2f2f7207 */ /* 0x000fe40000800000 */
[----:B------:R-:W-:Y:S02]  /*57e0*/  ISETP.GE.AND P0, PT, R178, R5, PT ;  /* 0x00000005b200720c */ /* 0x000fe40003f06270 */
[----:B------:R-:W-:Y:S01]  /*57f0*/  SEL R46, R46, RZ, P1 ;  /* 0x000000ff2e2e7207 */ /* 0x000fe20000800000 */
[----:B------:R-:W-:Y:S01]  /*5800*/  STL [R1+0x30], R47 ;  /* 0x0000302f01007387 */ /* 0x000fe20000100800 */
[----:B------:R-:W-:Y:S02]  /*5810*/  SEL R40, RZ, 0x4, P3 ;  /* 0x00000004ff287807 */ /* 0x000fe40001800000 */
[----:B------:R-:W-:Y:S01]  /*5820*/  SEL R45, R45, RZ, P1 ;  /* 0x000000ff2d2d7207 */ /* 0x000fe20000800000 */
[----:B------:R-:W-:Y:S01]  /*5830*/  STL [R1+0x34], R46 ;  /* 0x0000342e01007387 */ /* 0x000fe20000100800 */
[----:B------:R-:W-:-:S02]  /*5840*/  SEL R27, RZ, 0x4, P5 ;  /* 0x00000004ff1b7807 */ /* 0x000fc40002800000 */
[----:B------:R-:W-:Y:S01]  /*5850*/  SEL R44, R44, RZ, P1 ;  /* 0x000000ff2c2c7207 */ /* 0x000fe20000800000 */
[----:B------:R-:W-:Y:S01]  /*5860*/  STL [R1+0x38], R45 ;  /* 0x0000382d01007387 */ /* 0x000fe20000100800 */
[----:B------:R-:W-:Y:S02]  /*5870*/  SEL R9, RZ, 0x4, P4 ;  /* 0x00000004ff097807 */ /* 0x000fe40002000000 */
[----:B------:R-:W-:Y:S01]  /*5880*/  SEL R43, R43, RZ, P1 ;  /* 0x000000ff2b2b7207 */ /* 0x000fe20000800000 */
[----:B------:R-:W-:Y:S01]  /*5890*/  STL [R1+0x3c], R44 ;  /* 0x00003c2c01007387 */ /* 0x000fe20000100800 */
[----:B------:R-:W-:Y:S02]  /*58a0*/  SEL R8, RZ, 0x4, P0 ;  /* 0x00000004ff087807 */ /* 0x000fe40000000000 */
[----:B------:R-:W-:Y:S01]  /*58b0*/  SEL R42, R42, RZ, P1 ;  /* 0x000000ff2a2a7207 */ /* 0x000fe20000800000 */
[----:B------:R-:W-:Y:S01]  /*58c0*/  STL [R1+0x40], R43 ;  /* 0x0000402b01007387 */ /* 0x000fe20000100800 */
[----:B------:R-:W-:-:S02]  /*58d0*/  SEL R40, R40, RZ, P1 ;  /* 0x000000ff28287207 */ /* 0x000fc40000800000 */
[----:B------:R-:W-:Y:S01]  /*58e0*/  LEA R164, P2, R31, R222, 0x2 ;  /* 0x000000de1fa47211 */ /* 0x000fe200078410ff */
[----:B------:R-:W-:Y:S01]  /*58f0*/  STL [R1+0x44], R42 ;  /* 0x0000442a01007387 */ /* 0x000fe20000100800 */
[----:B------:R-:W-:Y:S02]  /*5900*/  SEL R27, R27, RZ, P1 ;  /* 0x000000ff1b1b7207 */ /* 0x000fe40000800000 */
[----:B------:R-:W-:Y:S01]  /*5910*/  SEL R9, R9, RZ, P1 ;  /* 0x000000ff09097207 */ /* 0x000fe20000800000 */
[----:B------:R1:W-:Y:S01]  /*5920*/  STL [R1+0x48], R40 ;  /* 0x0000482801007387 */ /* 0x0003e20000100800 */
[----:B------:R-:W-:Y:S02]  /*5930*/  SEL R8, R8, RZ, P1 ;  /* 0x000000ff08087207 */ /* 0x000fe40000800000 */
[----:B------:R-:W-:Y:S01]  /*5940*/  LEA.HI.X.SX32 R165, R31, R14, 0x2, P2 ;  /* 0x0000000e1fa57211 */ /* 0x000fe200010f16ff */
[----:B------:R-:W-:Y:S01]  /*5950*/  STL [R1+0x50], R27 ;  /* 0x0000501b01007387 */ /* 0x000fe20000100800 */
[----:B------:R-:W-:-:S02]  /*5960*/  ISETP.GE.AND P3, PT, R2, R64, PT ;  /* 0x000000400200720c */ /* 0x000fc40003f66270 */
[-C--:B------:R-:W-:Y:S01]  /*5970*/  ISETP.GE.AND P2, PT, R177, R5.reuse, PT ;  /* 0x00000005b100720c */ /* 0x080fe20003f46270 */
[----:B------:R-:W-:Y:S01]  /*5980*/  STL [R1+0x4c], R9 ;  /* 0x00004c0901007387 */ /* 0x000fe20000100800 */
[----:B------:R-:W-:Y:S02]  /*5990*/  ISETP.GE.AND P6, PT, R179, R5, PT ;  /* 0x00000005b300720c */ /* 0x000fe40003fc6270 */
[-C--:B------:R-:W-:Y:S01]  /*59a0*/  ISETP.GE.AND P0, PT, R205, R64.reuse, PT ;  /* 0x00000040cd00720c */ /* 0x080fe20003f06270 */
[----:B------:R2:W-:Y:S01]  /*59b0*/  STL [R1+0x84], R8 ;  /* 0x0000840801007387 */ /* 0x0005e20000100800 */
[----:B------:R-:W-:Y:S02]  /*59c0*/  SEL R5, RZ, 0x4, P2 ;  /* 0x00000004ff057807 */ /* 0x000fe40001000000 */
[----:B------:R-:W-:Y:S02]  /*59d0*/  ISETP.GE.AND P2, PT, R175, R64, PT ;  /* 0x00000040af00720c */ /* 0x000fe40003f46270 */
[----:B-1----:R-:W-:-:S02]  /*59e0*/  SEL R40, RZ, 0x4, P0 ;  /* 0x00000004ff287807 */ /* 0x002fc40000000000 */
[-C--:B------:R-:W-:Y:S02]  /*59f0*/  ISETP.GE.AND P0, PT, R200, R64.reuse, PT ;  /* 0x00000040c800720c */ /* 0x080fe40003f06270 */
[----:B------:R-:W-:Y:S02]  /*5a00*/  SEL R42, RZ, 0x4, P2 ;  /* 0x00000004ff2a7807 */ /* 0x000fe40001000000 */
[----:B--2---:R-:W-:Y:S02]  /*5a10*/  SEL R8, RZ, 0x4, P3 ;  /* 0x00000004ff087807 */ /* 0x004fe40001800000 */
[-C--:B------:R-:W-:Y:S02]  /*5a20*/  ISETP.GE.AND P3, PT, R203, R64.reuse, PT ;  /* 0x00000040cb00720c */ /* 0x080fe40003f66270 */
[----:B------:R-:W-:Y:S02]  /*5a30*/  ISETP.GE.AND P2, PT, R199, R64, PT ;  /* 0x00000040c700720c */ /* 0x000fe40003f46270 */
[----:B------:R-:W-:-:S02]  /*5a40*/  SEL R44, RZ, 0x4, P3 ;  /* 0x00000004ff2c7807 */ /* 0x000fc40001800000 */
[-C--:B------:R-:W-:Y:S02]  /*5a50*/  ISETP.GE.AND P3, PT, R197, R64.reuse, PT ;  /* 0x00000040c500720c */ /* 0x080fe40003f66270 */
[----:B------:R-:W-:Y:S02]  /*5a60*/  SEL R47, RZ, 0x4, P0 ;  /* 0x00000004ff2f7807 */ /* 0x000fe40000000000 */
[-C--:B------:R-:W-:Y:S02]  /*5a70*/  ISETP.GE.AND P0, PT, R194, R64.reuse, PT ;  /* 0x00000040c200720c */ /* 0x080fe40003f06270 */
[----:B------:R-:W-:Y:S02]  /*5a80*/  SEL R50, RZ, 0x4, P3 ;  /* 0x00000004ff327807 */ /* 0x000fe40001800000 */
[----:B------:R-:W-:Y:S02]  /*5a90*/  SEL R48, RZ, 0x4, P2 ;  /* 0x00000004ff307807 */ /* 0x000fe40001000000 */
[----:B------:R-:W-:-:S02]  /*5aa0*/  ISETP.GE.AND P3, PT, R191, R64, PT ;  /* 0x00000040bf00720c */ /* 0x000fc40003f66270 */
        /* <DEDUP_REMOVED lines=13> */
[-C--:B------:R-:W-:Y:S02]  /*5b80*/  ISETP.GE.AND P4, PT, R207, R64.reuse, PT ;  /* 0x00000040cf00720c */ /* 0x080fe40003f86270 */
[----:B------:R-:W-:Y:S02]  /*5b90*/  SEL R31, RZ, 0x4, P6 ;  /* 0x00000004ff1f7807 */ /* 0x000fe40003000000 */
[-C--:B------:R-:W-:Y:S02]  /*5ba0*/  ISETP.GE.AND P5, PT, R177, R64.reuse, PT ;  /* 0x00000040b100720c */ /* 0x080fe40003fa6270 */
[----:B------:R-:W-:Y:S02]  /*5bb0*/  ISETP.GE.AND P6, PT, R206, R64, PT ;  /* 0x00000040ce00720c */ /* 0x000fe40003fc6270 */
[----:B------:R-:W-:-:S02]  /*5bc0*/  SEL R65, RZ, 0x4, P0 ;  /* 0x00000004ff417807 */ /* 0x000fc40000000000 */
[----:B------:R-:W-:Y:S02]  /*5bd0*/  ISETP.NE.U32.AND P0, PT, R172, RZ, PT ;  /* 0x000000ffac00720c */ /* 0x000fe40003f05070 */
[----:B------:R-:W-:Y:S02]  /*5be0*/  SEL R174, RZ, 0x4, P3 ;  /* 0x00000004ffae7807 */ /* 0x000fe40001800000 */
[----:B------:R-:W-:Y:S02]  /*5bf0*/  SEL R172, RZ, 0x4, P2 ;  /* 0x00000004ffac7807 */ /* 0x000fe40001000000 */
[----:B------:R-:W-:Y:S02]  /*5c00*/  ISETP.GT.AND P3, PT, R176, 0xbf, PT ;  /* 0x000000bfb000780c */ /* 0x000fe40003f64270 */
[----:B------:R-:W-:Y:S02]  /*5c10*/  SEL R9, RZ, 0x4, P4 ;  /* 0x00000004ff097807 */ /* 0x000fe40002000000 */
[----:B------:R-:W-:-:S02]  /*5c20*/  ISETP.NE.U32.AND P2, PT, R15, RZ, PT ;  /* 0x000000ff0f00720c */ /* 0x000fc40003f45070 */
[----:B------:R-:W-:Y:S02]  /*5c30*/  SEL R27, RZ, 0x4, P6 ;  /* 0x00000004ff1b7807 */ /* 0x000fe40003000000 */
[----:B------:R-:W-:Y:S02]  /*5c40*/  SEL R15, RZ, 0x4, P5 ;  /* 0x00000004ff0f7807 */ /* 0x000fe40002800000 */
[----:B------:R-:W-:Y:S02]  /*5c50*/  SEL R228, R228, RZ, P1 ;  /* 0x000000ffe4e47207 */ /* 0x000fe40000800000 */
[----:B------:R-:W-:Y:S02]  /*5c60*/  SEL R229, R229, RZ, P1 ;  /* 0x000000ffe5e57207 */ /* 0x000fe40000800000 */
[----:B------:R-:W-:Y:S02]  /*5c70*/  SEL R227, R227, RZ, P1 ;  /* 0x000000ffe3e37207 */ /* 0x000fe40000800000 */
[----:B------:R-:W-:-:S02]  /*5c80*/  SEL R226, R226, RZ, P1 ;  /* 0x000000ffe2e27207 */ /* 0x000fc40000800000 */
[----:B------:R-:W-:Y:S02]  /*5c90*/  SEL R225, R225, RZ, P1 ;  /* 0x000000ffe1e17207 */ /* 0x000fe40000800000 */
[----:B------:R-:W-:Y:S02]  /*5ca0*/  SEL R224, R224, RZ, P1 ;  /* 0x000000ffe0e07207 */ /* 0x000fe40000800000 */
[----:B------:R-:W-:Y:S02]  /*5cb0*/  SEL R33, R33, RZ, P1 ;  /* 0x000000ff21217207 */ /* 0x000fe40000800000 */
[----:B------:R-:W-:Y:S02]  /*5cc0*/  SEL R10, R10, RZ, P1 ;  /* 0x000000ff0a0a7207 */ /* 0x000fe40000800000 */
[----:B------:R-:W-:Y:S02]  /*5cd0*/  SEL R6, R6, RZ, P1 ;  /* 0x000000ff06067207 */ /* 0x000fe40000800000 */
[----:B------:R-:W-:-:S02]  /*5ce0*/  SEL R31, R31, RZ, P1 ;  /* 0x000000ff1f1f7207 */ /* 0x000fc40000800000 */
[----:B------:R-:W-:Y:S02]  /*5cf0*/  SEL R5, R5, RZ, P1 ;  /* 0x000000ff05057207 */ /* 0x000fe40000800000 */
[----:B------:R-:W-:Y:S02]  /*5d00*/  ISETP.GE.AND P5, PT, R207, UR7, PT ;  /* 0x00000007cf007c0c */ /* 0x000fe4000bfa6270 */
[----:B------:R-:W-:Y:S02]  /*5d10*/  ISETP.GE.AND P1, PT, R204, R64, PT ;  /* 0x00000040cc00720c */ /* 0x000fe40003f26270 */
[----:B------:R-:W-:Y:S02]  /*5d20*/  SEL R207, R8, RZ, P3 ;  /* 0x000000ff08cf7207 */ /* 0x000fe40001800000 */
[----:B------:R-:W-:Y:S02]  /*5d30*/  SEL R9, R9, RZ, P3 ;  /* 0x000000ff09097207 */ /* 0x000fe40001800000 */
[----:B------:R-:W-:Y:S01]  /*5d40*/  SEL R8, R27, RZ, P3 ;  /* 0x000000ff1b087207 */ /* 0x000fe20001800000 */
[----:B------:R-:W-:Y:S01]  /*5d50*/  STL [R1+0x168], R207 ;  /* 0x000168cf01007387 */ /* 0x000fe20000100800 */
[----:B------:R-:W-:-:S02]  /*5d60*/  SEL R43, RZ, 0x4, P1 ;  /* 0x00000004ff2b7807 */ /* 0x000fc40000800000 */
[-C--:B------:R-:W-:Y:S01]  /*5d70*/  ISETP.GE.AND P4, PT, R202, R64.reuse, PT ;  /* 0x00000040ca00720c */ /* 0x080fe20003f86270 */
[----:B------:R1:W-:Y:S01]  /*5d80*/  STL [R1+0x160], R9 ;  /* 0x0001600901007387 */ /* 0x0003e20000100800 */
[-C--:B------:R-:W-:Y:S02]  /*5d90*/  ISETP.GE.AND P6, PT, R201, R64.reuse, PT ;  /* 0x00000040c900720c */ /* 0x080fe40003fc6270 */
[----:B------:R-:W-:Y:S01]  /*5da0*/  SEL R27, R40, RZ, P3 ;  /* 0x000000ff281b7207 */ /* 0x000fe20001800000 */
[----:B------:R2:W-:Y:S01]  /*5db0*/  STL [R1+0x164], R8 ;  /* 0x0001640801007387 */ /* 0x0005e20000100800 */
[----:B------:R-:W-:Y:S02]  /*5dc0*/  SEL R45, RZ, 0x4, P4 ;  /* 0x00000004ff2d7807 */ /* 0x000fe40002000000 */
[----:B------:R-:W-:Y:S01]  /*5dd0*/  SEL R46, RZ, 0x4, P6 ;  /* 0x00000004ff2e7807 */ /* 0x000fe20003000000 */
[----:B------:R3:W-:Y:S01]  /*5de0*/  STL [R1+0x16c], R27 ;  /* 0x00016c1b01007387 */ /* 0x0007e20000100800 */
[----:B------:R-:W-:-:S02]  /*5df0*/  ISETP.GE.AND P1, PT, R198, R64, PT ;  /* 0x00000040c600720c */ /* 0x000fc40003f26270 */
[----:B-1----:R-:W-:Y:S02]  /*5e00*/  SEL R9, R42, RZ, P3 ;  /* 0x000000ff2a097207 */ /* 0x002fe40001800000 */
[----:B------:R-:W-:Y:S02]  /*5e10*/  SEL R49, RZ, 0x4, P1 ;  /* 0x00000004ff317807 */ /* 0x000fe40000800000 */
[----:B--2---:R-:W-:Y:S01]  /*5e20*/  SEL R8, R43, RZ, P3 ;  /* 0x000000ff2b087207 */ /* 0x004fe20001800000 */
[----:B------:R1:W-:Y:S01]  /*5e30*/  STL [R1+0x170], R9 ;  /* 0x0001700901007387 */ /* 0x0003e20000100800 */
[-C--:B------:R-:W-:Y:S02]  /*5e40*/  ISETP.GE.AND P4, PT, R196, R64.reuse, PT ;  /* 0x00000040c400720c */ /* 0x080fe40003f86270 */
[----:B---3--:R-:W-:Y:S01]  /*5e50*/  SEL R27, R44, RZ, P3 ;  /* 0x000000ff2c1b7207 */ /* 0x008fe20001800000 */
[----:B------:R2:W-:Y:S01]  /*5e60*/  STL [R1+0x174], R8 ;  /* 0x0001740801007387 */ /* 0x0005e20000100800 */
[----:B------:R-:W-:-:S02]  /*5e70*/  ISETP.GE.AND P6, PT, R195, R64, PT ;  /* 0x00000040c300720c */ /* 0x000fc40003fc6270 */
[----:B------:R-:W-:Y:S01]  /*5e80*/  SEL R51, RZ, 0x4, P4 ;  /* 0x00000004ff337807 */ /* 0x000fe20002000000 */
[----:B------:R3:W-:Y:S01]  /*5e90*/  STL [R1+0x178], R27 ;  /* 0x0001781b01007387 */ /* 0x0007e20000100800 */
[----:B------:R-:W-:Y:S02]  /*5ea0*/  SEL R52, RZ, 0x4, P6 ;  /* 0x00000004ff347807 */ /* 0x000fe40003000000 */
[----:B-1----:R-:W-:Y:S02]  /*5eb0*/  SEL R9, R45, RZ, P3 ;  /* 0x000000ff2d097207 */ /* 0x002fe40001800000 */
[----:B------:R-:W-:Y:S02]  /*5ec0*/  ISETP.GE.AND P1, PT, R192, R64, PT ;  /* 0x00000040c000720c */ /* 0x000fe40003f26270 */
[----:B--2---:R-:W-:Y:S01]  /*5ed0*/  SEL R8, R46, RZ, P3 ;  /* 0x000000ff2e087207 */ /* 0x004fe20001800000 */
[----:B------:R1:W-:Y:S01]  /*5ee0*/  STL [R1+0x17c], R9 ;  /* 0x00017c0901007387 */ /* 0x0003e20000100800 */
[----:B------:R-:W-:-:S02]  /*5ef0*/  SEL R55, RZ, 0x4, P1 ;  /* 0x00000004ff377807 */ /* 0x000fc40000800000 */
[----:B---3--:R-:W-:Y:S01]  /*5f00*/  SEL R27, R47, RZ, P3 ;  /* 0x000000ff2f1b7207 */ /* 0x008fe20001800000 */
[----:B------:R2:W-:Y:S01]  /*5f10*/  STL [R1+0x180], R8 ;  /* 0x0001800801007387 */ /* 0x0005e20000100800 */
[-C--:B------:R-:W-:Y:S02]  /*5f20*/  ISETP.GE.AND P4, PT, R190, R64.reuse, PT ;  /* 0x00000040be00720c */ /* 0x080fe40003f86270 */
[----:B------:R-:W-:Y:S01]  /*5f30*/  ISETP.GE.AND P6, PT, R189, R64, PT ;  /* 0x00000040bd00720c */ /* 0x000fe20003fc6270 */
[----:B------:R3:W-:Y:S01]  /*5f40*/  STL [R1+0x184], R27 ;  /* 0x0001841b01007387 */ /* 0x0007e20000100800 */
[----:B------:R-:W-:Y:S02]  /*5f50*/  SEL R57, RZ, 0x4, P4 ;  /* 0x00000004ff397807 */ /* 0x000fe40002000000 */
[----:B-1----:R-:W-:Y:S02]  /*5f60*/  SEL R9, R48, RZ, P3 ;  /* 0x000000ff30097207 */ /* 0x002fe40001800000 */
[----:B------:R-:W-:-:S02]  /*5f70*/  SEL R58, RZ, 0x4, P6 ;  /* 0x00000004ff3a7807 */ /* 0x000fc40003000000 */
[----:B--2---:R-:W-:Y:S01]  /*5f80*/  SEL R8, R49, RZ, P3 ;  /* 0x000000ff31087207 */ /* 0x004fe20001800000 */
[----:B------:R1:W-:Y:S01]  /*5f90*/  STL [R1+0x188], R9 ;  /* 0x0001880901007387 */ /* 0x0003e20000100800 */
[-C--:B------:R-:W-:Y:S02]  /*5fa0*/  ISETP.GE.AND P1, PT, R186, R64.reuse, PT ;  /* 0x00000040ba00720c */ /* 0x080fe40003f26270 */
[----:B---3--:R-:W-:Y:S01]  /*5fb0*/  SEL R27, R50, RZ, P3 ;  /* 0x000000ff321b7207 */ /* 0x008fe20001800000 */
[----:B------:R2:W-:Y:S01]  /*5fc0*/  STL [R1+0x18c], R8 ;  /* 0x00018c0801007387 */ /* 0x0005e20000100800 */
[-C--:B------:R-:W-:Y:S02]  /*5fd0*/  ISETP.GE.AND P4, PT, R184, R64.reuse, PT ;  /* 0x00000040b800720c */ /* 0x080fe40003f86270 */
        /* <DEDUP_REMOVED lines=15> */
[----:B------:R-:W-:Y:S02]  /*60d0*/  ISETP.NE.U32.AND P1, PT, R3, RZ, PT ;  /* 0x000000ff0300720c */ /* 0x000fe40003f25070 */
[----:B--2---:R-:W-:Y:S01]  /*60e0*/  SEL R8, R55, RZ, P3 ;  /* 0x000000ff37087207 */ /* 0x004fe20001800000 */
[----:B------:R1:W-:Y:S01]  /*60f0*/  STL [R1+0x1a0], R9 ;  /* 0x0001a00901007387 */ /* 0x0003e20000100800 */
[----:B------:R-:W-:-:S02]  /*6100*/  SEL R3, RZ, 0x4, P4 ;  /* 0x00000004ff037807 */ /* 0x000fc40002000000 */
[----:B---3--:R-:W-:Y:S01]  /*6110*/  SEL R27, R56, RZ, P3 ;  /* 0x000000ff381b7207 */ /* 0x008fe20001800000 */
[----:B------:R2:W-:Y:S01]  /*6120*/  STL [R1+0x1a4], R8 ;  /* 0x0001a40801007387 */ /* 0x0005e20000100800 */
[----:B------:R-:W-:Y:S02]  /*6130*/  SEL R3, R3, RZ, P3 ;  /* 0x000000ff03037207 */ /* 0x000fe40001800000 */
[----:B------:R-:W-:Y:S01]  /*6140*/  ISETP.NE.U32.AND P6, PT, R7, RZ, PT ;  /* 0x000000ff0700720c */ /* 0x000fe20003fc5070 */
[----:B------:R3:W-:Y:S01]  /*6150*/  STL [R1+0x1a8], R27 ;  /* 0x0001a81b01007387 */ /* 0x0007e20000100800 */
[----:B------:R-:W-:Y:S02]  /*6160*/  ISETP.GE.AND P4, PT, R2, UR7, PT ;  /* 0x0000000702007c0c */ /* 0x000fe4000bf86270 */
[----:B-1----:R-:W-:Y:S02]  /*6170*/  SEL R9, R57, RZ, P3 ;  /* 0x000000ff39097207 */ /* 0x002fe40001800000 */
[----:B------:R-:W-:-:S02]  /*6180*/  SEL R40, R174, RZ, P3 ;  /* 0x000000ffae287207 */ /* 0x000fc40001800000 */
[----:B--2---:R-:W-:Y:S01]  /*6190*/  SEL R8, R58, RZ, P3 ;  /* 0x000000ff3a087207 */ /* 0x004fe20001800000 */
[----:B------:R1:W-:Y:S01]  /*61a0*/  STL [R1+0x1ac], R9 ;  /* 0x0001ac0901007387 */ /* 0x0003e20000100800 */
[----:B------:R-:W-:Y:S02]  /*61b0*/  SEL R15, R15, RZ, P3 ;  /* 0x000000ff0f0f7207 */ /* 0x000fe40001800000 */
[----:B---3--:R-:W-:Y:S01]  /*61c0*/  SEL R27, R59, RZ, P3 ;  /* 0x000000ff3b1b7207 */ /* 0x008fe20001800000 */
[----:B------:R2:W-:Y:S01]  /*61d0*/  STL [R1+0x1b0], R8 ;  /* 0x0001b00801007387 */ /* 0x0005e20000100800 */
[----:B------:R-:W-:-:S03]  /*61e0*/  @P6 LOP3.LUT R4, R4, 0x1, RZ, 0xfc, !PT ;  /* 0x0000000104046812 */ /* 0x000fc600078efcff */
[----:B------:R3:W-:Y:S01]  /*61f0*/  STL [R1+0x1b4], R27 ;  /* 0x0001b41b01007387 */ /* 0x0007e20000100800 */
[----:B------:R-:W-:Y:S02]  /*6200*/  LOP3.LUT R4, R4, 0xffff7fff, RZ, 0xc0, !PT ;  /* 0xffff7fff04047812 */ /* 0x000fe400078ec0ff */
[----:B-1----:R-:W-:Y:S02]  /*6210*/  SEL R9, R60, RZ, P3 ;  /* 0x000000ff3c097207 */ /* 0x002fe40001800000 */
[----:B--2---:R-:W-:-:S03]  /*6220*/  SEL R8, R61, RZ, P3 ;  /* 0x000000ff3d087207 */ /* 0x004fc60001800000 */
[----:B------:R1:W-:Y:S01]  /*6230*/  STL [R1+0x1b8], R9 ;  /* 0x0001b80901007387 */ /* 0x0003e20000100800 */
[----:B---3--:R-:W-:-:S03]  /*6240*/  SEL R27, R62, RZ, P3 ;  /* 0x000000ff3e1b7207 */ /* 0x008fc60001800000 */
[----:B------:R2:W-:Y:S04]  /*6250*/  STL [R1+0x1bc], R8 ;  /* 0x0001bc0801007387 */ /* 0x0005e80000100800 */
[----:B------:R3:W-:Y:S01]  /*6260*/  STL [R1+0x1c0], R27 ;  /* 0x0001c01b01007387 */ /* 0x0007e20000100800 */
[----:B-1----:R-:W-:Y:S02]  /*6270*/  SEL R9, R63, RZ, P3 ;  /* 0x000000ff3f097207 */ /* 0x002fe40001800000 */
[----:B--2---:R-:W-:-:S03]  /*6280*/  SEL R8, R64, RZ, P3 ;  /* 0x000000ff40087207 */ /* 0x004fc60001800000 */
[----:B------:R1:W-:Y:S01]  /*6290*/  STL [R1+0x1c8], R9 ;  /* 0x0001c80901007387 */ /* 0x0003e20000100800 */
[----:B---3--:R-:W-:-:S03]  /*62a0*/  SEL R27, R65, RZ, P3 ;  /* 0x000000ff411b7207 */ /* 0x008fc60001800000 */
[----:B------:R2:W-:Y:S01]  /*62b0*/  STL [R1+0x1cc], R8 ;  /* 0x0001cc0801007387 */ /* 0x0005e20000100800 */
[----:B------:R-:W-:Y:S02]  /*62c0*/  SEL R65, RZ, 0x4, P4 ;  /* 0x00000004ff417807 */ /* 0x000fe40002000000 */
[----:B------:R-:W-:Y:S01]  /*62d0*/  ISETP.GE.AND P4, PT, R205, UR7, PT ;  /* 0x00000007cd007c0c */ /* 0x000fe2000bf86270 */
[----:B------:R3:W-:Y:S01]  /*62e0*/  STL [R1+0x1d4], R27 ;  /* 0x0001d41b01007387 */ /* 0x0007e20000100800 */
[----:B-1----:R-:W-:Y:S02]  /*62f0*/  SEL R9, R172, RZ, P3 ;  /* 0x000000ffac097207 */ /* 0x002fe40001800000 */
[----:B------:R-:W-:Y:S02]  /*6300*/  SEL R172, RZ, 0x4, P5 ;  /* 0x00000004ffac7807 */ /* 0x000fe40002800000 */
[----:B--2---:R-:W-:Y:S01]  /*6310*/  SEL R8, R173, RZ, P3 ;  /* 0x000000ffad087207 */ /* 0x004fe20001800000 */
[----:B------:R3:W-:Y:S01]  /*6320*/  STL [R1+0x1d8], R9 ;  /* 0x0001d80901007387 */ /* 0x0007e20000100800 */
[----:B------:R-:W-:-:S02]  /*6330*/  ISETP.NE.U32.AND P5, PT, R251, RZ, PT ;  /* 0x000000fffb00720c */ /* 0x000fc40003fa5070 */
[----:B------:R-:W-:Y:S01]  /*6340*/  ISETP.GE.AND P3, PT, R206, UR7, PT ;  /* 0x00000007ce007c0c */ /* 0x000fe2000bf66270 */
[----:B------:R3:W-:Y:S01]  /*6350*/  STL [R1+0x1d0], R8 ;  /* 0x0001d00801007387 */ /* 0x0007e20000100800 */
[----:B------:R-:W-:Y:S02]  /*6360*/  SEL R174, RZ, 0x4, P4 ;  /* 0x00000004ffae7807 */ /* 0x000fe40002000000 */
[----:B------:R-:W-:Y:S01]  /*6370*/  ISETP.GE.AND P4, PT, R175, UR7, PT ;  /* 0x00000007af007c0c */ /* 0x000fe2000bf86270 */
[----:B------:R3:W-:Y:S01]  /*6380*/  STL [R1+0x1dc], R3 ;  /* 0x0001dc0301007387 */ /* 0x0007e20000100800 */
[----:B------:R-:W-:Y:S02]  /*6390*/  SEL R173, RZ, 0x4, P3 ;  /* 0x00000004ffad7807 */ /* 0x000fe40001800000 */
[----:B------:R-:W-:Y:S02]  /*63a0*/  ISETP.GE.AND P3, PT, R204, UR7, PT ;  /* 0x00000007cc007c0c */ /* 0x000fe4000bf66270 */
[----:B------:R-:W-:-:S02]  /*63b0*/  SEL R175, RZ, 0x4, P4 ;  /* 0x00000004ffaf7807 */ /* 0x000fc40002000000 */
[----:B------:R-:W-:Y:S01]  /*63c0*/  @P5 LOP3.LUT R4, R4, 0x8000, RZ, 0xfc, !PT ;  /* 0x0000800004045812 */ /* 0x000fe200078efcff */
[----:B------:R-:W-:Y:S08]  /*63d0*/  BRA.U UP0, `(.L_x_5) ;  /* 0x0000000100187547 */ /* 0x000ff0000b800000 */
[----:B------:R-:W-:Y:S01]  /*63e0*/  ELECT P4, URZ, PT ;  /* 0x0000000000ff782f */ /* 0x000fe20003880000 */
[----:B---3--:R-:W-:Y:S01]  /*63f0*/  IMAD.MOV.U32 R3, RZ, RZ, 0x1 ;  /* 0x00000001ff037424 */ /* 0x008fe200078e00ff */
[----:B------:R-:W-:Y:S01]  /*6400*/  UMOV UR5, 0x40 ;  /* 0x0000004000057882 */ /* 0x000fe20000000000 */
[----:B------:R-:W-:Y:S01]  /*6410*/  UVIRTCOUNT.DEALLOC.SMPOOL 0x80 ;  /* 0x000000800000784c */ /* 0x000fe20000000000 */
[----:B------:R-:W-:-:S09]  /*6420*/  ULEA UR5, UR4, UR5, 0x18 ;  /* 0x0000000504057291 */ /* 0x000fd2000f8ec0ff */
[----:B------:R1:W-:Y:S03]  /*6430*/  @P4 STS.U8 [UR5], R3 ;  /* 0x00000003ff004988 */ /* 0x0003e60008000005 */
.L_x_5:
[----:B---3--:R-:W-:Y:S01]  /*6440*/  SEL R27, RZ, 0x4, P3 ;  /* 0x00000004ff1b7807 */ /* 0x008fe20001800000 */
[----:B------:R-:W2:Y:S01]  /*6450*/  S2R R4, SR_TID.X ;  /* 0x0000000000047919 */ /* 0x000ea20000002100 */
[----:B------:R-:W-:Y:S01]  /*6460*/  ISETP.GE.AND P3, PT, R202, UR7, PT ;  /* 0x00000007ca007c0c */ /* 0x000fe2000bf66270 */
[----:B------:R-:W-:Y:S01]  /*6470*/  IMAD R41, R41, UR8, RZ ;  /* 0x0000000829297c24 */ /* 0x000fe2000f8e02ff */
[----:B------:R-:W-:Y:S01]  /*6480*/  ISETP.GE.AND P4, PT, R203, UR7, PT ;  /* 0x00000007cb007c0c */ /* 0x000fe2000bf86270 */
[----:B------:R3:W-:Y:S01]  /*6490*/  STL [R1+0x354], R11 ;  /* 0x0003540b01007387 */ /* 0x0007e20000100800 */
[----:B------:R-:W-:Y:S01]  /*64a0*/  SEL R47, RZ, 0x4, P3 ;  /* 0x00000004ff2f7807 */ /* 0x000fe20001800000 */
[----:B------:R-:W-:Y:S01]  /*64b0*/  IMAD R39, R39, UR8, RZ ;  /* 0x0000000827277c24 */ /* 0x000fe2000f8e02ff */
[----:B------:R-:W-:Y:S01]  /*64c0*/  ISETP.GE.AND P3, PT, R200, UR7, PT ;  /* 0x00000007c8007c0c */ /* 0x000fe2000bf66270 */
[----:B------:R4:W-:Y:S01]  /*64d0*/  STL [R1+0x350], R0 ;  /* 0x0003500001007387 */ /* 0x0009e20000100800 */
[----:B------:R-:W-:Y:S01]  /*64e0*/  SEL R46, RZ, 0x4, P4 ;  /* 0x00000004ff2e7807 */ /* 0x000fe20002000000 */
[----:B------:R-:W-:Y:S01]  /*64f0*/  IMAD R38, R38, UR8, RZ ;  /* 0x0000000826267c24 */ /* 0x000fe2000f8e02ff */
[----:B------:R-:W-:Y:S01]  /*6500*/  SEL R49, RZ, 0x4, P3 ;  /* 0x00000004ff317807 */ /* 0x000fe20001800000 */
[----:B------:R-:W-:Y:S01]  /*6510*/  IMAD R37, R37, UR8, RZ ;  /* 0x0000000825257c24 */ /* 0x000fe2000f8e02ff */
[----:B------:R-:W-:Y:S01]  /*6520*/  ISETP.GE.AND P3, PT, R198, UR7, PT ;  /* 0x00000007c6007c0c */ /* 0x000fe2000bf66270 */
[----:B------:R-:W-:Y:S01]  /*6530*/  IMAD R36, R36, UR8, RZ ;  /* 0x0000000824247c24 */ /* 0x000fe2000f8e02ff */
[----:B------:R-:W-:Y:S01]  /*6540*/  ISETP.GE.AND P4, PT, R201, UR7, PT ;  /* 0x00000007c9007c0c */ /* 0x000fe2000bf86270 */
[----:B------:R-:W-:Y:S01]  /*6550*/  IMAD R35, R35, UR8, RZ ;  /* 0x0000000823237c24 */ /* 0x000fe2000f8e02ff */
[----:B------:R-:W-:Y:S01]  /*6560*/  SEL R51, RZ, 0x4, P3 ;  /* 0x00000004ff337807 */ /* 0x000fe20001800000 */
[----:B------:R-:W-:Y:S01]  /*6570*/  IMAD R34, R34, UR8, RZ ;  /* 0x0000000822227c24 */ /* 0x000fe2000f8e02ff */
[----:B------:R-:W-:Y:S01]  /*6580*/  ISETP.GE.AND P3, PT, R196, UR7, PT ;  /* 0x00000007c4007c0c */ /* 0x000fe2000bf66270 */
[----:B------:R-:W-:Y:S01]  /*6590*/  IMAD R30, R30, UR8, RZ ;  /* 0x000000081e1e7c24 */ /* 0x000fe2000f8e02ff */
[----:B------:R-:W-:Y:S01]  /*65a0*/  SEL R48, RZ, 0x4, P4 ;  /* 0x00000004ff307807 */ /* 0x000fe20002000000 */
[----:B------:R-:W-:Y:S01]  /*65b0*/  IMAD R18, R18, UR8, RZ ;  /* 0x0000000812127c24 */ /* 0x000fe2000f8e02ff */
[----:B------:R-:W-:Y:S01]  /*65c0*/  SEL R53, RZ, 0x4, P3 ;  /* 0x00000004ff357807 */ /* 0x000fe20001800000 */
[----:B------:R-:W-:Y:S01]  /*65d0*/  IMAD R17, R17, UR8, RZ ;  /* 0x0000000811117c24 */ /* 0x000fe2000f8e02ff */
[----:B------:R-:W-:Y:S01]  /*65e0*/  ISETP.GE.AND P3, PT, R194, UR7, PT ;  /* 0x00000007c2007c0c */ /* 0x000fe2000bf66270 */
[----:B------:R-:W-:Y:S01]  /*65f0*/  IMAD R16, R16, UR8, RZ ;  /* 0x0000000810107c24 */ /* 0x000fe2000f8e02ff */
[----:B------:R-:W-:Y:S01]  /*6600*/  ISETP.GE.AND P4, PT, R199, UR7, PT ;  /* 0x00000007c7007c0c */ /* 0x000fe2000bf86270 */
[----:B------:R-:W1:Y:S01]  /*6610*/  LDCU UR4, c[0x0][0x3a4] ;  /* 0x00007480ff0477ac */ /* 0x000e620008000800 */
[----:B------:R-:W-:-:S02]  /*6620*/  SEL R55, RZ, 0x4, P3 ;  /* 0x00000004ff377807 */ /* 0x000fc40001800000 */
[----:B------:R-:W-:Y:S01]  /*6630*/  ISETP.GE.AND P3, PT, R192, UR7, PT ;  /* 0x00000007c0007c0c */ /* 0x000fe2000bf66270 */
[C---:B--2---:R-:W-:Y:S01]  /*6640*/  IMAD.SHL.U32 R8, R4.reuse, 0x10, RZ ;  /* 0x0000001004087824 */ /* 0x044fe200078e00ff */
[----:B-1----:R-:W-:Y:S01]  /*6650*/  SHF.R.U32.HI R3, RZ, 0x5, R4 ;  /* 0x00000005ff037819 */ /* 0x002fe20000011604 */
[----:B------:R-:W-:Y:S01]  /*6660*/  IMAD.SHL.U32 R43, R4, 0x200, RZ ;  /* 0x00000200042b7824 */ /* 0x000fe200078e00ff */
[----:B------:R-:W-:Y:S01]  /*6670*/  SEL R57, RZ, 0x4, P3 ;  /* 0x00000004ff397807 */ /* 0x000fe20001800000 */
[----:B------:R-:W-:Y:S01]  /*6680*/  UMOV UR5, 0x1 ;  /* 0x0000000100057882 */ /* 0x000fe20000000000 */
[----:B------:R-:W-:Y:S01]  /*6690*/  ISETP.GE.AND P3, PT, R190, UR7, PT ;  /* 0x00000007be007c0c */ /* 0x000fe2000bf66270 */
[----:B------:R-:W-:Y:S01]  /*66a0*/  UIADD3 UR28, UPT, UPT, UR11, 0x3c000, URZ ;  /* 0x0003c0000b1c7890 */ /* 0x000fe2000fffe0ff */
[----:B------:R-:W-:Y:S01]  /*66b0*/  R2UR UR6, R3 ;  /* 0x00000000030672ca */ /* 0x000fe200000e0000 */
[----:B------:R-:W1:Y:S01]  /*66c0*/  LDCU.64 UR40, c[0x0][0x358] ;  /* 0x00006b00ff2877ac */ /* 0x000e620008000a00 */
[----:B------:R-:W-:-:S02]  /*66d0*/  SEL R59, RZ, 0x4, P3 ;  /* 0x00000004ff3b7807 */ /* 0x000fc40001800000 */
[----:B------:R-:W-:Y:S02]  /*66e0*/  ISETP.GE.AND P3, PT, R188, UR7, PT ;  /* 0x00000007bc007c0c */ /* 0x000fe4000bf66270 */
[----:B------:R-:W-:Y:S01]  /*66f0*/  SHF.R.S32.HI R3, RZ, 0x6, R4 ;  /* 0x00000006ff037819 */ /* 0x000fe20000011404 */
[----:B------:R-:W-:Y:S01]  /*6700*/  IMAD R12, R12, UR4, RZ ;  /* 0x000000040c0c7c24 */ /* 0x000fe2000f8e02ff */
[----:B------:R-:W-:Y:S02]  /*6710*/  SEL R61, RZ, 0x4, P3 ;  /* 0x00000004ff3d7807 */ /* 0x000fe40001800000 */
[----:B------:R-:W-:Y:S02]  /*6720*/  ISETP.GE.AND P3, PT, R186, UR7, PT ;  /* 0x00000007ba007c0c */ /* 0x000fe4000bf66270 */
[----:B------:R-:W-:Y:S01]  /*6730*/  LOP3.LUT R8, R8, 0x70, RZ, 0xc0, !PT ;  /* 0x0000007008087812 */ /* 0x000fe200078ec0ff */
[----:B------:R-:W-:Y:S01]  /*6740*/  USHF.L.U32 UR4, UR6, 0x15, URZ ;  /* 0x0000001506047899 */ /* 0x000fe200080006ff */
[----:B------:R-:W-:-:S02]  /*6750*/  SEL R63, RZ, 0x4, P3 ;  /* 0x00000004ff3f7807 */ /* 0x000fc40001800000 */
[----:B------:R-:W-:Y:S01]  /*6760*/  ISETP.GE.AND P3, PT, R185, UR7, PT ;  /* 0x00000007b9007c0c */ /* 0x000fe2000bf66270 */
[----:B------:R-:W-:Y:S01]  /*6770*/  ULOP3.LUT UR4, UR4, 0x600000, URZ, 0xc0, !UPT ;  /* 0x0060000004047892 */ /* 0x000fe2000f8ec0ff */
[----:B------:R-:W-:Y:S02]  /*6780*/  LOP3.LUT R42, R4, 0x40, RZ, 0xc0, !PT ;  /* 0x00000040042a7812 */ /* 0x000fe400078ec0ff */
[----:B------:R-:W-:Y:S02]  /*6790*/  SEL R64, RZ, 0x4, P3 ;  /* 0x00000004ff407807 */ /* 0x000fe40001800000 */
[----:B------:R-:W-:Y:S02]  /*67a0*/  ISETP.GE.AND P3, PT, R184, UR7, PT ;  /* 0x00000007b8007c0c */ /* 0x000fe4000bf66270 */
[----:B------:R-:W-:Y:S02]  /*67b0*/  SGXT R3, R3, 0x1 ;  /* 0x000000010303781a */ /* 0x000fe40000000200 */
[----:B------:R-:W-:-:S02]  /*67c0*/  SEL R231, RZ, 0x4, P3 ;  /* 0x00000004ffe77807 */ /* 0x000fc40001800000 */
[----:B------:R-:W-:Y:S02]  /*67d0*/  ISETP.GE.AND P3, PT, R183, UR7, PT ;  /* 0x00000007b7007c0c */ /* 0x000fe4000bf66270 */
[----:B------:R-:W-:Y:S01]  /*67e0*/  LEA.HI R8, R42, R8, RZ, 0x1c ;  /* 0x000000082a087211 */ /* 0x000fe200078fe0ff */
[----:B------:R-:W-:Y:S01]  /*67f0*/  IMAD.SHL.U32 R42, R4, 0x4, RZ ;  /* 0x00000004042a7824 */ /* 0x000fe200078e00ff */
[----:B------:R-:W-:Y:S02]  /*6800*/  SEL R9, RZ, 0x4, P3 ;  /* 0x00000004ff097807 */ /* 0x000fe40001800000 */
[----:B------:R-:W-:Y:S02]  /*6810*/  ISETP.GE.AND P3, PT, R182, UR7, PT ;  /* 0x00000007b6007c0c */ /* 0x000fe4000bf66270 */
[----:B------:R-:W-:Y:S02]  /*6820*/  LOP3.LUT R3, R3, 0x90, RZ, 0xc0, !PT ;  /* 0x0000009003037812 */ /* 0x000fe400078ec0ff */
[----:B------:R-:W-:-:S02]  /*6830*/  SEL R230, RZ, 0x4, P3 ;  /* 0x00000004ffe67807 */ /* 0x000fc40001800000 */
[----:B------:R-:W-:Y:S02]  /*6840*/  ISETP.GE.AND P3, PT, R181, UR7, PT ;  /* 0x00000007b5007c0c */ /* 0x000fe4000bf66270 */
[----:B------:R-:W-:Y:S02]  /*6850*/  LOP3.LUT R3, R3, 0x7c, R42, 0x78, !PT ;  /* 0x0000007c03037812 */ /* 0x000fe400078e782a */
[----:B------:R-:W-:Y:S02]  /*6860*/  SEL R42, RZ, 0x4, P3 ;  /* 0x00000004ff2a7807 */ /* 0x000fe40001800000 */
[----:B------:R-:W-:Y:S02]  /*6870*/  ISETP.GE.AND P3, PT, R180, UR7, PT ;  /* 0x00000007b4007c0c */ /* 0x000fe4000bf66270 */
[----:B------:R-:W-:Y:S02]  /*6880*/  LOP3.LUT R3, R3, 0x4000, R43, 0xf8, !PT ;  /* 0x0000400003037812 */ /* 0x000fe400078ef82b */
[----:B------:R-:W-:-:S02]  /*6890*/  SEL R43, RZ, 0x4, P3 ;  /* 0x00000004ff2b7807 */ /* 0x000fc40001800000 */
[----:B------:R-:W-:Y:S02]  /*68a0*/  ISETP.GE.AND P3, PT, R179, UR7, PT ;  /* 0x00000007b3007c0c */ /* 0x000fe4000bf66270 */
[----:B------:R-:W-:Y:S02]  /*68b0*/  SEL R50, RZ, 0x4, P4 ;  /* 0x00000004ff327807 */ /* 0x000fe40002000000 */
[----:B------:R-:W-:Y:S02]  /*68c0*/  SEL R44, RZ, 0x4, P3 ;  /* 0x00000004ff2c7807 */ /* 0x000fe40001800000 */
[----:B------:R-:W-:Y:S02]  /*68d0*/  ISETP.GE.AND P3, PT, R178, UR7, PT ;  /* 0x00000007b2007c0c */ /* 0x000fe4000bf66270 */
[----:B------:R-:W-:Y:S02]  /*68e0*/  ISETP.GE.AND P4, PT, R197, UR7, PT ;  /* 0x00000007c5007c0c */ /* 0x000fe4000bf86270 */
[----:B------:R-:W-:-:S02]  /*68f0*/  SEL R45, RZ, 0x4, P3 ;  /* 0x00000004ff2d7807 */ /* 0x000fc40001800000 */
[----:B------:R-:W-:Y:S02]  /*6900*/  ISETP.GE.AND P3, PT, R177, UR7, PT ;  /* 0x00000007b1007c0c */ /* 0x000fe4000bf66270 */
[----:B------:R-:W-:Y:S02]  /*6910*/  SEL R52, RZ, 0x4, P4 ;  /* 0x00000004ff347807 */ /* 0x000fe40002000000 */
[----:B------:R-:W-:Y:S02]  /*6920*/  SEL R233, RZ, 0x4, P3 ;  /* 0x00000004ffe97807 */ /* 0x000fe40001800000 */
[----:B------:R-:W-:Y:S02]  /*6930*/  ISETP.GT.AND P3, PT, R176, 0xff, PT ;  /* 0x000000ffb000780c */ /* 0x000fe40003f64270 */
[----:B------:R-:W-:Y:S02]  /*6940*/  ISETP.GE.AND P4, PT, R195, UR7, PT ;  /* 0x00000007c3007c0c */ /* 0x000fe4000bf86270 */
[----:B------:R-:W-:-:S02]  /*6950*/  SEL R65, R65, RZ, P3 ;  /* 0x000000ff41417207 */ /* 0x000fc40001800000 */
[----:B---3--:R-:W-:Y:S02]  /*6960*/  SEL R11, R172, RZ, P3 ;  /* 0x000000ffac0b7207 */ /* 0x008fe40001800000 */
[----:B----4-:R-:W-:Y:S01]  /*6970*/  SEL R0, R173, RZ, P3 ;  /* 0x000000ffad007207 */ /* 0x010fe20001800000 */
[----:B------:R2:W-:Y:S01]  /*6980*/  STL [R1+0x26c], R65 ;  /* 0x00026c4101007387 */ /* 0x0005e20000100800 */
[----:B------:R-:W-:Y:S02]  /*6990*/  SEL R54, RZ, 0x4, P4 ;  /* 0x00000004ff367807 */ /* 0x000fe40002000000 */
[----:B------:R-:W-:Y:S01]  /*69a0*/  ISETP.GE.AND P4, PT, R193, UR7, PT ;  /* 0x00000007c1007c0c */ /* 0x000fe2000bf86270 */
[----:B------:R3:W-:Y:S01]  /*69b0*/  STL [R1+0x264], R11 ;  /* 0x0002640b01007387 */ /* 0x0007e20000100800 */
[----:B------:R-:W-:Y:S02]  /*69c0*/  SEL R231, R231, RZ, P3 ;  /* 0x000000ffe7e77207 */ /* 0x000fe40001800000 */
[----:B------:R-:W-:Y:S01]  /*69d0*/  SEL R56, RZ, 0x4, P4 ;  /* 0x00000004ff387807 */ /* 0x000fe20002000000 */
[----:B------:R4:W-:Y:S01]  /*69e0*/  STL [R1+0x268], R0 ;  /* 0x0002680001007387 */ /* 0x0009e20000100800 */
[----:B------:R-:W-:-:S02]  /*69f0*/  ISETP.GE.AND P4, PT, R191, UR7, PT ;  /* 0x00000007bf007c0c */ /* 0x000fc4000bf86270 */
[----:B--2---:R-:W-:Y:S02]  /*6a00*/  SEL R65, R174, RZ, P3 ;  /* 0x000000ffae417207 */ /* 0x004fe40001800000 */
[----:B------:R-:W-:Y:S02]  /*6a10*/  SEL R58, RZ, 0x4, P4 ;  /* 0x00000004ff3a7807 */ /* 0x000fe40002000000 */
[----:B---3--:R-:W-:Y:S01]  /*6a20*/  SEL R11, R175, RZ, P3 ;  /* 0x000000ffaf0b7207 */ /* 0x008fe20001800000 */
[----:B------:R-:W-:Y:S01]  /*6a30*/  STL [R1+0x270], R65 ;  /* 0x0002704101007387 */ /* 0x000fe20000100800 */
[----:B------:R-:W-:Y:S02]  /*6a40*/  ISETP.GE.AND P4, PT, R189, UR7, PT ;  /* 0x00000007bd007c0c */ /* 0x000fe4000bf86270 */
[----:B----4-:R-:W-:Y:S01]  /*6a50*/  SEL R0, R27, RZ, P3 ;  /* 0x000000ff1b007207 */ /* 0x010fe20001800000 */
[----:B------:R2:W-:Y:S01]  /*6a60*/  STL [R1+0x274], R11 ;  /* 0x0002740b01007387 */ /* 0x0005e20000100800 */
[----:B------:R-:W-:-:S02]  /*6a70*/  SEL R27, R46, RZ, P3 ;  /* 0x000000ff2e1b7207 */ /* 0x000fc40001800000 */
[----:B------:R-:W-:Y:S01]  /*6a80*/  SEL R60, RZ, 0x4, P4 ;  /* 0x00000004ff3c7807 */ /* 0x000fe20002000000 */
[----:B------:R3:W-:Y:S01]  /*6a90*/  STL [R1+0x278], R0 ;  /* 0x0002780001007387 */ /* 0x0007e20000100800 */
[----:B------:R-:W-:Y:S02]  /*6aa0*/  ISETP.GE.AND P4, PT, R187, UR7, PT ;  /* 0x00000007bb007c0c */ /* 0x000fe4000bf86270 */
[----:B------:R-:W-:Y:S01]  /*6ab0*/  SEL R9, R9, RZ, P3 ;  /* 0x000000ff09097207 */ /* 0x000fe20001800000 */
[----:B------:R4:W-:Y:S01]  /*6ac0*/  STL [R1+0x27c], R27 ;  /* 0x00027c1b01007387 */ /* 0x0009e20000100800 */
[----:B------:R-:W-:Y:S02]  /*6ad0*/  SEL R62, RZ, 0x4, P4 ;  /* 0x00000004ff3e7807 */ /* 0x000fe40002000000 */
[----:B--2---:R-:W-:Y:S01]  /*6ae0*/  SEL R11, R47, RZ, P3 ;  /* 0x000000ff2f0b7207 */ /* 0x004fe20001800000 */
[----:B------:R-:W-:Y:S01]  /*6af0*/  IMAD R47, R2, R28, RZ ;  /* 0x0000001c022f7224 */ /* 0x000fe200078e02ff */
[----:B------:R-:W-:-:S02]  /*6b00*/  SEL R230, R230, RZ, P3 ;  /* 0x000000ffe6e67207 */ /* 0x000fc40001800000 */
[----:B---3--:R-:W-:Y:S01]  /*6b10*/  SEL R0, R48, RZ, P3 ;  /* 0x000000ff30007207 */ /* 0x008fe20001800000 */
[----:B------:R2:W-:Y:S01]  /*6b20*/  STL [R1+0x280], R11 ;  /* 0x0002800b01007387 */ /* 0x0005e20000100800 */
[----:B------:R-:W-:Y:S01]  /*6b30*/  SEL R233, R233, RZ, P3 ;  /* 0x000000ffe9e97207 */ /* 0x000fe20001800000 */
[----:B------:R-:W-:Y:S01]  /*6b40*/  IMAD R46, R28, 0x2, R47 ;  /* 0x000000021c2e7824 */ /* 0x000fe200078e022f */
[----:B----4-:R-:W-:Y:S01]  /*6b50*/  SEL R27, R49, RZ, P3 ;  /* 0x000000ff311b7207 */ /* 0x010fe20001800000 */
[----:B------:R3:W-:Y:S01]  /*6b60*/  STL [R1+0x284], R0 ;  /* 0x0002840001007387 */ /* 0x0007e20000100800 */
[----:B------:R-:W-:Y:S02]  /*6b70*/  ISETP.NE.U32.AND P6, PT, R13, RZ, PT ;  /* 0x000000ff0d00720c */ /* 0x000fe40003fc5070 */
[----:B------:R-:W-:Y:S01]  /*6b80*/  ISETP.NE.U32.AND P4, PT, R15, RZ, PT ;  /* 0x000000ff0f00720c */ /* 0x000fe20003f85070 */
[----:B------:R4:W-:Y:S01]  /*6b90*/  STL [R1+0x288], R27 ;  /* 0x0002881b01007387 */ /* 0x0009e20000100800 */
[----:B------:R-:W-:-:S02]  /*6ba0*/  ISETP.NE.U32.AND P5, PT, R5, RZ, PT ;  /* 0x000000ff0500720c */ /* 0x000fc40003fa5070 */
[----:B--2---:R-:W-:Y:S02]  /*6bb0*/  SEL R11, R50, RZ, P3 ;  /* 0x000000ff320b7207 */ /* 0x004fe40001800000 */
[----:B------:R-:W-:Y:S02]  /*6bc0*/  LOP3.LUT R5, R5, 0xfffffeff, RZ, 0xc0, !PT ;  /* 0xfffffeff05057812 */ /* 0x000fe400078ec0ff */
[----:B---3--:R-:W-:Y:S01]  /*6bd0*/  SEL R0, R51, RZ, P3 ;  /* 0x000000ff33007207 */ /* 0x008fe20001800000 */
[----:B------:R2:W-:Y:S01]  /*6be0*/  STL [R1+0x28c], R11 ;  /* 0x00028c0b01007387 */ /* 0x0005e20000100800 */
[----:B----4-:R-:W-:-:S03]  /*6bf0*/  SEL R27, R52, RZ, P3 ;  /* 0x000000ff341b7207 */ /* 0x010fc60001800000 */
[----:B------:R3:W-:Y:S02]  /*6c00*/  STL [R1+0x290], R0 ;  /* 0x0002900001007387 */ /* 0x0007e40000100800 */
[----:B------:R-:W-:Y:S02]  /*6c10*/  @P5 LOP3.LUT R5, R5, 0x100, RZ, 0xfc, !PT ;  /* 0x0000010005055812 */ /* 0x000fe400078efcff */
[----:B------:R4:W-:Y:S01]  /*6c20*/  STL [R1+0x294], R27 ;  /* 0x0002941b01007387 */ /* 0x0009e20000100800 */
[----:B------:R-:W-:Y:S02]  /*6c30*/  ISETP.NE.U32.AND P5, PT, R31, RZ, PT ;  /* 0x000000ff1f00720c */ /* 0x000fe40003fa5070 */
[----:B--2---:R-:W-:Y:S02]  /*6c40*/  SEL R11, R53, RZ, P3 ;  /* 0x000000ff350b7207 */ /* 0x004fe40001800000 */
[----:B------:R-:W-:Y:S02]  /*6c50*/  LOP3.LUT R5, R5, 0xffffffbf, RZ, 0xc0, !PT ;  /* 0xffffffbf05057812 */ /* 0x000fe400078ec0ff */
[----:B---3--:R-:W-:Y:S01]  /*6c60*/  SEL R0, R54, RZ, P3 ;  /* 0x000000ff36007207 */ /* 0x008fe20001800000 */
[----:B------:R2:W-:Y:S01]  /*6c70*/  STL [R1+0x298], R11 ;  /* 0x0002980b01007387 */ /* 0x0005e20000100800 */
[----:B------:R-:W-:-:S02]  /*6c80*/  @P4 LOP3.LUT R5, R5, 0x40, RZ, 0xfc, !PT ;  /* 0x0000004005054812 */ /* 0x000fc400078efcff */
[----:B----4-:R-:W-:Y:S01]  /*6c90*/  SEL R27, R55, RZ, P3 ;  /* 0x000000ff371b7207 */ /* 0x010fe20001800000 */
[----:B------:R3:W-:Y:S01]  /*6ca0*/  STL [R1+0x29c], R0 ;  /* 0x00029c0001007387 */ /* 0x0007e20000100800 */
[----:B------:R-:W-:Y:S02]  /*6cb0*/  ISETP.NE.U32.AND P4, PT, R40, RZ, PT ;  /* 0x000000ff2800720c */ /* 0x000fe40003f85070 */
[----:B------:R-:W-:Y:S01]  /*6cc0*/  LOP3.LUT R5, R5, 0xfffffdff, RZ, 0xc0, !PT ;  /* 0xfffffdff05057812 */ /* 0x000fe200078ec0ff */
[----:B------:R4:W-:Y:S01]  /*6cd0*/  STL [R1+0x2a0], R27 ;  /* 0x0002a01b01007387 */ /* 0x0009e20000100800 */
[----:B--2---:R-:W-:Y:S02]  /*6ce0*/  SEL R11, R56, RZ, P3 ;  /* 0x000000ff380b7207 */ /* 0x004fe40001800000 */
[----:B------:R-:W-:Y:S02]  /*6cf0*/  @P5 LOP3.LUT R5, R5, 0x200, RZ, 0xfc, !PT ;  /* 0x0000020005055812 */ /* 0x000fe400078efcff */
[----:B---3--:R-:W-:Y:S01]  /*6d00*/  SEL R0, R57, RZ, P3 ;  /* 0x000000ff39007207 */ /* 0x008fe20001800000 */
[----:B------:R2:W-:Y:S01]  /*6d10*/  STL [R1+0x2a4], R11 ;  /* 0x0002a40b01007387 */ /* 0x0005e20000100800 */
[----:B------:R-:W-:-:S02]  /*6d20*/  LOP3.LUT R5, R5, 0xffffff7f, RZ, 0xc0, !PT ;  /* 0xffffff7f05057812 */ /* 0x000fc400078ec0ff */
[----:B----4-:R-:W-:Y:S01]  /*6d30*/  SEL R27, R58, RZ, P3 ;  /* 0x000000ff3a1b7207 */ /* 0x010fe20001800000 */
[----:B------:R3:W-:Y:S01]  /*6d40*/  STL [R1+0x2a8], R0 ;  /* 0x0002a80001007387 */ /* 0x0007e20000100800 */
[----:B------:R-:W-:Y:S02]  /*6d50*/  @P4 LOP3.LUT R5, R5, 0x80, RZ, 0xfc, !PT ;  /* 0x0000008005054812 */ /* 0x000fe400078efcff */
[C---:B------:R-:W-:Y:S01]  /*6d60*/  LOP3.LUT P4, RZ, R4.reuse, 0x7f, RZ, 0xc0, !PT ;  /* 0x0000007f04ff7812 */ /* 0x040fe2000788c0ff */
[----:B------:R4:W-:Y:S01]  /*6d70*/  STL [R1+0x2ac], R27 ;  /* 0x0002ac1b01007387 */ /* 0x0009e20000100800 */
[----:B------:R-:W-:Y:S02]  /*6d80*/  LOP3.LUT R4, R4, 0x3f, RZ, 0xc0, !PT ;  /* 0x0000003f04047812 */ /* 0x000fe400078ec0ff */
[----:B--2---:R-:W-:Y:S02]  /*6d90*/  SEL R11, R59, RZ, P3 ;  /* 0x000000ff3b0b7207 */ /* 0x004fe40001800000 */
[----:B------:R-:W-:Y:S01]  /*6da0*/  ISETP.NE.U32.AND P5, PT, R7, RZ, PT ;  /* 0x000000ff0700720c */ /* 0x000fe20003fa5070 */
[----:B------:R-:W-:Y:S01]  /*6db0*/  IMAD R4, R4, 0x80, R8 ;  /* 0x0000008004047824 */ /* 0x000fe200078e0208 */
[----:B---3--:R-:W-:Y:S01]  /*6dc0*/  SEL R0, R60, RZ, P3 ;  /* 0x000000ff3c007207 */ /* 0x008fe20001800000 */
[----:B------:R2:W-:Y:S01]  /*6dd0*/  STL [R1+0x2b0], R11 ;  /* 0x0002b00b01007387 */ /* 0x0005e20000100800 */
[----:B----4-:R-:W-:Y:S01]  /*6de0*/  SEL R27, R61, RZ, P3 ;  /* 0x000000ff3d1b7207 */ /* 0x010fe20001800000 */
[----:B------:R-:W-:-:S02]  /*6df0*/  VIADD R7, R4, UR11 ;  /* 0x0000000b04077c36 */ /* 0x000fc40008000000 */
[----:B------:R3:W-:Y:S01]  /*6e00*/  STL [R1+0x2b4], R0 ;  /* 0x0002b40001007387 */ /* 0x0007e20000100800 */
[----:B------:R-:W-:Y:S01]  /*6e10*/  VOTEU.ALL UP1, P4 ;  /* 0x0000000000ff7886 */ /* 0x000fe20002020000 */
[----:B------:R-:W-:Y:S01]  /*6e20*/  VOTEU.ALL UP2, P4 ;  /* 0x0000000000ff7886 */ /* 0x000fe20002040000 */
[----:B------:R-:W-:Y:S01]  /*6e30*/  LOP3.LUT R8, R4, 0x10, RZ, 0x3c, !PT ;  /* 0x0000001004087812 */ /* 0x000fe200078e3cff */
[----:B------:R4:W-:Y:S01]  /*6e40*/  STL [R1+0x2bc], R27 ;  /* 0x0002bc1b01007387 */ /* 0x0009e20000100800 */
[----:B--2---:R-:W-:Y:S01]  /*6e50*/  SEL R11, R62, RZ, P3 ;  /* 0x000000ff3e0b7207 */ /* 0x004fe20001800000 */
[----:B------:R-:W-:-:S04]  /*6e60*/  @!UP1 UIADD3 UR8, UPT, UPT, -UR5, 0x100000, URZ ;  /* 0x0010000005089890 */ /* 0x000fc8000fffe1ff */
[----:B------:R-:W-:Y:S02]  /*6e70*/  @!UP1 USHF.L.U32 UR9, UR8, 0xb, URZ ;  /* 0x0000000b08099899 */ /* 0x000fe400080006ff */
[----:B------:R-:W-:Y:S01]  /*6e80*/  @!UP1 USHF.L.U32 UR8, UR8, 0x1, URZ ;  /* 0x0000000108089899 */ /* 0x000fe200080006ff */
[----:B------:R-:W-:Y:S01]  /*6e90*/  VIADD R8, R8, UR11 ;  /* 0x0000000b08087c36 */ /* 0x000fe20008000000 */
[----:B---3--:R-:W-:Y:S01]  /*6ea0*/  SEL R0, R63, RZ, P3 ;  /* 0x000000ff3f007207 */ /* 0x008fe20001800000 */
[----:B------:R2:W-:Y:S01]  /*6eb0*/  STL [R1+0x2c4], R11 ;  /* 0x0002c40b01007387 */ /* 0x0005e20000100800 */
[----:B----4-:R-:W-:-:S03]  /*6ec0*/  SEL R27, R64, RZ, P3 ;  /* 0x000000ff401b7207 */ /* 0x010fc60001800000 */
[----:B------:R3:W-:Y:S01]  /*6ed0*/  STL [R1+0x2c8], R0 ;  /* 0x0002c80001007387 */ /* 0x0007e20000100800 */
[----:B--2---:R-:W-:Y:S02]  /*6ee0*/  SEL R11, R44, RZ, P3 ;  /* 0x000000ff2c0b7207 */ /* 0x004fe40001800000 */
[----:B---3--:R-:W-:Y:S02]  /*6ef0*/  SEL R0, R42, RZ, P3 ;  /* 0x000000ff2a007207 */ /* 0x008fe40001800000 */
[----:B------:R-:W-:-:S03]  /*6f00*/  SEL R42, R43, RZ, P3 ;  /* 0x000000ff2b2a7207 */ /* 0x000fc60001800000 */
[----:B------:R2:W-:Y:S04]  /*6f10*/  STL [R1+0x2c0], R0 ;  /* 0x0002c00001007387 */ /* 0x0005e80000100800 */
[----:B------:R-:W-:Y:S04]  /*6f20*/  STL [R1+0x2b8], R42 ;  /* 0x0002b82a01007387 */ /* 0x000fe80000100800 */
[----:B------:R3:W-:Y:S01]  /*6f30*/  STL [R1+0x7c], R41 ;  /* 0x00007c2901007387 */ /* 0x0007e20000100800 */
[----:B--2---:R-:W-:Y:S02]  /*6f40*/  SEL R0, R45, RZ, P3 ;  /* 0x000000ff2d007207 */ /* 0x004fe40001800000 */
[C---:B------:R-:W-:Y:S01]  /*6f50*/  LEA R172, P3, R41.reuse, R222, 0x2 ;  /* 0x000000de29ac7211 */ /* 0x040fe200078610ff */
[----:B------:R2:W-:Y:S03]  /*6f60*/  STL [R1+0x78], R39 ;  /* 0x0000782701007387 */ /* 0x0005e60000100800 */
[----:B------:R-:W-:Y:S01]  /*6f70*/  LEA.HI.X.SX32 R173, R41, R14, 0x2, P3 ;  /* 0x0000000e29ad7211 */ /* 0x000fe200018f16ff */
[----:B------:R4:W-:Y:S01]  /*6f80*/  STL [R1+0x74], R38 ;  /* 0x0000742601007387 */ /* 0x0009e20000100800 */
[----:B------:R-:W-:Y:S01]  /*6f90*/  LEA R174, P3, R39, R222, 0x2 ;  /* 0x000000de27ae7211 */ /* 0x000fe200078610ff */
[----:B---3--:R-:W-:-:S02]  /*6fa0*/  IMAD R41, R28, 0x2, R46 ;  /* 0x000000021c297824 */ /* 0x008fc400078e022e */
[----:B------:R-:W-:Y:S01]  /*6fb0*/  STL [R1+0x70], R37 ;  /* 0x0000702501007387 */ /* 0x000fe20000100800 */
[----:B------:R-:W-:Y:S01]  /*6fc0*/  LEA.HI.X.SX32 R175, R39, R14, 0x2, P3 ;  /* 0x0000000e27af7211 */ /* 0x000fe200018f16ff */
[----:B--2---:R-:W-:Y:S01]  /*6fd0*/  IMAD R39, R28, 0x2, R41 ;  /* 0x000000021c277824 */ /* 0x004fe200078e0229 */
[C---:B------:R-:W-:Y:S01]  /*6fe0*/  LEA R176, P3, R38.reuse, R222, 0x2 ;  /* 0x000000de26b07211 */ /* 0x040fe200078610ff */
[----:B------:R-:W-:Y:S03]  /*6ff0*/  STL [R1+0x6c], R36 ;  /* 0x00006c2401007387 */ /* 0x000fe60000100800 */
[----:B------:R-:W-:Y:S01]  /*7000*/  LEA.HI.X.SX32 R177, R38, R14, 0x2, P3 ;  /* 0x0000000e26b17211 */ /* 0x000fe200018f16ff */
[C---:B----4-:R-:W-:Y:S01]  /*7010*/  IMAD R38, R28.reuse, 0x2, R39 ;  /* 0x000000021c267824 */ /* 0x050fe200078e0227 */
[C---:B------:R-:W-:Y:S01]  /*7020*/  LEA R178, P3, R37.reuse, R222, 0x2 ;  /* 0x000000de25b27211 */ /* 0x040fe200078610ff */
[----:B------:R-:W-:Y:S02]  /*7030*/  STL [R1+0x68], R35 ;  /* 0x0000682301007387 */ /* 0x000fe40000100800 */
[----:B------:R-:W-:Y:S01]  /*7040*/  IMAD R252, R28, 0x2, R38 ;  /* 0x000000021cfc7824 */ /* 0x000fe200078e0226 */
[----:B------:R-:W-:Y:S01]  /*7050*/  LEA.HI.X.SX32 R179, R37, R14, 0x2, P3 ;  /* 0x0000000e25b37211 */ /* 0x000fe200018f16ff */
[----:B------:R-:W-:Y:S01]  /*7060*/  STL [R1+0x64], R34 ;  /* 0x0000642201007387 */ /* 0x000fe20000100800 */
[----:B------:R-:W-:Y:S01]  /*7070*/  LEA R180, P3, R36, R222, 0x2 ;  /* 0x000000de24b47211 */ /* 0x000fe200078610ff */
[----:B------:R-:W-:-:S02]  /*7080*/  IMAD R13, R28, 0x2, R252 ;  /* 0x000000021c0d7824 */ /* 0x000fc400078e02fc */
[----:B------:R-:W-:Y:S01]  /*7090*/  STL [R1+0x60], R30 ;  /* 0x0000601e01007387 */ /* 0x000fe20000100800 */
[----:B------:R-:W-:Y:S02]  /*70a0*/  LEA.HI.X.SX32 R181, R36, R14, 0x2, P3 ;  /* 0x0000000e24b57211 */ /* 0x000fe400018f16ff */
[C---:B------:R-:W-:Y:S01]  /*70b0*/  LEA R182, P3, R35.reuse, R222, 0x2 ;  /* 0x000000de23b67211 */ /* 0x040fe200078610ff */
[----:B------:R-:W-:Y:S03]  /*70c0*/  STL [R1+0x5c], R18 ;  /* 0x00005c1201007387 */ /* 0x000fe60000100800 */
[----:B------:R-:W-:Y:S01]  /*70d0*/  LEA.HI.X.SX32 R183, R35, R14, 0x2, P3 ;  /* 0x0000000e23b77211 */ /* 0x000fe200018f16ff */
[----:B------:R-:W-:Y:S01]  /*70e0*/  STL [R1+0x58], R17 ;  /* 0x0000581101007387 */ /* 0x000fe20000100800 */
[----:B------:R-:W-:-:S03]  /*70f0*/  LEA R184, P3, R34, R222, 0x2 ;  /* 0x000000de22b87211 */ /* 0x000fc600078610ff */
[----:B------:R2:W-:Y:S01]  /*7100*/  STL [R1+0x54], R16 ;  /* 0x0000541001007387 */ /* 0x0005e20000100800 */
[----:B------:R-:W-:Y:S02]  /*7110*/  LEA.HI.X.SX32 R185, R34, R14, 0x2, P3 ;  /* 0x0000000e22b97211 */ /* 0x000fe400018f16ff */
[C---:B------:R-:W-:Y:S01]  /*7120*/  LEA R186, P3, R30.reuse, R222, 0x2 ;  /* 0x000000de1eba7211 */ /* 0x040fe200078610ff */
[----:B------:R-:W-:Y:S03]  /*7130*/  STL [R1+0x34c], R47 ;  /* 0x00034c2f01007387 */ /* 0x000fe60000100800 */
[----:B------:R-:W-:Y:S01]  /*7140*/  LEA.HI.X.SX32 R187, R30, R14, 0x2, P3 ;  /* 0x0000000e1ebb7211 */ /* 0x000fe200018f16ff */
[----:B------:R-:W-:Y:S01]  /*7150*/  STL [R1+0x1c4], R46 ;  /* 0x0001c42e01007387 */ /* 0x000fe20000100800 */
[----:B------:R-:W-:-:S03]  /*7160*/  LEA R192, P3, R18, R222, 0x2 ;  /* 0x000000de12c07211 */ /* 0x000fc600078610ff */
[----:B------:R-:W-:Y:S01]  /*7170*/  STL [R1+0x15c], R41 ;  /* 0x00015c2901007387 */ /* 0x000fe20000100800 */
[----:B------:R-:W-:Y:S02]  /*7180*/  LEA.HI.X.SX32 R193, R18, R14, 0x2, P3 ;  /* 0x0000000e12c17211 */ /* 0x000fe400018f16ff */
[C---:B------:R-:W-:Y:S01]  /*7190*/  LEA R194, P3, R17.reuse, R222, 0x2 ;  /* 0x000000de11c27211 */ /* 0x040fe200078610ff */
[----:B------:R-:W-:Y:S03]  /*71a0*/  STL [R1+0x158], R39 ;  /* 0x0001582701007387 */ /* 0x000fe60000100800 */
[----:B------:R-:W-:Y:S01]  /*71b0*/  LEA.HI.X.SX32 R195, R17, R14, 0x2, P3 ;  /* 0x0000000e11c37211 */ /* 0x000fe200018f16ff */
[----:B------:R3:W-:Y:S01]  /*71c0*/  STL [R1+0x2cc], R38 ;  /* 0x0002cc2601007387 */ /* 0x0007e20000100800 */
[----:B------:R-:W-:-:S04]  /*71d0*/  LEA R222, P3, R16, R222, 0x2 ;  /* 0x000000de10de7211 */ /* 0x000fc800078610ff */
[----:B------:R-:W-:Y:S01]  /*71e0*/  LEA.HI.X.SX32 R223, R16, R14, 0x2, P3 ;  /* 0x0000000e10df7211 */ /* 0x000fe200018f16ff */
[----:B------:R-:W-:Y:S01]  /*71f0*/  IMAD R14, R28, 0x2, R13 ;  /* 0x000000021c0e7824 */ /* 0x000fe200078e020d */
[----:B------:R-:W-:Y:S01]  /*7200*/  LEA R48, P3, R12, UR12, 0x2 ;  /* 0x0000000c0c307c11 */ /* 0x000fe2000f8610ff */
[----:B------:R-:W-:Y:S02]  /*7210*/  UIADD3 UR12, UPT, UPT, UR10, UR4, URZ ;  /* 0x000000040a0c7290 */ /* 0x000fe4000fffe0ff */
[----:B------:R-:W-:-:S04]  /*7220*/  @!UP1 UIADD3 UR4, UPT, UPT, -UR5, 0x100000, URZ ;  /* 0x0010000005049890 */ /* 0x000fc8000fffe1ff */
[----:B------:R-:W-:Y:S02]  /*7230*/  @!UP1 USHF.L.U32 UR5, UR4, 0xb, URZ ;  /* 0x0000000b04059899 */ /* 0x000fe400080006ff */
[----:B------:R-:W-:Y:S01]  /*7240*/  @!UP1 USHF.L.U32 UR4, UR4, 0x1, URZ ;  /* 0x0000000104049899 */ /* 0x000fe200080006ff */
[----:B------:R-:W-:Y:S01]  /*7250*/  IMAD R15, R28, 0x2, R14 ;  /* 0x000000021c0f7824 */ /* 0x000fe200078e020e */
[----:B------:R-:W-:Y:S01]  /*7260*/  LEA.HI.X.SX32 R49, R12, UR13, 0x2, P3 ;  /* 0x0000000d0c317c11 */ /* 0x000fe200098f16ff */
[----:B------:R-:W-:Y:S01]  /*7270*/  UMOV UR13, UR28 ;  /* 0x0000001c000d7c82 */ /* 0x000fe20008000000 */
[----:B------:R-:W-:Y:S01]  /*7280*/  VOTEU.ALL UP1, P4 ;  /* 0x0000000000ff7886 */ /* 0x000fe20002020000 */
[C---:B--2---:R-:W-:Y:S01]  /*7290*/  IMAD R16, R28.reuse, 0x2, R15 ;  /* 0x000000021c107824 */ /* 0x044fe200078e020f */
[----:B------:R-:W-:Y:S01]  /*72a0*/  STTM.16dp32bit_t0_t15.x64 tmem[UR12], RZ ;  /* 0x000000ff000079ed */ /* 0x000fe20008b0000c */
[----:B------:R-:W-:Y:S02]  /*72b0*/  STTM.16dp32bit_t16_t31.x64 tmem[UR12+0x40], RZ ;  /* 0x000040ff000079ed */ /* 0x000fe40008b2000c */
[C---:B------:R-:W-:Y:S01]  /*72c0*/  IMAD R17, R28.reuse, 0x2, R16 ;  /* 0x000000021c117824 */ /* 0x040fe200078e0210 */
[----:B------:R-:W2:Y:S02]  /*72d0*/  FENCE.VIEW.ASYNC.T ;  /* 0x00000000000073c6 */ /* 0x000ea40000000200 */
[----:B--2---:R-:W-:Y:S01]  /*72e0*/  BAR.SYNC.DEFER_BLOCKING 0x0 ;  /* 0x0000000000007b1d */ /* 0x004fe20000010000 */
[----:B------:R-:W-:-:S04]  /*72f0*/  IMAD R18, R28, 0x2, R17 ;  /* 0x000000021c127824 */ /* 0x000fc800078e0211 */
[----:B------:R-:W-:-:S05]  /*7300*/  IMAD R30, R28, 0x2, R18 ;  /* 0x000000021c1e7824 */ /* 0x000fca00078e0212 */
[----:B------:R-:W-:-:S04]  /*7310*/  LEA R54, P3, R30, R48, 0x2 ;  /* 0x000000301e367211 */ /* 0x000fc800078610ff */
[----:B------:R-:W-:Y:S01]  /*7320*/  LEA.HI.X.SX32 R55, R30, R49, 0x2, P3 ;  /* 0x000000311e377211 */ /* 0x000fe200018f16ff */
[----:B------:R-:W-:-:S05]  /*7330*/  IMAD R30, R28, 0x2, R30 ;  /* 0x000000021c1e7824 */ /* 0x000fca00078e021e */
[CC--:B------:R-:W-:Y:S01]  /*7340*/  LEA R56, P3, R30.reuse, R48.reuse, 0x2 ;  /* 0x000000301e387211 */ /* 0x0c0fe200078610ff */
[----:B------:R-:W2:Y:S02]  /*7350*/  FENCE.VIEW.ASYNC.S ;  /* 0x00000000000073c6 */ /* 0x000ea40000000000 */
[----:B--2---:R2:W4:Y:S01]  /*7360*/  @!UP1 SYNCS.EXCH.64 URZ, [UR13], UR8 ;  /* 0x000000080dff95b2 */ /* 0x0045220008000100 */
[----:B------:R-:W-:Y:S01]  /*7370*/  LEA.HI.X.SX32 R57, R30, R49, 0x2, P3 ;  /* 0x000000311e397211 */ /* 0x000fe200018f16ff */
[----:B------:R-:W-:Y:S01]  /*7380*/  IMAD R30, R28, 0x2, R30 ;  /* 0x000000021c1e7824 */ /* 0x000fe200078e021e */
[----:B----4-:R-:W-:Y:S04]  /*7390*/  BAR.SYNC.DEFER_BLOCKING 0x0 ;  /* 0x0000000000007b1d */ /* 0x010fe80000010000 */
[----:B------:R-:W-:-:S04]  /*73a0*/  LEA R62, P3, R30, R48, 0x2 ;  /* 0x000000301e3e7211 */ /* 0x000fc800078610ff */
[----:B------:R-:W-:Y:S01]  /*73b0*/  LEA.HI.X.SX32 R63, R30, R49, 0x2, P3 ;  /* 0x000000311e3f7211 */ /* 0x000fe200018f16ff */
[----:B------:R-:W-:-:S05]  /*73c0*/  IMAD R30, R28, 0x2, R30 ;  /* 0x000000021c1e7824 */ /* 0x000fca00078e021e */
[----:B------:R-:W-:-:S04]  /*73d0*/  LEA R64, P3, R30, R48, 0x2 ;  /* 0x000000301e407211 */ /* 0x000fc800078610ff */
[----:B------:R-:W-:Y:S01]  /*73e0*/  LEA.HI.X.SX32 R65, R30, R49, 0x2, P3 ;  /* 0x000000311e417211 */ /* 0x000fe200018f16ff */
[----:B------:R-:W-:-:S05]  /*73f0*/  IMAD R30, R28, 0x2, R30 ;  /* 0x000000021c1e7824 */ /* 0x000fca00078e021e */
[C---:B------:R-:W-:Y:S01]  /*7400*/  LEA R218, P3, R30.reuse, R48, 0x2 ;  /* 0x000000301eda7211 */ /* 0x040fe200078610ff */
[----:B------:R2:W1:Y:S03]  /*7410*/  @!UP2 SYNCS.EXCH.64 URZ, [UR11+0x3c008], UR4 ;  /* 0x03c008040bffa5b2 */ /* 0x0004660008000100 */
[----:B------:R-:W-:Y:S01]  /*7420*/  LEA.HI.X.SX32 R219, R30, R49, 0x2, P3 ;  /* 0x000000311edb7211 */ /* 0x000fe200018f16ff */
[----:B------:R-:W-:-:S05]  /*7430*/  IMAD R30, R28, 0x2, R30 ;  /* 0x000000021c1e7824 */ /* 0x000fca00078e021e */
[----:B------:R-:W-:-:S04]  /*7440*/  LEA R216, P3, R30, R48, 0x2 ;  /* 0x000000301ed87211 */ /* 0x000fc800078610ff */
        /* <DEDUP_REMOVED lines=42> */
[----:B------:R-:W-:Y:S02]  /*76f0*/  LEA.HI.X.SX32 R191, R30, R49, 0x2, P3 ;  /* 0x000000311ebf7211 */ /* 0x000fe400018f16ff */
[----:B------:R-:W-:-:S04]  /*7700*/  LEA R196, P3, R47, R48, 0x2 ;  /* 0x000000302fc47211 */ /* 0x000fc800078610ff */
[----:B------:R-:W-:Y:S02]  /*7710*/  LEA.HI.X.SX32 R197, R47, R49, 0x2, P3 ;  /* 0x000000312fc57211 */ /* 0x000fe400018f16ff */
[----:B------:R-:W-:-:S03]  /*7720*/  LEA R220, P3, R46, R48, 0x2 ;  /* 0x000000302edc7211 */ /* 0x000fc600078610ff */
[----:B------:R-:W-:Y:S01]  /*7730*/  @!PT LDS RZ, [RZ] ;  /* 0x00000000fffff984 */ /* 0x000fe20000000800 */
[----:B------:R-:W-:Y:S01]  /*7740*/  @!PT LDS RZ, [RZ] ;  /* 0x00000000fffff984 */ /* 0x000fe20000000800 */
[----:B------:R-:W-:Y:S01]  /*7750*/  @!PT LDS RZ, [RZ] ;  /* 0x00000000fffff984 */ /* 0x000fe20000000800 */
[----:B-1----:R1:W-:Y:S01]  /*7760*/  LDGSTS.E [R7+0x28000], desc[UR40][R196.64], P5 ;  /* 0x28000000c4077fae */ /* 0x0023e2000a9a1028 */
[----:B------:R-:W-:Y:S02]  /*7770*/  LEA.HI.X.SX32 R221, R46, R49, 0x2, P3 ;  /* 0x000000312edd7211 */ /* 0x000fe400018f16ff */
[----:B------:R-:W-:-:S03]  /*7780*/  LEA R214, P3, R41, R48, 0x2 ;  /* 0x0000003029d67211 */ /* 0x000fc600078610ff */
[----:B------:R4:W-:Y:S01]  /*7790*/  LDGSTS.E [R7+0x28008], desc[UR40][R220.64], P0 ;  /* 0x28008000dc077fae */ /* 0x0009e200081a1028 */
[-C--:B------:R-:W-:Y:S02]  /*77a0*/  LEA.HI.X.SX32 R215, R41, R49.reuse, 0x2, P3 ;  /* 0x0000003129d77211 */ /* 0x080fe400018f16ff */
[-C--:B------:R-:W-:Y:S01]  /*77b0*/  LEA R212, P3, R39, R48.reuse, 0x2 ;  /* 0x0000003027d47211 */ /* 0x080fe200078610ff */
[----:B------:R1:W-:Y:S01]  /*77c0*/  LDGSTS.E [R7+0x2a000], desc[UR40][R218.64], P2 ;  /* 0x2a000000da077fae */ /* 0x0003e200091a1028 */
[----:B------:R-:W-:Y:S02]  /*77d0*/  ISETP.NE.U32.AND P0, PT, R251, RZ, PT ;  /* 0x000000fffb00720c */ /* 0x000fe40003f05070 */
[----:B------:R-:W-:Y:S01]  /*77e0*/  LEA.HI.X.SX32 R213, R39, R49, 0x2, P3 ;  /* 0x0000003127d57211 */ /* 0x000fe200018f16ff */
[----:B------:R1:W-:Y:S01]  /*77f0*/  LDGSTS.E [R7+0x2a008], desc[UR40][R216.64], P1 ;  /* 0x2a008000d8077fae */ /* 0x0003e200089a1028 */
[----:B------:R-:W-:-:S03]  /*7800*/  LEA R206, P3, R38, R48, 0x2 ;  /* 0x0000003026ce7211 */ /* 0x000fc600078610ff */
[----:B------:R-:W2:Y:S01]  /*7810*/  LDL.LU R251, [R1+0xc] ;  /* 0x00000c0001fb7983 */ /* 0x000ea20000300800 */
[----:B------:R-:W-:Y:S02]  /*7820*/  LEA.HI.X.SX32 R207, R38, R49, 0x2, P3 ;  /* 0x0000003126cf7211 */ /* 0x000fe400018f16ff */
[----:B------:R-:W-:-:S03]  /*7830*/  LEA R204, P3, R252, R48, 0x2 ;  /* 0x00000030fccc7211 */ /* 0x000fc600078610ff */
[----:B------:R1:W-:Y:S01]  /*7840*/  LDGSTS.E [R8+0x28000], desc[UR40][R214.64], P0 ;  /* 0x28000000d6087fae */ /* 0x0003e200081a1028 */
[----:B------:R-:W-:Y:S02]  /*7850*/  LEA.HI.X.SX32 R205, R252, R49, 0x2, P3 ;  /* 0x00000031fccd7211 */ /* 0x000fe400018f16ff */
[----:B------:R-:W-:-:S04]  /*7860*/  LEA R198, P3, R13, R48, 0x2 ;  /* 0x000000300dc67211 */ /* 0x000fc800078610ff */
[----:B------:R-:W-:Y:S02]  /*7870*/  LEA.HI.X.SX32 R199, R13, R49, 0x2, P3 ;  /* 0x000000310dc77211 */ /* 0x000fe400018f16ff */
[----:B------:R-:W-:-:S04]  /*7880*/  LEA R30, P3, R14, R48, 0x2 ;  /* 0x000000300e1e7211 */ /* 0x000fc800078610ff */
[----:B------:R-:W-:Y:S02]  /*7890*/  LEA.HI.X.SX32 R31, R14, R49, 0x2, P3 ;  /* 0x000000310e1f7211 */ /* 0x000fe400018f16ff */
[----:B---3--:R-:W-:-:S04]  /*78a0*/  LEA R38, P3, R15, R48, 0x2 ;  /* 0x000000300f267211 */ /* 0x008fc800078610ff */
[----:B------:R-:W-:Y:S02]  /*78b0*/  LEA.HI.X.SX32 R39, R15, R49, 0x2, P3 ;  /* 0x000000310f277211 */ /* 0x000fe400018f16ff */
[----:B------:R-:W-:-:S04]  /*78c0*/  LEA R40, P3, R16, R48, 0x2 ;  /* 0x0000003010287211 */ /* 0x000fc800078610ff */
[----:B------:R-:W-:Y:S02]  /*78d0*/  LEA.HI.X.SX32 R41, R16, R49, 0x2, P3 ;  /* 0x0000003110297211 */ /* 0x000fe400018f16ff */
[----:B------:R-:W-:-:S04]  /*78e0*/  LEA R46, P3, R17, R48, 0x2 ;  /* 0x00000030112e7211 */ /* 0x000fc800078610ff */
[-C--:B------:R-:W-:Y:S02]  /*78f0*/  LEA.HI.X.SX32 R47, R17, R49.reuse, 0x2, P3 ;  /* 0x00000031112f7211 */ /* 0x080fe400018f16ff */
[----:B------:R-:W-:Y:S02]  /*7900*/  LEA R48, P3, R18, R48, 0x2 ;  /* 0x0000003012307211 */ /* 0x000fe400078610ff */
[----:B------:R-:W-:Y:S02]  /*7910*/  ISETP.NE.U32.AND P0, PT, R248, RZ, PT ;  /* 0x000000fff800720c */ /* 0x000fe40003f05070 */
[----:B------:R-:W-:Y:S02]  /*7920*/  LEA.HI.X.SX32 R49, R18, R49, 0x2, P3 ;  /* 0x0000003112317211 */ /* 0x000fe400018f16ff */
[----:B------:R-:W-:Y:S02]  /*7930*/  ISETP.NE.U32.AND P3, PT, R250, RZ, PT ;  /* 0x000000fffa00720c */ /* 0x000fe40003f65070 */
[----:B------:R-:W3:Y:S04]  /*7940*/  LDL.LU R250, [R1+0x4] ;  /* 0x0000040001fa7983 */ /* 0x000ee80000300800 */
[----:B------:R-:W2:Y:S01]  /*7950*/  LDL.LU R248, [R1] ;  /* 0x0000000001f87983 */ /* 0x000ea20000300800 */
[----:B------:R-:W-:-:S02]  /*7960*/  ISETP.NE.U32.AND P4, PT, R249, RZ, PT ;  /* 0x000000fff900720c */ /* 0x000fc40003f85070 */
[----:B------:R-:W-:-:S04]  /*7970*/  ISETP.NE.U32.AND P5, PT, R32, RZ, PT ;  /* 0x000000ff2000720c */ /* 0x000fc80003fa5070 */
[----:B------:R1:W-:Y:S01]  /*7980*/  LDGSTS.E [R8+0x28008], desc[UR40][R212.64], P3 ;  /* 0x28008000d4087fae */ /* 0x0003e200099a1028 */
[----:B------:R-:W-:Y:S02]  /*7990*/  ISETP.NE.U32.AND P3, PT, R247, RZ, PT ;  /* 0x000000fff700720c */ /* 0x000fe40003f65070 */
[----:B------:R-:W-:Y:S01]  /*79a0*/  LOP3.LUT R249, R4, 0x20, RZ, 0x3c, !PT ;  /* 0x0000002004f97812 */ /* 0x000fe200078e3cff */
[----:B------:R-:W2:Y:S04]  /*79b0*/  LDL.LU R247, [R1+0x1c] ;  /* 0x00001c0001f77983 */ /* 0x000ea80000300800 */
[----:B------:R1:W-:Y:S01]  /*79c0*/  LDGSTS.E [R8+0x2a000], desc[UR40][R210.64], P4 ;  /* 0x2a000000d2087fae */ /* 0x0003e2000a1a1028 */
[----:B------:R-:W-:-:S03]  /*79d0*/  ISETP.NE.U32.AND P4, PT, R246, RZ, PT ;  /* 0x000000fff600720c */ /* 0x000fc60003f85070 */
[----:B------:R1:W-:Y:S01]  /*79e0*/  LDGSTS.E [R8+0x2a008], desc[UR40][R208.64], P5 ;  /* 0x2a008000d0087fae */ /* 0x0003e2000a9a1028 */
[----:B------:R-:W-:Y:S01]  /*79f0*/  ISETP.NE.U32.AND P5, PT, R19, RZ, PT ;  /* 0x000000ff1300720c */ /* 0x000fe20003fa5070 */
[----:B------:R-:W-:Y:S01]  /*7a00*/  VIADD R32, R249, UR11 ;  /* 0x0000000bf9207c36 */ /* 0x000fe20008000000 */
[----:B------:R-:W-:-:S04]  /*7a10*/  LOP3.LUT R246, R4, 0x30, RZ, 0x3c, !PT ;  /* 0x0000003004f67812 */ /* 0x000fc800078e3cff */
[----:B------:R1:W-:Y:S01]  /*7a20*/  LDGSTS.E [R32+0x28000], desc[UR40][R206.64], P0 ;  /* 0x28000000ce207fae */ /* 0x0003e200081a1028 */
[----:B------:R-:W-:-:S03]  /*7a30*/  ISETP.NE.U32.AND P0, PT, R245, RZ, PT ;  /* 0x000000fff500720c */ /* 0x000fc60003f05070 */
[----:B------:R1:W-:Y:S01]  /*7a40*/  LDGSTS.E [R32+0x28008], desc[UR40][R204.64], P3 ;  /* 0x28008000cc207fae */ /* 0x0003e200099a1028 */
[----:B------:R-:W-:-:S03]  /*7a50*/  ISETP.NE.U32.AND P3, PT, R244, RZ, PT ;  /* 0x000000fff400720c */ /* 0x000fc60003f65070 */
[----:B------:R1:W-:Y:S01]  /*7a60*/  LDGSTS.E [R32+0x2a000], desc[UR40][R202.64], P4 ;  /* 0x2a000000ca207fae */ /* 0x0003e2000a1a1028 */
[----:B------:R-:W-:-:S03]  /*7a70*/  ISETP.NE.U32.AND P4, PT, R243, RZ, PT ;  /* 0x000000fff300720c */ /* 0x000fc60003f85070 */
[----:B------:R1:W-:Y:S01]  /*7a80*/  LDGSTS.E [R32+0x2a008], desc[UR40][R200.64], P5 ;  /* 0x2a008000c8207fae */ /* 0x0003e2000a9a1028 */
[----:B------:R-:W-:Y:S01]  /*7a90*/  ISETP.NE.U32.AND P5, PT, R20, RZ, PT ;  /* 0x000000ff1400720c */ /* 0x000fe20003fa5070 */
[----:B------:R-:W-:Y:S01]  /*7aa0*/  VIADD R19, R246, UR11 ;  /* 0x0000000bf6137c36 */ /* 0x000fe20008000000 */
[----:B------:R-:W-:Y:S01]  /*7ab0*/  LOP3.LUT R243, R4, 0x40, RZ, 0x3c, !PT ;  /* 0x0000004004f37812 */ /* 0x000fe200078e3cff */
[----:B------:R-:W2:Y:S04]  /*7ac0*/  LDL.LU R245, [R1+0x18] ;  /* 0x0000180001f57983 */ /* 0x000ea80000300800 */
        /* <DEDUP_REMOVED lines=41> */
[----:B------:R-:W-:Y:S02]  /*7d60*/  VIADD R23, R234, UR11 ;  /* 0x0000000bea177c36 */ /* 0x000fe40008000000 */
[----:B------:R-:W-:-:S03]  /*7d70*/  VIADD R24, R3, UR11 ;  /* 0x0000000b03187c36 */ /* 0x000fc60008000000 */
[----:B------:R1:W-:Y:S04]  /*7d80*/  LDGSTS.E [R23+0x28000], desc[UR40][R62.64], P0 ;  /* 0x280000003e177fae */ /* 0x0003e800081a1028 */
[----:B------:R1:W-:Y:S04]  /*7d90*/  LDGSTS.E [R23+0x28008], desc[UR40][R64.64], P3 ;  /* 0x2800800040177fae */ /* 0x0003e800099a1028 */
[----:B------:R1:W-:Y:S04]  /*7da0*/  LDGSTS.E [R23+0x2a000], desc[UR40][R188.64], P4 ;  /* 0x2a000000bc177fae */ /* 0x0003e8000a1a1028 */
[----:B------:R1:W-:Y:S04]  /*7db0*/  LDGSTS.E [R23+0x2a008], desc[UR40][R190.64], P5 ;  /* 0x2a008000be177fae */ /* 0x0003e8000a9a1028 */
[----:B------:R-:W0:Y:S04]  /*7dc0*/  LDGDEPBAR ;  /* 0x00000000000079af */ /* 0x000e280000000000 */
[----:B------:R1:W-:Y:S04]  /*7dd0*/  LDGSTS.E [R24], desc[UR40][R66.64], P6 ;  /* 0x0000000042187fae */ /* 0x0003e8000b1a1028 */
[----:B------:R1:W-:Y:S04]  /*7de0*/  LDGSTS.E [R24+0x400], desc[UR40][R74.64], P6 ;  /* 0x004000004a187fae */ /* 0x0003e8000b1a1028 */
[----:B------:R1:W-:Y:S01]  /*7df0*/  LDGSTS.E [R24+0x800], desc[UR40][R82.64], P6 ;  /* 0x0080000052187fae */ /* 0x0003e2000b1a1028 */
[----:B------:R-:W-:-:S03]  /*7e00*/  LOP3.LUT R235, R3, 0x20, RZ, 0x3c, !PT ;  /* 0x0000002003eb7812 */ /* 0x000fc600078e3cff */
[----:B------:R1:W-:Y:S04]  /*7e10*/  LDGSTS.E [R24+0xc00], desc[UR40][R90.64], P6 ;  /* 0x00c000005a187fae */ /* 0x0003e8000b1a1028 */
[----:B------:R1:W-:Y:S04]  /*7e20*/  LDGSTS.E [R24+0x1000], desc[UR40][R98.64], P6 ;  /* 0x0100000062187fae */ /* 0x0003e8000b1a1028 */
[----:B------:R1:W-:Y:S04]  /*7e30*/  LDGSTS.E [R24+0x1400], desc[UR40][R106.64], P6 ;  /* 0x014000006a187fae */ /* 0x0003e8000b1a1028 */
[----:B------:R1:W-:Y:S04]  /*7e40*/  LDGSTS.E [R24+0x1800], desc[UR40][R114.64], P6 ;  /* 0x0180000072187fae */ /* 0x0003e8000b1a1028 */
[----:B------:R1:W-:Y:S01]  /*7e50*/  LDGSTS.E [R24+0x1c00], desc[UR40][R122.64], P6 ;  /* 0x01c000007a187fae */ /* 0x0003e2000b1a1028 */
[----:B------:R-:W-:-:S03]  /*7e60*/  VIADD R25, R235, UR11 ;  /* 0x0000000beb197c36 */ /* 0x000fc60008000000 */
[----:B------:R1:W-:Y:S04]  /*7e70*/  LDGSTS.E [R24+0x2000], desc[UR40][R130.64], P6 ;  /* 0x0200000082187fae */ /* 0x0003e8000b1a1028 */
        /* <DEDUP_REMOVED lines=8> */
[----:B------:R1:W-:Y:S01]  /*7f00*/  LDGSTS.E [R25+0x500], desc[UR40][R76.64], P6 ;  /* 0x005000004c197fae */ /* 0x0003e2000b1a1028 */
[----:B------:R-:W-:-:S03]  /*7f10*/  ISETP.NE.U32.AND P2, PT, R233, RZ, PT ;  /* 0x000000ffe900720c */ /* 0x000fc60003f45070 */
        /* <DEDUP_REMOVED lines=19> */
[----:B------:R-:W-:-:S03]  /*8050*/  LOP3.LUT R232, R3, 0x60, RZ, 0x3c, !PT ;  /* 0x0000006003e87812 */ /* 0x000fc600078e3cff */
[----:B------:R1:W-:Y:S04]  /*8060*/  LDGSTS.E [R26+0xe00], desc[UR40][R94.64], P6 ;  /* 0x00e000005e1a7fae */ /* 0x0003e8000b1a1028 */
[----:B------:R1:W-:Y:S04]  /*8070*/  LDGSTS.E [R26+0x1200], desc[UR40][R102.64], P6 ;  /* 0x01200000661a7fae */ /* 0x0003e8000b1a1028 */
[----:B------:R1:W-:Y:S04]  /*8080*/  LDGSTS.E [R26+0x1600], desc[UR40][R110.64], P6 ;  /* 0x016000006e1a7fae */ /* 0x0003e8000b1a1028 */
[----:B------:R1:W-:Y:S01]  /*8090*/  LDGSTS.E [R26+0x1a00], desc[UR40][R118.64], P6 ;  /* 0x01a00000761a7fae */ /* 0x0003e2000b1a1028 */
[----:B------:R-:W-:-:S03]  /*80a0*/  ISETP.NE.U32.AND P3, PT, R27, RZ, PT ;  /* 0x000000ff1b00720c */ /* 0x000fc60003f65070 */
        /* <DEDUP_REMOVED lines=26> */
[----:B------:R-:W0:Y:S01]  /*8250*/  LDGDEPBAR ;  /* 0x00000000000079af */ /* 0x000e220000000000 */
[----:B------:R-:W-:Y:S01]  /*8260*/  BAR.SYNC.DEFER_BLOCKING 0x0 ;  /* 0x0000000000007b1d */ /* 0x000fe20000010000 */
[----:B------:R-:W-:-:S02]  /*8270*/  ISETP.NE.U32.AND P5, PT, R228, RZ, PT ;  /* 0x000000ffe400720c */ /* 0x000fc40003fa5070 */
[----:B------:R-:W-:Y:S02]  /*8280*/  ISETP.NE.U32.AND P4, PT, R229, RZ, PT ;  /* 0x000000ffe500720c */ /* 0x000fe40003f85070 */
[----:B------:R-:W-:Y:S01]  /*8290*/  ISETP.NE.U32.AND P1, PT, R9, RZ, PT ;  /* 0x000000ff0900720c */ /* 0x000fe20003f25070 */
[----:B------:R-:W-:-:S04]  /*82a0*/  IMAD.SHL.U32 R9, R28, 0x40, RZ ;  /* 0x000000401c097824 */ /* 0x000fc800078e00ff */
[----:B-1----:R-:W-:-:S04]  /*82b0*/  IMAD.WIDE R196, R9, 0x4, R196 ;  /* 0x0000000409c47825 */ /* 0x002fc800078e02c4 */
[----:B----4-:R-:W-:Y:S01]  /*82c0*/  IMAD.WIDE R220, R9, 0x4, R220 ;  /* 0x0000000409dc7825 */ /* 0x010fe200078e02dc */
[----:B------:R-:W-:Y:S01]  /*82d0*/  @!PT LDS RZ, [RZ] ;  /* 0x00000000fffff984 */ /* 0x000fe20000000800 */
[----:B------:R-:W-:Y:S01]  /*82e0*/  @!PT LDS RZ, [RZ] ;  /* 0x00000000fffff984 */ /* 0x000fe20000000800 */
[----:B------:R-:W-:Y:S01]  /*82f0*/  @!PT LDS RZ, [RZ] ;  /* 0x00000000fffff984 */ /* 0x000fe20000000800 */
[----:B------:R1:W-:Y:S01]  /*8300*/  LDGSTS.E [R7+0x2c000], desc[UR40][R196.64], P5 ;  /* 0x2c000000c4077fae */ /* 0x0003e2000a9a1028 */
[----:B------:R-:W-:-:S03]  /*8310*/  ISETP.NE.U32.AND P5, PT, R227, RZ, PT ;  /* 0x000000ffe300720c */ /* 0x000fc60003fa5070 */
[----:B------:R4:W-:Y:S01]  /*8320*/  LDGSTS.E [R7+0x2c008], desc[UR40][R220.64], P4 ;  /* 0x2c008000dc077fae */ /* 0x0009e2000a1a1028 */
[----:B------:R-:W-:Y:S01]  /*8330*/  ISETP.NE.U32.AND P4, PT, R226, RZ, PT ;  /* 0x000000ffe200720c */ /* 0x000fe20003f85070 */
[----:B------:R-:W-:-:S04]  /*8340*/  IMAD.WIDE R218, R9, 0x4, R218 ;  /* 0x0000000409da7825 */ /* 0x000fc800078e02da */
[----:B------:R-:W-:-:S04]  /*8350*/  IMAD.WIDE R216, R9, 0x4, R216 ;  /* 0x0000000409d87825 */ /* 0x000fc800078e02d8 */
        /* <DEDUP_REMOVED lines=12> */
[----:B------:R1:W-:Y:S04]  /*8420*/  LDGSTS.E [R8+0x2e000], desc[UR40][R210.64], P5 ;  /* 0x2e000000d2087fae */ /* 0x0003e8000a9a1028 */
[----:B------:R1:W-:Y:S01]  /*8430*/  LDGSTS.E [R8+0x2e008], desc[UR40][R208.64], P4 ;  /* 0x2e008000d0087fae */ /* 0x0003e2000a1a1028 */
[----:B--2---:R-:W-:-:S03]  /*8440*/  ISETP.NE.U32.AND P4, PT, R248, RZ, PT ;  /* 0x000000fff800720c */ /* 0x004fc60003f85070 */
[----:B------:R-:W2:Y:S01]  /*8450*/  LDL.LU R248, [R1+0x20] ;  /* 0x0000200001f87983 */ /* 0x000ea20000300800 */
[----:B------:R-:W-:Y:S01]  /*8460*/  ISETP.NE.U32.AND P5, PT, R6, RZ, PT ;  /* 0x000000ff0600720c */ /* 0x000fe20003fa5070 */
[----:B------:R-:W-:-:S04]  /*8470*/  IMAD.WIDE R206, R9, 0x4, R206 ;  /* 0x0000000409ce7825 */ /* 0x000fc800078e02ce */
[----:B------:R-:W-:-:S08]  /*8480*/  IMAD.WIDE R204, R9, 0x4, R204 ;  /* 0x0000000409cc7825 */ /* 0x000fd000078e02cc */
[----:B------:R1:W-:Y:S01]  /*8490*/  LDGSTS.E [R32+0x2c000], desc[UR40][R206.64], P5 ;  /* 0x2c000000ce207fae */ /* 0x0003e2000a9a1028 */
[----:B---3--:R-:W-:-:S03]  /*84a0*/  ISETP.NE.U32.AND P5, PT, R250, RZ, PT ;  /* 0x000000fffa00720c */ /* 0x008fc60003fa5070 */
[----:B------:R-:W3:Y:S01]  /*84b0*/  LDL.LU R250, [R1+0x24] ;  /* 0x0000240001fa7983 */ /* 0x000ee20000300800 */
[----:B------:R-:W-:-:S03]  /*84c0*/  IMAD.WIDE R202, R9, 0x4, R202 ;  /* 0x0000000409ca7825 */ /* 0x000fc600078e02ca */
[----:B------:R1:W-:Y:S04]  /*84d0*/  LDGSTS.E [R32+0x2c008], desc[UR40][R204.64], P4 ;  /* 0x2c008000cc207fae */ /* 0x0003e8000a1a1028 */
[----:B------:R-:W4:Y:S04]  /*84e0*/  LDL.LU R236, [R1+0x28] ;  /* 0x0000280001ec7983 */ /* 0x000f280000300800 */
[----:B------:R1:W-:Y:S01]  /*84f0*/  LDGSTS.E [R32+0x2e000], desc[UR40][R202.64], P5 ;  /* 0x2e000000ca207fae */ /* 0x0003e2000a9a1028 */
[----:B------:R-:W-:-:S03]  /*8500*/  ISETP.NE.U32.AND P5, PT, R251, RZ, PT ;  /* 0x000000fffb00720c */ /* 0x000fc60003fa5070 */
[----:B------:R-:W4:Y:S01]  /*8510*/  LDL.LU R251, [R1+0x2c] ;  /* 0x00002c0001fb7983 */ /* 0x000f220000300800 */
[----:B------:R-:W-:-:S03]  /*8520*/  ISETP.NE.U32.AND P4, PT, R242, RZ, PT ;  /* 0x000000fff200720c */ /* 0x000fc60003f85070 */
[----:B------:R-:W4:Y:S04]  /*8530*/  LDL.LU R239, [R1+0x30] ;  /* 0x0000300001ef7983 */ /* 0x000f280000300800 */
[----:B------:R-:W4:Y:S01]  /*8540*/  LDL.LU R238, [R1+0x34] ;  /* 0x0000340001ee7983 */ /* 0x000f220000300800 */
[----:B------:R-:W-:-:S03]  /*8550*/  IMAD.WIDE R200, R9, 0x4, R200 ;  /* 0x0000000409c87825 */ /* 0x000fc600078e02c8 */
[----:B------:R-:W4:Y:S04]  /*8560*/  LDL.LU R242, [R1+0x38] ;  /* 0x0000380001f27983 */ /* 0x000f280000300800 */
[----:B------:R1:W-:Y:S01]  /*8570*/  LDGSTS.E [R32+0x2e008], desc[UR40][R200.64], P4 ;  /* 0x2e008000c8207fae */ /* 0x0003e2000a1a1028 */
[----:B------:R-:W-:-:S03]  /*8580*/  ISETP.NE.U32.AND P4, PT, R241, RZ, PT ;  /* 0x000000fff100720c */ /* 0x000fc60003f85070 */
[----:B------:R-:W4:Y:S01]  /*8590*/  LDL.LU R241, [R1+0x3c] ;  /* 0x00003c0001f17983 */ /* 0x000f220000300800 */
[----:B------:R-:W-:-:S04]  /*85a0*/  IMAD.WIDE R198, R9, 0x4, R198 ;  /* 0x0000000409c67825 */ /* 0x000fc800078e02c6 */
[----:B------:R-:W-:Y:S01]  /*85b0*/  IMAD.WIDE R30, R9, 0x4, R30 ;  /* 0x00000004091e7825 */ /* 0x000fe200078e021e */
[----:B------:R1:W-:Y:S01]  /*85c0*/  LDGSTS.E [R19+0x2c000], desc[UR40][R198.64], P5 ;  /* 0x2c000000c6137fae */ /* 0x0003e2000a9a1028 */
[----:B------:R-:W-:-:S03]  /*85d0*/  ISETP.NE.U32.AND P5, PT, R244, RZ, PT ;  /* 0x000000fff400720c */ /* 0x000fc60003fa5070 */
[----:B------:R1:W-:Y:S01]  /*85e0*/  LDGSTS.E [R19+0x2c008], desc[UR40][R30.64], P4 ;  /* 0x2c0080001e137fae */ /* 0x0003e2000a1a1028 */
[----:B------:R-:W-:-:S03]  /*85f0*/  ISETP.NE.U32.AND P4, PT, R245, RZ, PT ;  /* 0x000000fff500720c */ /* 0x000fc60003f85070 */
[----:B------:R-:W4:Y:S04]  /*8600*/  LDL.LU R244, [R1+0x40] ;  /* 0x0000400001f47983 */ /* 0x000f280000300800 */
[----:B------:R-:W4:Y:S01]  /*8610*/  LDL.LU R245, [R1+0x44] ;  /* 0x0000440001f57983 */ /* 0x000f220000300800 */
[----:B------:R-:W-:-:S04]  /*8620*/  IMAD.WIDE R34, R9, 0x4, R34 ;  /* 0x0000000409227825 */ /* 0x000fc800078e0222 */
[----:B------:R-:W-:Y:S01]  /*8630*/  IMAD.WIDE R36, R9, 0x4, R36 ;  /* 0x0000000409247825 */ /* 0x000fe200078e0224 */
[----:B------:R1:W-:Y:S01]  /*8640*/  LDGSTS.E [R19+0x2e000], desc[UR40][R34.64], P5 ;  /* 0x2e00000022137fae */ /* 0x0003e2000a9a1028 */
[----:B------:R-:W-:-:S03]  /*8650*/  ISETP.NE.U32.AND P5, PT, R247, RZ, PT ;  /* 0x000000fff700720c */ /* 0x000fc60003fa5070 */
[----:B------:R1:W-:Y:S04]  /*8660*/  LDGSTS.E [R19+0x2e008], desc[UR40][R36.64], P4 ;  /* 0x2e00800024137fae */ /* 0x0003e8000a1a1028 */
[----:B------:R-:W4:Y:S01]  /*8670*/  LDL.LU R247, [R1+0x48] ;  /* 0x0000480001f77983 */ /* 0x000f220000300800 */
[----:B------:R-:W-:-:S05]  /*8680*/  IMAD.WIDE R38, R9, 0x4, R38 ;  /* 0x0000000409267825 */ /* 0x000fca00078e0226 */
[----:B------:R1:W-:Y:S01]  /*8690*/  LDGSTS.E [R20+0x2c000], desc[UR40][R38.64], P5 ;  /* 0x2c00000026147fae */ /* 0x0003e2000a9a1028 */
[----:B------:R-:W-:-:S04]  /*86a0*/  IMAD.WIDE R40, R9, 0x4, R40 ;  /* 0x0000000409287825 */ /* 0x000fc800078e0228 */
[----:B------:R-:W-:Y:S01]  /*86b0*/  IMAD.WIDE R42, R9, 0x4, R42 ;  /* 0x00000004092a7825 */ /* 0x000fe200078e022a */
[----:B--2---:R-:W-:Y:S02]  /*86c0*/  ISETP.NE.U32.AND P4, PT, R248, RZ, PT ;  /* 0x000000fff800720c */ /* 0x004fe40003f85070 */
[----:B------:R-:W2:Y:S11]  /*86d0*/  LDL.LU R248, [R1+0x50] ;  /* 0x0000500001f87983 */ /* 0x000eb60000300800 */
[----:B------:R1:W-:Y:S01]  /*86e0*/  LDGSTS.E [R20+0x2c008], desc[UR40][R40.64], P4 ;  /* 0x2c00800028147fae */ /* 0x0003e2000a1a1028 */
[----:B---3--:R-:W-:-:S03]  /*86f0*/  ISETP.NE.U32.AND P5, PT, R250, RZ, PT ;  /* 0x000000fffa00720c */ /* 0x008fc60003fa5070 */
[----:B------:R-:W3:Y:S10]  /*8700*/  LDL.LU R250, [R1+0x4c] ;  /* 0x00004c0001fa7983 */ /* 0x000ef40000300800 */
[----:B------:R1:W-:Y:S01]  /*8710*/  LDGSTS.E [R20+0x2e000], desc[UR40][R42.64], P5 ;  /* 0x2e0000002a147fae */ /* 0x0003e2000a9a1028 */
[----:B----4-:R-:W-:-:S03]  /*8720*/  ISETP.NE.U32.AND P5, PT, R251, RZ, PT ;  /* 0x000000fffb00720c */ /* 0x010fc60003fa5070 */
[----:B------:R-:W4:Y:S01]  /*8730*/  LDL.LU R251, [R1+0x84] ;  /* 0x0000840001fb7983 */ /* 0x000f220000300800 */
[----:B------:R-:W-:Y:S01]  /*8740*/  ISETP.NE.U32.AND P4, PT, R236, RZ, PT ;  /* 0x000000ffec00720c */ /* 0x000fe20003f85070 */
[----:B------:R-:W-:-:S04]  /*8750*/  IMAD.WIDE R44, R9, 0x4, R44 ;  /* 0x00000004092c7825 */ /* 0x000fc800078e022c */
[----:B------:R-:W-:-:S08]  /*8760*/  IMAD.WIDE R46, R9, 0x4, R46 ;  /* 0x00000004092e7825 */ /* 0x000fd000078e022e */
        /* <DEDUP_REMOVED lines=34> */
[----:B------:R-:W-:Y:S01]  /*8990*/  LOP3.LUT P5, RZ, R5, 0x200, RZ, 0xc0, !PT ;  /* 0x0000020005ff7812 */ /* 0x000fe200078ac0ff */
[----:B------:R-:W-:Y:S02]  /*89a0*/  IMAD.WIDE R188, R9, 0x4, R188 ;  /* 0x0000000409bc7825 */ /* 0x000fe400078e02bc */
[----:B------:R-:W3:Y:S02]  /*89b0*/  LDL.LU R238, [R1+0x170] ;  /* 0x0001700001ee7983 */ /* 0x000ee40000300800 */
[----:B------:R-:W-:Y:S02]  /*89c0*/  IMAD.SHL.U32 R29, R29, 0x40, RZ ;  /* 0x000000401d1d7824 */ /* 0x000fe400078e00ff */
[----:B------:R-:W-:Y:S01]  /*89d0*/  IMAD.WIDE R190, R9, 0x4, R190 ;  /* 0x0000000409be7825 */ /* 0x000fe200078e02be */
[----:B------:R-:W4:Y:S05]  /*89e0*/  LDL.LU R241, [R1+0x174] ;  /* 0x0001740001f17983 */ /* 0x000f2a0000300800 */
[----:B------:R1:W-:Y:S01]  /*89f0*/  LDGSTS.E [R23+0x2e000], desc[UR40][R188.64], P5 ;  /* 0x2e000000bc177fae */ /* 0x0003e2000a9a1028 */
[----:B------:R-:W-:Y:S01]  /*8a00*/  LOP3.LUT P5, RZ, R5, 0x100, RZ, 0xc0, !PT ;  /* 0x0000010005ff7812 */ /* 0x000fe200078ac0ff */
[----:B------:R-:W-:-:S02]  /*8a10*/  IMAD.WIDE R66, R29, 0x4, R66 ;  /* 0x000000041d427825 */ /* 0x000fc400078e0242 */
[----:B------:R1:W-:Y:S02]  /*8a20*/  LDGSTS.E [R23+0x2e008], desc[UR40][R190.64], P4 ;  /* 0x2e008000be177fae */ /* 0x0003e4000a1a1028 */
[C---:B------:R-:W-:Y:S02]  /*8a30*/  IMAD.WIDE R74, R29.reuse, 0x4, R74 ;  /* 0x000000041d4a7825 */ /* 0x040fe400078e024a */
[----:B------:R-:W0:Y:S02]  /*8a40*/  LDGDEPBAR ;  /* 0x00000000000079af */ /* 0x000e240000000000 */
[C---:B------:R-:W-:Y:S02]  /*8a50*/  IMAD.WIDE R82, R29.reuse, 0x4, R82 ;  /* 0x000000041d527825 */ /* 0x040fe400078e0252 */
[----:B------:R-:W4:Y:S02]  /*8a60*/  LDL.LU R244, [R1+0x178] ;  /* 0x0001780001f47983 */ /* 0x000f240000300800 */
[----:B------:R-:W-:-:S02]  /*8a70*/  IMAD.WIDE R90, R29, 0x4, R90 ;  /* 0x000000041d5a7825 */ /* 0x000fc400078e025a */
[----:B------:R1:W-:Y:S02]  /*8a80*/  LDGSTS.E [R24+0x8000], desc[UR40][R66.64], P5 ;  /* 0x0800000042187fae */ /* 0x0003e4000a9a1028 */
[C---:B------:R-:W-:Y:S02]  /*8a90*/  IMAD.WIDE R98, R29.reuse, 0x4, R98 ;  /* 0x000000041d627825 */ /* 0x040fe400078e0262 */
[----:B------:R1:W-:Y:S02]  /*8aa0*/  LDGSTS.E [R24+0x8400], desc[UR40][R74.64], P5 ;  /* 0x084000004a187fae */ /* 0x0003e4000a9a1028 */
[C---:B------:R-:W-:Y:S02]  /*8ab0*/  IMAD.WIDE R106, R29.reuse, 0x4, R106 ;  /* 0x000000041d6a7825 */ /* 0x040fe400078e026a */
[----:B------:R1:W-:Y:S02]  /*8ac0*/  LDGSTS.E [R24+0x8800], desc[UR40][R82.64], P5 ;  /* 0x0880000052187fae */ /* 0x0003e4000a9a1028 */
        /* <DEDUP_REMOVED lines=97> */
[----:B------:R-:W4:Y:S02]  /*90e0*/  LDL.LU R245, [R1+0x17c] ;  /* 0x00017c0001f57983 */ /* 0x000f240000300800 */
        /* <DEDUP_REMOVED lines=17> */
[----:B------:R1:W-:Y:S01]  /*9200*/  LDGSTS.E [R27+0xaf00], desc[UR40][R160.64], P5 ;  /* 0x0af00000a01b7fae */ /* 0x0003e2000a9a1028 */
[----:B------:R-:W-:-:S03]  /*9210*/  ISETP.NE.U32.AND P4, PT, R247, RZ, PT ;  /* 0x000000fff700720c */ /* 0x000fc60003f85070 */
[----:B------:R1:W-:Y:S04]  /*9220*/  LDGSTS.E [R27+0xb300], desc[UR40][R168.64], P5 ;  /* 0x0b300000a81b7fae */ /* 0x0003e8000a9a1028 */
[----:B------:R1:W-:Y:S04]  /*9230*/  LDGSTS.E [R27+0xb700], desc[UR40][R176.64], P5 ;  /* 0x0b700000b01b7fae */ /* 0x0003e8000a9a1028 */
[----:B------:R1:W-:Y:S04]  /*9240*/  LDGSTS.E [R27+0xbb00], desc[UR40][R184.64], P5 ;  /* 0x0bb00000b81b7fae */ /* 0x0003e8000a9a1028 */
[----:B------:R1:W-:Y:S01]  /*9250*/  LDGSTS.E [R27+0xbf00], desc[UR40][R222.64], P5 ;  /* 0x0bf00000de1b7fae */ /* 0x0003e2000a9a1028 */
[----:B--2---:R-:W-:-:S03]  /*9260*/  ISETP.NE.U32.AND P5, PT, R248, RZ, PT ;  /* 0x000000fff800720c */ /* 0x004fc60003fa5070 */
[----:B------:R-:W2:Y:S04]  /*9270*/  LDL.LU R247, [R1+0x180] ;  /* 0x0001800001f77983 */ /* 0x000ea80000300800 */
[----:B------:R-:W2:Y:S04]  /*9280*/  LDL.LU R248, [R1+0x184] ;  /* 0x0001840001f87983 */ /* 0x000ea80000300800 */
[----:B------:R-:W0:Y:S01]  /*9290*/  LDGDEPBAR ;  /* 0x00000000000079af */ /* 0x000e220000000000 */
[C---:B-1----:R-:W-:Y:S01]  /*92a0*/  IMAD.WIDE R196, R9.reuse, 0x4, R196 ;  /* 0x0000000409c47825 */ /* 0x042fe200078e02c4 */
[----:B------:R-:W-:Y:S03]  /*92b0*/  BAR.SYNC.DEFER_BLOCKING 0x0 ;  /* 0x0000000000007b1d */ /* 0x000fe60000010000 */
[----:B------:R-:W-:-:S03]  /*92c0*/  IMAD.WIDE R220, R9, 0x4, R220 ;  /* 0x0000000409dc7825 */ /* 0x000fc600078e02dc */
[----:B------:R-:W-:Y:S01]  /*92d0*/  @!PT LDS RZ, [RZ] ;  /* 0x00000000fffff984 */ /* 0x000fe20000000800 */
[----:B------:R-:W-:Y:S01]  /*92e0*/  @!PT LDS RZ, [RZ] ;  /* 0x00000000fffff984 */ /* 0x000fe20000000800 */
[----:B------:R-:W-:Y:S01]  /*92f0*/  @!PT LDS RZ, [RZ] ;  /* 0x00000000fffff984 */ /* 0x000fe20000000800 */
[----:B------:R1:W-:Y:S01]  /*9300*/  LDGSTS.E [R7+0x30000], desc[UR40][R196.64], P4 ;  /* 0x30000000c4077fae */ /* 0x0003e2000a1a1028 */
[----:B---3--:R-:W-:-:S03]  /*9310*/  ISETP.NE.U32.AND P4, PT, R250, RZ, PT ;  /* 0x000000fffa00720c */ /* 0x008fc60003f85070 */
[----:B------:R-:W3:Y:S04]  /*9320*/  LDL.LU R250, [R1+0x188] ;  /* 0x0001880001fa7983 */ /* 0x000ee80000300800 */
[----:B------:R1:W-:Y:S01]  /*9330*/  LDGSTS.E [R7+0x30008], desc[UR40][R220.64], P5 ;  /* 0x30008000dc077fae */ /* 0x0003e2000a9a1028 */
[----:B----4-:R-:W-:-:S03]  /*9340*/  ISETP.NE.U32.AND P5, PT, R251, RZ, PT ;  /* 0x000000fffb00720c */ /* 0x010fc60003fa5070 */
[----:B------:R-:W4:Y:S04]  /*9350*/  LDL.LU R242, [R1+0x18c] ;  /* 0x00018c0001f27983 */ /* 0x000f280000300800 */
[----:B------:R-:W4:Y:S01]  /*9360*/  LDL.LU R251, [R1+0x190] ;  /* 0x0001900001fb7983 */ /* 0x000f220000300800 */
[----:B------:R-:W-:-:S04]  /*9370*/  IMAD.WIDE R218, R9, 0x4, R218 ;  /* 0x0000000409da7825 */ /* 0x000fc800078e02da */
[----:B------:R-:W-:Y:S01]  /*9380*/  IMAD.WIDE R216, R9, 0x4, R216 ;  /* 0x0000000409d87825 */ /* 0x000fe200078e02d8 */
[----:B------:R1:W-:Y:S01]  /*9390*/  LDGSTS.E [R7+0x32000], desc[UR40][R218.64], P4 ;  /* 0x32000000da077fae */ /* 0x0003e2000a1a1028 */
[----:B------:R-:W-:-:S03]  /*93a0*/  ISETP.NE.U32.AND P4, PT, R238, RZ, PT ;  /* 0x000000ffee00720c */ /* 0x000fc60003f85070 */
[----:B------:R1:W-:Y:S01]  /*93b0*/  LDGSTS.E [R7+0x32008], desc[UR40][R216.64], P5 ;  /* 0x32008000d8077fae */ /* 0x0003e2000a9a1028 */
[----:B------:R-:W-:-:S03]  /*93c0*/  ISETP.NE.U32.AND P5, PT, R241, RZ, PT ;  /* 0x000000fff100720c */ /* 0x000fc60003fa5070 */
[----:B------:R-:W4:Y:S01]  /*93d0*/  LDL.LU R241, [R1+0x194] ;  /* 0x0001940001f17983 */ /* 0x000f220000300800 */
[----:B------:R-:W-:-:S04]  /*93e0*/  IMAD.WIDE R214, R9, 0x4, R214 ;  /* 0x0000000409d67825 */ /* 0x000fc800078e02d6 */
[----:B------:R-:W-:Y:S01]  /*93f0*/  IMAD.WIDE R212, R9, 0x4, R212 ;  /* 0x0000000409d47825 */ /* 0x000fe200078e02d4 */
[----:B------:R1:W-:Y:S01]  /*9400*/  LDGSTS.E [R8+0x30000], desc[UR40][R214.64], P4 ;  /* 0x30000000d6087fae */ /* 0x0003e2000a1a1028 */
[----:B------:R-:W-:-:S03]  /*9410*/  ISETP.NE.U32.AND P4, PT, R244, RZ, PT ;  /* 0x000000fff400720c */ /* 0x000fc60003f85070 */
[----:B------:R1:W-:Y:S04]  /*9420*/  LDGSTS.E [R8+0x30008], desc[UR40][R212.64], P5 ;  /* 0x30008000d4087fae */ /* 0x0003e8000a9a1028 */
[----:B------:R-:W4:Y:S01]  /*9430*/  LDL.LU R244, [R1+0x198] ;  /* 0x0001980001f47983 */ /* 0x000f220000300800 */
[----:B------:R-:W-:-:S04]  /*9440*/  IMAD.WIDE R210, R9, 0x4, R210 ;  /* 0x0000000409d27825 */ /* 0x000fc800078e02d2 */
[----:B------:R-:W-:Y:S01]  /*9450*/  IMAD.WIDE R208, R9, 0x4, R208 ;  /* 0x0000000409d07825 */ /* 0x000fe200078e02d0 */
[----:B------:R1:W-:Y:S01]  /*9460*/  LDGSTS.E [R8+0x32000], desc[UR40][R210.64], P4 ;  /* 0x32000000d2087fae */ /* 0x0003e2000a1a1028 */
[----:B------:R-:W-:-:S03]  /*9470*/  ISETP.NE.U32.AND P5, PT, R245, RZ, PT ;  /* 0x000000fff500720c */ /* 0x000fc60003fa5070 */
[----:B------:R-:W4:Y:S10]  /*9480*/  LDL.LU R245, [R1+0x19c] ;  /* 0x00019c0001f57983 */ /* 0x000f340000300800 */
[----:B------:R1:W-:Y:S01]  /*9490*/  LDGSTS.E [R8+0x32008], desc[UR40][R208.64], P5 ;  /* 0x32008000d0087fae */ /* 0x0003e2000a9a1028 */
[----:B--2---:R-:W-:-:S03]  /*94a0*/  ISETP.NE.U32.AND P4, PT, R247, RZ, PT ;  /* 0x000000fff700720c */ /* 0x004fc60003f85070 */
[----:B------:R-:W2:Y:S01]  /*94b0*/  LDL.LU R247, [R1+0x1a0] ;  /* 0x0001a00001f77983 */ /* 0x000ea20000300800 */
[----:B------:R-:W-:-:S03]  /*94c0*/  ISETP.NE.U32.AND P5, PT, R248, RZ, PT ;  /* 0x000000fff800720c */ /* 0x000fc60003fa5070 */
[----:B------:R-:W2:Y:S01]  /*94d0*/  LDL.LU R248, [R1+0x1a4] ;  /* 0x0001a40001f87983 */ /* 0x000ea20000300800 */
[----:B------:R-:W-:-:S05]  /*94e0*/  IMAD.WIDE R206, R9, 0x4, R206 ;  /* 0x0000000409ce7825 */ /* 0x000fca00078e02ce */
[----:B------:R1:W-:Y:S01]  /*94f0*/  LDGSTS.E [R32+0x30000], desc[UR40][R206.64], P4 ;  /* 0x30000000ce207fae */ /* 0x0003e2000a1a1028 */
[----:B------:R-:W-:-:S04]  /*9500*/  IMAD.WIDE R204, R9, 0x4, R204 ;  /* 0x0000000409cc7825 */ /* 0x000fc800078e02cc */
[----:B------:R-:W-:Y:S01]  /*9510*/  IMAD.WIDE R202, R9, 0x4, R202 ;  /* 0x0000000409ca7825 */ /* 0x000fe200078e02ca */
[----:B------:R1:W-:Y:S01]  /*9520*/  LDGSTS.E [R32+0x30008], desc[UR40][R204.64], P5 ;  /* 0x30008000cc207fae */ /* 0x0003e2000a9a1028 */
[----:B---3--:R-:W-:-:S03]  /*9530*/  ISETP.NE.U32.AND P4, PT, R250, RZ, PT ;  /* 0x000000fffa00720c */ /* 0x008fc60003f85070 */
[----:B------:R-:W3:Y:S04]  /*9540*/  LDL.LU R250, [R1+0x1a8] ;  /* 0x0001a80001fa7983 */ /* 0x000ee80000300800 */
[----:B------:R-:W3:Y:S06]  /*9550*/  LDL.LU R236, [R1+0x1ac] ;  /* 0x0001ac0001ec7983 */ /* 0x000eec0000300800 */
[----:B------:R1:W-:Y:S01]  /*9560*/  LDGSTS.E [R32+0x32000], desc[UR40][R202.64], P4 ;  /* 0x32000000ca207fae */ /* 0x0003e2000a1a1028 */
[----:B----4-:R-:W-:-:S03]  /*9570*/  ISETP.NE.U32.AND P4, PT, R251, RZ, PT ;  /* 0x000000fffb00720c */ /* 0x010fc60003f85070 */
        /* <DEDUP_REMOVED lines=66> */
[----:B------:R-:W-:-:S04]  /*99a0*/  IMAD.WIDE R60, R9, 0x4, R60 ;  /* 0x00000004093c7825 */ /* 0x000fc800078e023c */
[----:B------:R-:W-:Y:S01]  /*99b0*/  IMAD.WIDE R62, R9, 0x4, R62 ;  /* 0x00000004093e7825 */ /* 0x000fe200078e023e */
[----:B------:R1:W-:Y:S04]  /*99c0*/  LDGSTS.E [R22+0x32008], desc[UR40][R60.64], P5 ;  /* 0x320080003c167fae */ /* 0x0003e8000a9a1028 */
[----:B------:R1:W-:Y:S01]  /*99d0*/  LDGSTS.E [R23+0x30000], desc[UR40][R62.64], P4 ;  /* 0x300000003e177fae */ /* 0x0003e2000a1a1028 */
[----:B------:R-:W-:Y:S01]  /*99e0*/  LOP3.LUT P4, RZ, R5, 0x80, RZ, 0xc0, !PT ;  /* 0x0000008005ff7812 */ /* 0x000fe2000788c0ff */
[----:B------:R-:W-:-:S04]  /*99f0*/  IMAD.WIDE R64, R9, 0x4, R64 ;  /* 0x0000000409407825 */ /* 0x000fc800078e0240 */
[----:B------:R-:W-:Y:S01]  /*9a00*/  IMAD.WIDE R188, R9, 0x4, R188 ;  /* 0x0000000409bc7825 */ /* 0x000fe200078e02bc */
[----:B---3--:R-:W-:-:S03]  /*9a10*/  ISETP.NE.U32.AND P5, PT, R250, RZ, PT ;  /* 0x000000fffa00720c */ /* 0x008fc60003fa5070 */
[----:B------:R-:W-:Y:S01]  /*9a20*/  IMAD.WIDE R190, R9, 0x4, R190 ;  /* 0x0000000409be7825 */ /* 0x000fe200078e02be */
[----:B------:R-:W3:Y:S09]  /*9a30*/  LDL.LU R250, [R1+0x27c] ;  /* 0x00027c0001fa7983 */ /* 0x000ef20000300800 */
[----:B------:R1:W-:Y:S01]  /*9a40*/  LDGSTS.E [R23+0x30008], desc[UR40][R64.64], P5 ;  /* 0x3000800040177fae */ /* 0x0003e2000a9a1028 */
[----:B----4-:R-:W-:-:S03]  /*9a50*/  ISETP.NE.U32.AND P5, PT, R251, RZ, PT ;  /* 0x000000fffb00720c */ /* 0x010fc60003fa5070 */
[----:B------:R4:W-:Y:S01]  /*9a60*/  LDGSTS.E [R23+0x32000], desc[UR40][R188.64], P4 ;  /* 0x32000000bc177fae */ /* 0x0009e2000a1a1028 */
[----:B------:R-:W-:Y:S01]  /*9a70*/  LOP3.LUT P4, RZ, R5, 0x40, RZ, 0xc0, !PT ;  /* 0x0000004005ff7812 */ /* 0x000fe2000788c0ff */
[C---:B------:R-:W-:Y:S02]  /*9a80*/  IMAD.WIDE R66, R29.reuse, 0x4, R66 ;  /* 0x000000041d427825 */ /* 0x040fe400078e0242 */
[----:B------:R-:W2:Y:S02]  /*9a90*/  LDL.LU R251, [R1+0x280] ;  /* 0x0002800001fb7983 */ /* 0x000ea40000300800 */
[----:B------:R-:W-:-:S04]  /*9aa0*/  IMAD.WIDE R74, R29, 0x4, R74 ;  /* 0x000000041d4a7825 */ /* 0x000fc800078e024a */
[C---:B------:R-:W-:Y:S01]  /*9ab0*/  IMAD.WIDE R82, R29.reuse, 0x4, R82 ;  /* 0x000000041d527825 */ /* 0x040fe200078e0252 */
[----:B------:R1:W-:Y:S03]  /*9ac0*/  LDGSTS.E [R23+0x32008], desc[UR40][R190.64], P5 ;  /* 0x32008000be177fae */ /* 0x0003e6000a9a1028 */
[C---:B------:R-:W-:Y:S01]  /*9ad0*/  IMAD.WIDE R90, R29.reuse, 0x4, R90 ;  /* 0x000000041d5a7825 */ /* 0x040fe200078e025a */
[----:B------:R-:W0:Y:S03]  /*9ae0*/  LDGDEPBAR ;  /* 0x00000000000079af */ /* 0x000e260000000000 */
[C---:B------:R-:W-:Y:S01]  /*9af0*/  IMAD.WIDE R98, R29.reuse, 0x4, R98 ;  /* 0x000000041d627825 */ /* 0x040fe200078e0262 */
[----:B------:R1:W-:Y:S03]  /*9b00*/  LDGSTS.E [R24+0x10000], desc[UR40][R66.64], P4 ;  /* 0x1000000042187fae */ /* 0x0003e6000a1a1028 */
        /* <DEDUP_REMOVED lines=116> */
[----:B------:R-:W-:Y:S01]  /*a250*/  IMAD.WIDE R222, R29, 0x4, R222 ;  /* 0x000000041dde7825 */ /* 0x000fe200078e02de */
[----:B------:R1:W-:Y:S04]  /*a260*/  LDGSTS.E [R27+0x12f00], desc[UR40][R160.64], P4 ;  /* 0x12f00000a01b7fae */ /* 0x0003e8000a1a1028 */
[----:B------:R1:W-:Y:S04]  /*a270*/  LDGSTS.E [R27+0x13300], desc[UR40][R168.64], P4 ;  /* 0x13300000a81b7fae */ /* 0x0003e8000a1a1028 */
[----:B------:R1:W-:Y:S04]  /*a280*/  LDGSTS.E [R27+0x13700], desc[UR40][R176.64], P4 ;  /* 0x13700000b01b7fae */ /* 0x0003e8000a1a1028 */
[----:B------:R1:W-:Y:S04]  /*a290*/  LDGSTS.E [R27+0x13b00], desc[UR40][R184.64], P4 ;  /* 0x13b00000b81b7fae */ /* 0x0003e8000a1a1028 */
[----:B------:R-:W-:Y:S04]  /*a2a0*/  LDGSTS.E [R27+0x13f00], desc[UR40][R222.64], P4 ;  /* 0x13f00000de1b7fae */ /* 0x000fe8000a1a1028 */
[----:B------:R-:W0:Y:S01]  /*a2b0*/  LDGDEPBAR ;  /* 0x00000000000079af */ /* 0x000e220000000000 */
[----:B------:R-:W-:-:S02]  /*a2c0*/  ISETP.NE.U32.AND P4, PT, R242, RZ, PT ;  /* 0x000000fff200720c */ /* 0x000fc40003f85070 */
[----:B------:R-:W-:Y:S01]  /*a2d0*/  ISETP.NE.U32.AND P5, PT, R241, RZ, PT ;  /* 0x000000fff100720c */ /* 0x000fe20003fa5070 */
[----:B------:R-:W4:Y:S04]  /*a2e0*/  LDL.LU R242, [R1+0x284] ;  /* 0x0002840001f27983 */ /* 0x000f280000300800 */
[----:B------:R-:W4:Y:S01]  /*a2f0*/  LDL.LU R241, [R1+0x288] ;  /* 0x0002880001f17983 */ /* 0x000f220000300800 */
[C---:B-1----:R-:W-:Y:S01]  /*a300*/  IMAD.WIDE R196, R9.reuse, 0x4, R196 ;  /* 0x0000000409c47825 */ /* 0x042fe200078e02c4 */
[----:B------:R-:W-:Y:S03]  /*a310*/  BAR.SYNC.DEFER_BLOCKING 0x0 ;  /* 0x0000000000007b1d */ /* 0x000fe60000010000 */
[----:B------:R-:W-:-:S04]  /*a320*/  IMAD.WIDE R220, R9, 0x4, R220 ;  /* 0x0000000409dc7825 */ /* 0x000fc800078e02dc */
[----:B------:R-:W-:-:S04]  /*a330*/  IMAD.WIDE R218, R9, 0x4, R218 ;  /* 0x0000000409da7825 */ /* 0x000fc800078e02da */
[----:B------:R-:W-:Y:S01]  /*a340*/  IMAD.WIDE R216, R9, 0x4, R216 ;  /* 0x0000000409d87825 */ /* 0x000fe200078e02d8 */
[----:B------:R-:W-:Y:S01]  /*a350*/  @!PT LDS RZ, [RZ] ;  /* 0x00000000fffff984 */ /* 0x000fe20000000800 */
[----:B------:R-:W-:Y:S01]  /*a360*/  @!PT LDS RZ, [RZ] ;  /* 0x00000000fffff984 */ /* 0x000fe20000000800 */
[----:B------:R-:W-:Y:S01]  /*a370*/  @!PT LDS RZ, [RZ] ;  /* 0x00000000fffff984 */ /* 0x000fe20000000800 */
[----:B------:R1:W-:Y:S01]  /*a380*/  LDGSTS.E [R7+0x34000], desc[UR40][R196.64], P4 ;  /* 0x34000000c4077fae */ /* 0x0003e2000a1a1028 */
[----:B------:R-:W-:-:S03]  /*a390*/  ISETP.NE.U32.AND P4, PT, R244, RZ, PT ;  /* 0x000000fff400720c */ /* 0x000fc60003f85070 */
[----:B------:R1:W-:Y:S01]  /*a3a0*/  LDGSTS.E [R7+0x34008], desc[UR40][R220.64], P5 ;  /* 0x34008000dc077fae */ /* 0x0003e2000a9a1028 */
[----:B------:R-:W-:-:S03]  /*a3b0*/  ISETP.NE.U32.AND P5, PT, R245, RZ, PT ;  /* 0x000000fff500720c */ /* 0x000fc60003fa5070 */
[----:B------:R-:W4:Y:S04]  /*a3c0*/  LDL.LU R244, [R1+0x28c] ;  /* 0x00028c0001f47983 */ /* 0x000f280000300800 */
[----:B------:R-:W4:Y:S04]  /*a3d0*/  LDL.LU R245, [R1+0x290] ;  /* 0x0002900001f57983 */ /* 0x000f280000300800 */
[----:B------:R1:W-:Y:S01]  /*a3e0*/  LDGSTS.E [R7+0x36000], desc[UR40][R218.64], P4 ;  /* 0x36000000da077fae */ /* 0x0003e2000a1a1028 */
[----:B--2---:R-:W-:-:S03]  /*a3f0*/  ISETP.NE.U32.AND P4, PT, R247, RZ, PT ;  /* 0x000000fff700720c */ /* 0x004fc60003f85070 */
[----:B------:R2:W-:Y:S01]  /*a400*/  LDGSTS.E [R7+0x36008], desc[UR40][R216.64], P5 ;  /* 0x36008000d8077fae */ /* 0x0005e2000a9a1028 */
[----:B------:R-:W-:-:S03]  /*a410*/  ISETP.NE.U32.AND P5, PT, R248, RZ, PT ;  /* 0x000000fff800720c */ /* 0x000fc60003fa5070 */
[----:B------:R-:W2:Y:S04]  /*a420*/  LDL.LU R247, [R1+0x294] ;  /* 0x0002940001f77983 */ /* 0x000ea80000300800 */
[----:B------:R-:W2:Y:S01]  /*a430*/  LDL.LU R248, [R1+0x298] ;  /* 0x0002980001f87983 */ /* 0x000ea20000300800 */
[----:B------:R-:W-:-:S04]  /*a440*/  IMAD.WIDE R214, R9, 0x4, R214 ;  /* 0x0000000409d67825 */ /* 0x000fc800078e02d6 */
[----:B------:R-:W-:Y:S01]  /*a450*/  IMAD.WIDE R212, R9, 0x4, R212 ;  /* 0x0000000409d47825 */ /* 0x000fe200078e02d4 */
[----:B------:R1:W-:Y:S01]  /*a460*/  LDGSTS.E [R8+0x34000], desc[UR40][R214.64], P4 ;  /* 0x34000000d6087fae */ /* 0x0003e2000a1a1028 */
[----:B---3--:R-:W-:-:S03]  /*a470*/  ISETP.NE.U32.AND P4, PT, R250, RZ, PT ;  /* 0x000000fffa00720c */ /* 0x008fc60003f85070 */
[----:B------:R3:W-:Y:S01]  /*a480*/  LDGSTS.E [R8+0x34008], desc[UR40][R212.64], P5 ;  /* 0x34008000d4087fae */ /* 0x0007e2000a9a1028 */
[----:B------:R-:W-:-:S03]  /*a490*/  ISETP.NE.U32.AND P5, PT, R251, RZ, PT ;  /* 0x000000fffb00720c */ /* 0x000fc60003fa5070 */
[----:B------:R-:W3:Y:S04]  /*a4a0*/  LDL.LU R250, [R1+0x29c] ;  /* 0x00029c0001fa7983 */ /* 0x000ee80000300800 */
[----:B------:R-:W3:Y:S04]  /*a4b0*/  LDL.LU R251, [R1+0x2a0] ;  /* 0x0002a00001fb7983 */ /* 0x000ee80000300800 */
[----:B------:R-:W3:Y:S04]  /*a4c0*/  LDL.LU R239, [R1+0x2a4] ;  /* 0x0002a40001ef7983 */ /* 0x000ee80000300800 */
[----:B------:R-:W3:Y:S01]  /*a4d0*/  LDL.LU R238, [R1+0x2a8] ;  /* 0x0002a80001ee7983 */ /* 0x000ee20000300800 */
[----:B------:R-:W-:-:S04]  /*a4e0*/  IMAD.WIDE R210, R9, 0x4, R210 ;  /* 0x0000000409d27825 */ /* 0x000fc800078e02d2 */
[C---:B------:R-:W-:Y:S01]  /*a4f0*/  IMAD.WIDE R208, R9.reuse, 0x4, R208 ;  /* 0x0000000409d07825 */ /* 0x040fe200078e02d0 */
[----:B------:R1:W-:Y:S04]  /*a500*/  LDGSTS.E [R8+0x36000], desc[UR40][R210.64], P4 ;  /* 0x36000000d2087fae */ /* 0x0003e8000a1a1028 */
[----:B------:R1:W-:Y:S01]  /*a510*/  LDGSTS.E [R8+0x36008], desc[UR40][R208.64], P5 ;  /* 0x36008000d0087fae */ /* 0x0003e2000a9a1028 */
[----:B------:R-:W-:-:S04]  /*a520*/  IMAD.WIDE R206, R9, 0x4, R206 ;  /* 0x0000000409ce7825 */ /* 0x000fc800078e02ce */
[----:B------:R-:W-:-:S04]  /*a530*/  IMAD.WIDE R204, R9, 0x4, R204 ;  /* 0x0000000409cc7825 */ /* 0x000fc800078e02cc */
[----:B------:R-:W-:-:S04]  /*a540*/  IMAD.WIDE R202, R9, 0x4, R202 ;  /* 0x0000000409ca7825 */ /* 0x000fc800078e02ca */
[----:B------:R-:W-:Y:S01]  /*a550*/  IMAD.WIDE R200, R9, 0x4, R200 ;  /* 0x0000000409c87825 */ /* 0x000fe200078e02c8 */
[----:B----4-:R-:W-:Y:S02]  /*a560*/  ISETP.NE.U32.AND P4, PT, R242, RZ, PT ;  /* 0x000000fff200720c */ /* 0x010fe40003f85070 */
[----:B------:R-:W4:Y:S01]  /*a570*/  LDL.LU R242, [R1+0x2ac] ;  /* 0x0002ac0001f27983 */ /* 0x000f220000300800 */
[----:B------:R-:W-:-:S03]  /*a580*/  ISETP.NE.U32.AND P5, PT, R241, RZ, PT ;  /* 0x000000fff100720c */ /* 0x000fc60003fa5070 */
[----:B------:R-:W4:Y:S07]  /*a590*/  LDL.LU R241, [R1+0x2b0] ;  /* 0x0002b00001f17983 */ /* 0x000f2e0000300800 */
[----:B------:R1:W-:Y:S04]  /*a5a0*/  LDGSTS.E [R32+0x34000], desc[UR40][R206.64], P4 ;  /* 0x34000000ce207fae */ /* 0x0003e8000a1a1028 */
[----:B------:R1:W-:Y:S01]  /*a5b0*/  LDGSTS.E [R32+0x34008], desc[UR40][R204.64], P5 ;  /* 0x34008000cc207fae */ /* 0x0003e2000a9a1028 */
[----:B------:R-:W-:-:S03]  /*a5c0*/  ISETP.NE.U32.AND P4, PT, R244, RZ, PT ;  /* 0x000000fff400720c */ /* 0x000fc60003f85070 */
[----:B------:R-:W4:Y:S01]  /*a5d0*/  LDL.LU R244, [R1+0x2b4] ;  /* 0x0002b40001f47983 */ /* 0x000f220000300800 */
[----:B------:R-:W-:-:S03]  /*a5e0*/  ISETP.NE.U32.AND P5, PT, R245, RZ, PT ;  /* 0x000000fff500720c */ /* 0x000fc60003fa5070 */
[----:B------:R-:W4:Y:S06]  /*a5f0*/  LDL.LU R245, [R1+0x2bc] ;  /* 0x0002bc0001f57983 */ /* 0x000f2c0000300800 */
        /* <DEDUP_REMOVED lines=13> */
[----:B------:R-:W3:Y:S01]  /*a6d0*/  LDL.LU R251, [R1+0x2b8] ;  /* 0x0002b80001fb7983 */ /* 0x000ee20000300800 */
[----:B------:R-:W-:-:S04]  /*a6e0*/  IMAD.WIDE R34, R9, 0x4, R34 ;  /* 0x0000000409227825 */ /* 0x000fc800078e0222 */
[----:B------:R-:W-:Y:S01]  /*a6f0*/  IMAD.WIDE R36, R9, 0x4, R36 ;  /* 0x0000000409247825 */ /* 0x000fe200078e0224 */
        /* <DEDUP_REMOVED lines=8> */
[----:B------:R-:W-:-:S04]  /*a780*/  IMAD.WIDE R42, R9, 0x4, R42 ;  /* 0x00000004092a7825 */ /* 0x000fc800078e022a */
[----:B------:R-:W-:-:S04]  /*a790*/  IMAD.WIDE R44, R9, 0x4, R44 ;  /* 0x00000004092c7825 */ /* 0x000fc800078e022c */
[----:B------:R-:W-:-:S04]  /*a7a0*/  IMAD.WIDE R46, R9, 0x4, R46 ;  /* 0x00000004092e7825 */ /* 0x000fc800078e022e */
[----:B------:R-:W-:Y:S01]  /*a7b0*/  IMAD.WIDE R48, R9, 0x4, R48 ;  /* 0x0000000409307825 */ /* 0x000fe200078e0230 */
[----:B------:R-:W-:-:S03]  /*a7c0*/  ISETP.NE.U32.AND P0, PT, R231, RZ, PT ;  /* 0x000000ffe700720c */ /* 0x000fc60003f05070 */
[----:B------:R-:W-:-:S04]  /*a7d0*/  IMAD.WIDE R50, R9, 0x4, R50 ;  /* 0x0000000409327825 */ /* 0x000fc800078e0232 */
[----:B------:R-:W-:-:S04]  /*a7e0*/  IMAD.WIDE R52, R9, 0x4, R52 ;  /* 0x0000000409347825 */ /* 0x000fc800078e0234 */
[----:B------:R-:W-:-:S04]  /*a7f0*/  IMAD.WIDE R54, R9, 0x4, R54 ;  /* 0x0000000409367825 */ /* 0x000fc800078e0236 */
[----:B------:R-:W-:-:S04]  /*a800*/  IMAD.WIDE R56, R9, 0x4, R56 ;  /* 0x0000000409387825 */ /* 0x000fc800078e0238 */
[----:B------:R-:W-:Y:S01]  /*a810*/  IMAD.WIDE R58, R9, 0x4, R58 ;  /* 0x00000004093a7825 */ /* 0x000fe200078e023a */
[----:B----4-:R-:W-:Y:S02]  /*a820*/  ISETP.NE.U32.AND P4, PT, R242, RZ, PT ;  /* 0x000000fff200720c */ /* 0x010fe40003f85070 */
[----:B------:R-:W-:-:S11]  /*a830*/  ISETP.NE.U32.AND P5, PT, R241, RZ, PT ;  /* 0x000000fff100720c */ /* 0x000fd60003fa5070 */
[----:B------:R4:W-:Y:S04]  /*a840*/  LDGSTS.E [R20+0x36000], desc[UR40][R42.64], P4 ;  /* 0x360000002a147fae */ /* 0x0009e8000a1a1028 */
[----:B------:R4:W-:Y:S01]  /*a850*/  LDGSTS.E [R20+0x36008], desc[UR40][R44.64], P5 ;  /* 0x360080002c147fae */ /* 0x0009e2000a9a1028 */
[----:B------:R-:W-:Y:S02]  /*a860*/  ISETP.NE.U32.AND P4, PT, R244, RZ, PT ;  /* 0x000000fff400720c */ /* 0x000fe40003f85070 */
[----:B------:R-:W-:-:S11]  /*a870*/  ISETP.NE.U32.AND P5, PT, R245, RZ, PT ;  /* 0x000000fff500720c */ /* 0x000fd60003fa5070 */
[----:B------:R4:W-:Y:S04]  /*a880*/  LDGSTS.E [R21+0x34000], desc[UR40][R46.64], P4 ;  /* 0x340000002e157fae */ /* 0x0009e8000a1a1028 */
[----:B------:R4:W-:Y:S01]  /*a890*/  LDGSTS.E [R21+0x34008], desc[UR40][R48.64], P5 ;  /* 0x3400800030157fae */ /* 0x0009e2000a9a1028 */
[----:B--2---:R-:W-:Y:S02]  /*a8a0*/  ISETP.NE.U32.AND P4, PT, R247, RZ, PT ;  /* 0x000000fff700720c */ /* 0x004fe40003f85070 */
[----:B------:R-:W-:-:S11]  /*a8b0*/  ISETP.NE.U32.AND P5, PT, R248, RZ, PT ;  /* 0x000000fff800720c */ /* 0x000fd60003fa5070 */
[----:B------:R4:W-:Y:S04]  /*a8c0*/  LDGSTS.E [R21+0x36000], desc[UR40][R50.64], P4 ;  /* 0x3600000032157fae */ /* 0x0009e8000a1a1028 */
[----:B------:R4:W-:Y:S04]  /*a8d0*/  LDGSTS.E [R21+0x36008], desc[UR40][R52.64], P5 ;  /* 0x3600800034157fae */ /* 0x0009e8000a9a1028 */
[----:B------:R4:W-:Y:S04]  /*a8e0*/  LDGSTS.E [R22+0x34000], desc[UR40][R54.64], P3 ;  /* 0x3400000036167fae */ /* 0x0009e800099a1028 */
[----:B------:R4:W-:Y:S01]  /*a8f0*/  LDGSTS.E [R22+0x34008], desc[UR40][R56.64], P0 ;  /* 0x3400800038167fae */ /* 0x0009e200081a1028 */
[----:B------:R-:W-:-:S03]  /*a900*/  ISETP.NE.U32.AND P0, PT, R11, RZ, PT ;  /* 0x000000ff0b00720c */ /* 0x000fc60003f05070 */
[----:B------:R4:W-:Y:S01]  /*a910*/  LDGSTS.E [R22+0x36000], desc[UR40][R58.64], P1 ;  /* 0x360000003a167fae */ /* 0x0009e200089a1028 */
[----:B------:R-:W-:-:S03]  /*a920*/  ISETP.NE.U32.AND P1, PT, R0, RZ, PT ;  /* 0x000000ff0000720c */ /* 0x000fc60003f25070 */
[----:B------:R4:W5:Y:S04]  /*a930*/  LDL.LU R11, [R1+0x354] ;  /* 0x00035400010b7983 */ /* 0x0009680000300800 */
[----:B------:R4:W5:Y:S01]  /*a940*/  LDL.LU R0, [R1+0x350] ;  /* 0x0003500001007983 */ /* 0x0009620000300800 */
[----:B------:R-:W-:Y:S02]  /*a950*/  ISETP.NE.U32.AND P6, PT, R230, RZ, PT ;  /* 0x000000ffe600720c */ /* 0x000fe40003fc5070 */
[----:B---3--:R-:W-:Y:S02]  /*a960*/  ISETP.NE.U32.AND P4, PT, R250, RZ, PT ;  /* 0x000000fffa00720c */ /* 0x008fe40003f85070 */
[----:B------:R-:W-:Y:S01]  /*a970*/  ISETP.NE.U32.AND P3, PT, R251, RZ, PT ;  /* 0x000000fffb00720c */ /* 0x000fe20003f65070 */
[C---:B------:R-:W-:Y:S01]  /*a980*/  IMAD.WIDE R60, R9.reuse, 0x4, R60 ;  /* 0x00000004093c7825 */ /* 0x040fe200078e023c */
[----:B------:R-:W2:Y:S03]  /*a990*/  LDC R251, c[0x0][0x3a0] ;  /* 0x0000e800fffb7b82 */ /* 0x000ea60000000800 */
[----:B------:R-:W-:-:S04]  /*a9a0*/  IMAD.WIDE R62, R9, 0x4, R62 ;  /* 0x00000004093e7825 */ /* 0x000fc800078e023e */
[C---:B------:R-:W-:Y:S01]  /*a9b0*/  IMAD.WIDE R64, R9.reuse, 0x4, R64 ;  /* 0x0000000409407825 */ /* 0x040fe200078e0240 */
[----:B------:R4:W-:Y:S03]  /*a9c0*/  LDGSTS.E [R22+0x36008], desc[UR40][R60.64], P6 ;  /* 0x360080003c167fae */ /* 0x0009e6000b1a1028 */
[C---:B------:R-:W-:Y:S01]  /*a9d0*/  IMAD.WIDE R188, R9.reuse, 0x4, R188 ;  /* 0x0000000409bc7825 */ /* 0x040fe200078e02bc */
[----:B------:R4:W-:Y:S03]  /*a9e0*/  LDGSTS.E [R23+0x34000], desc[UR40][R62.64], P4 ;  /* 0x340000003e177fae */ /* 0x0009e6000a1a1028 */
[----:B------:R-:W-:Y:S01]  /*a9f0*/  IMAD.WIDE R190, R9, 0x4, R190 ;  /* 0x0000000409be7825 */ /* 0x000fe200078e02be */
[----:B------:R4:W-:Y:S03]  /*aa00*/  LDGSTS.E [R23+0x34008], desc[UR40][R64.64], P3 ;  /* 0x3400800040177fae */ /* 0x0009e600099a1028 */
[C---:B------:R-:W-:Y:S01]  /*aa10*/  IMAD.WIDE R66, R29.reuse, 0x4, R66 ;  /* 0x000000041d427825 */ /* 0x040fe200078e0242 */
[----:B------:R4:W-:Y:S03]  /*aa20*/  LDGSTS.E [R23+0x36000], desc[UR40][R188.64], P0 ;  /* 0x36000000bc177fae */ /* 0x0009e600081a1028 */
        /* <DEDUP_REMOVED lines=99> */
[----:B------:R4:W-:Y:S01]  /*b060*/  LDGSTS.E [R26+0x1be00], desc[UR40][R194.64], P2 ;  /* 0x1be00000c21a7fae */ /* 0x0009e200091a1028 */
[----:B------:R-:W-:-:S02]  /*b070*/  SHF.R.S32.HI R10, RZ, 0x1f, R9 ;  /* 0x0000001fff0a7819 */ /* 0x000fc40000011409 */
[----:B------:R-:W-:Y:S01]  /*b080*/  IMAD.WIDE R96, R29, 0x4, R96 ;  /* 0x000000041d607825 */ /* 0x000fe200078e0260 */
[----:B------:R4:W-:Y:S03]  /*b090*/  LDGSTS.E [R27+0x18300], desc[UR40][R72.64], P2 ;  /* 0x18300000481b7fae */ /* 0x0009e600091a1028 */
[----:B------:R-:W-:Y:S01]  /*b0a0*/  IMAD.SHL.U32 R5, R9, 0x4, RZ ;  /* 0x0000000409057824 */ /* 0x000fe200078e00ff */
[----:B------:R4:W-:Y:S01]  /*b0b0*/  LDGSTS.E [R27+0x18700], desc[UR40][R80.64], P2 ;  /* 0x18700000501b7fae */ /* 0x0009e200091a1028 */
[----:B------:R-:W-:-:S04]  /*b0c0*/  IMAD.WIDE R104, R29, 0x4, R104 ;  /* 0x000000041d687825 */ /* 0x000fc800078e0268 */
[C---:B------:R-:W-:Y:S01]  /*b0d0*/  IMAD.WIDE R112, R29.reuse, 0x4, R112 ;  /* 0x000000041d707825 */ /* 0x040fe200078e0270 */
[----:B------:R4:W-:Y:S03]  /*b0e0*/  LDGSTS.E [R27+0x18b00], desc[UR40][R88.64], P2 ;  /* 0x18b00000581b7fae */ /* 0x0009e600091a1028 */
[----:B------:R-:W-:Y:S01]  /*b0f0*/  IMAD.WIDE R120, R29, 0x4, R120 ;  /* 0x000000041d787825 */ /* 0x000fe200078e0278 */
[----:B------:R4:W-:Y:S01]  /*b100*/  LDGSTS.E [R27+0x18f00], desc[UR40][R96.64], P2 ;  /* 0x18f00000601b7fae */ /* 0x0009e200091a1028 */
[----:B------:R-:W-:Y:S02]  /*b110*/  SHF.L.U64.HI R6, R9, 0x2, R10 ;  /* 0x0000000209067819 */ /* 0x000fe4000001020a */
[C---:B------:R-:W-:Y:S01]  /*b120*/  IMAD.WIDE R128, R29.reuse, 0x4, R128 ;  /* 0x000000041d807825 */ /* 0x040fe200078e0280 */
[----:B------:R-:W-:Y:S01]  /*b130*/  IADD3 R224, P4, PT, R196, R5, RZ ;  /* 0x00000005c4e07210 */ /* 0x000fe20007f9e0ff */
[----:B------:R4:W-:Y:S02]  /*b140*/  LDGSTS.E [R27+0x19300], desc[UR40][R104.64], P2 ;  /* 0x19300000681b7fae */ /* 0x0009e400091a1028 */
[C---:B------:R-:W-:Y:S01]  /*b150*/  IMAD.WIDE R136, R29.reuse, 0x4, R136 ;  /* 0x000000041d887825 */ /* 0x040fe200078e0288 */
[----:B------:R-:W-:Y:S01]  /*b160*/  UIADD3 UR19, UPT, UPT, UR18, -0x100, URZ ;  /* 0xffffff0012137890 */ /* 0x000fe2000fffe0ff */
        /* <DEDUP_REMOVED lines=9> */
[----:B------:R-:W-:Y:S01]  /*b200*/  IMAD.WIDE R176, R29, 0x4, R176 ;  /* 0x000000041db07825 */ /* 0x000fe200078e02b0 */
[----:B------:R-:W-:Y:S01]  /*b210*/  ISETP.GE.AND P5, PT, R2, UR19, PT ;  /* 0x0000001302007c0c */ /* 0x000fe2000bfa6270 */
[----:B------:R4:W-:Y:S02]  /*b220*/  LDGSTS.E [R27+0x1ab00], desc[UR40][R152.64], P2 ;  /* 0x1ab00000981b7fae */ /* 0x0009e400091a1028 */
[----:B------:R-:W-:Y:S02]  /*b230*/  IMAD.X R225, R197, 0x1, R6, P4 ;  /* 0x00000001c5e17824 */ /* 0x000fe400020e0606 */
[----:B------:R-:W-:Y:S01]  /*b240*/  IMAD.WIDE R184, R29, 0x4, R184 ;  /* 0x000000041db87825 */ /* 0x000fe200078e02b8 */
[----:B------:R4:W-:Y:S03]  /*b250*/  LDGSTS.E [R27+0x1af00], desc[UR40][R160.64], P2 ;  /* 0x1af00000a01b7fae */ /* 0x0009e600091a1028 */
[----:B--2---:R-:W-:Y:S01]  /*b260*/  VIADD R251, R251, 0x3f ;  /* 0x0000003ffbfb7836 */ /* 0x004fe20000000000 */
[----:B------:R4:W-:Y:S01]  /*b270*/  LDGSTS.E [R27+0x1b300], desc[UR40][R168.64], P2 ;  /* 0x1b300000a81b7fae */ /* 0x0009e200091a1028 */
[----:B-1----:R-:W-:Y:S01]  /*b280*/  IMAD.WIDE R196, R29, 0x4, R222 ;  /* 0x000000041dc47825 */ /* 0x002fe200078e02de */
[----:B------:R-:W-:-:S02]  /*b290*/  SEL R33, RZ, 0x4, P5 ;  /* 0x00000004ff217807 */ /* 0x000fc40002800000 */
[----:B------:R4:W-:Y:S01]  /*b2a0*/  LDGSTS.E [R27+0x1b700], desc[UR40][R176.64], P2 ;  /* 0x1b700000b01b7fae */ /* 0x0009e200091a1028 */
[----:B------:R-:W-:-:S03]  /*b2b0*/  ISETP.GT.AND P4, PT, R251, 0x13f, PT ;  /* 0x0000013ffb00780c */ /* 0x000fc60003f84270 */
[----:B------:R4:W-:Y:S01]  /*b2c0*/  LDGSTS.E [R27+0x1bb00], desc[UR40][R184.64], P2 ;  /* 0x1bb00000b81b7fae */ /* 0x0009e200091a1028 */
[----:B------:R-:W-:-:S03]  /*b2d0*/  LOP3.LUT R250, R2, 0x2, RZ, 0xfc, !PT ;  /* 0x0000000202fa7812 */ /* 0x000fc600078efcff */
[----:B------:R4:W-:Y:S01]  /*b2e0*/  LDGSTS.E [R27+0x1bf00], desc[UR40][R196.64], P2 ;  /* 0x1bf00000c41b7fae */ /* 0x0009e200091a1028 */
[----:B------:R-:W-:-:S03]  /*b2f0*/  SEL R33, R33, RZ, P4 ;  /* 0x000000ff21217207 */ /* 0x000fc60002000000 */
[----:B------:R-:W0:Y:S01]  /*b300*/  LDGDEPBAR ;  /* 0x00000000000079af */ /* 0x000e220000000000 */
[----:B------:R-:W-:Y:S02]  /*b310*/  ISETP.GE.AND P0, PT, R250, UR19, PT ;  /* 0x00000013fa007c0c */ /* 0x000fe4000bf06270 */
[----:B------:R-:W-:Y:S02]  /*b320*/  ISETP.NE.U32.AND P3, PT, R33, RZ, PT ;  /* 0x000000ff2100720c */ /* 0x000fe40003f65070 */
[----:B------:R-:W-:Y:S02]  /*b330*/  IADD3 R220, P1, PT, R220, R5, RZ ;  /* 0x00000005dcdc7210 */ /* 0x000fe40007f3e0ff */
[----:B------:R-:W-:Y:S02]  /*b340*/  SEL R33, RZ, 0x4, P0 ;  /* 0x00000004ff217807 */ /* 0x000fe40000000000 */
[----:B------:R-:W-:Y:S01]  /*b350*/  ISETP.NE.U32.AND P0, PT, RZ, UR6, PT ;  /* 0x00000006ff007c0c */ /* 0x000fe2000bf05070 */
[----:B------:R-:W-:-:S03]  /*b360*/  IMAD.X R221, R221, 0x1, R6, P1 ;  /* 0x00000001dddd7824 */ /* 0x000fc600008e0606 */
[----:B------:R-:W-:Y:S02]  /*b370*/  ISETP.LT.OR P1, PT, R251, 0x40, P0 ;  /* 0x00000040fb00780c */ /* 0x000fe40000721670 */
[----:B------:R-:W-:-:S04]  /*b380*/  SEL R33, R33, RZ, P4 ;  /* 0x000000ff21217207 */ /* 0x000fc80002000000 */
[----:B------:R-:W-:Y:S01]  /*b390*/  ISETP.NE.U32.AND P2, PT, R33, RZ, PT ;  /* 0x000000ff2100720c */ /* 0x000fe20003f45070 */
[----:B------:R-:W-:-:S04]  /*b3a0*/  DEPBAR.LE SB0, 0x6 ;  /* 0x000081800000791a */ /* 0x000fc80000000000 */
[----:B------:R-:W-:Y:S06]  /*b3b0*/  BAR.SYNC.DEFER_BLOCKING 0x0 ;  /* 0x0000000000007b1d */ /* 0x000fec0000010000 */
[----:B----4-:R-:W-:Y:S05]  /*b3c0*/  @P1 BRA `(.L_x_6) ;  /* 0x0000000000d81947 */ /* 0x010fea0003800000 */
[----:B------:R-:W-:Y:S02]  /*b3d0*/  USHF.R.U32.HI UR8, URZ, 0x4, UR11 ;  /* 0x00000004ff087899 */ /* 0x000fe4000801160b */
[----:B------:R-:W-:Y:S02]  /*b3e0*/  UIADD3 UR5, UPT, UPT, UR11, 0x28000, URZ ;  /* 0x000280000b057890 */ /* 0x000fe4000fffe0ff */
[----:B------:R-:W-:Y:S02]  /*b3f0*/  USGXT.U32 UR8, UR8, 0xe ;  /* 0x0000000e0808789a */ /* 0x000fe40008000000 */
[----:B------:R-:W-:Y:S02]  /*b400*/  USHF.R.U32.HI UR5, URZ, 0x4, UR5 ;  /* 0x00000004ff057899 */ /* 0x000fe40008011605 */
[----:B------:R-:W-:Y:S02]  /*b410*/  UIADD3 UR50, UP1, UPT, UR8, 0x2, URZ ;  /* 0x0000000208327890 */ /* 0x000fe4000ff3e0ff */
[----:B------:R-:W-:Y:S01]  /*b420*/  USGXT.U32 UR14, UR5, 0xe ;  /* 0x0000000e050e789a */ /* 0x000fe20008000000 */
[----:B------:R-:W-:Y:S01]  /*b430*/  UMOV UR4, URZ ;  /* 0x000000ff00047c82 */ /* 0x000fe20008000000 */
[----:B------:R-:W-:Y:S01]  /*b440*/  UMOV UR6, URZ ;  /* 0x000000ff00067c82 */ /* 0x000fe20008000000 */
[----:B------:R-:W-:-:S02]  /*b450*/  UIADD3.X UR51, UPT, UPT, UR4, 0x40004040, URZ, UP1, !UPT ;  /* 0x4000404004337890 */ /* 0x000fc40008ffe4ff */
[----:B------:R-:W-:Y:S01]  /*b460*/  UIADD3 UR48, UP1, UPT, UR14, 0x2, URZ ;  /* 0x000000020e307890 */ /* 0x000fe2000ff3e0ff */
[----:B------:R-:W-:Y:S01]  /*b470*/  UMOV UR4, UR28 ;  /* 0x0000001c00047c82 */ /* 0x000fe20008000000 */
[----:B------:R-:W-:Y:S02]  /*b480*/  UMOV UR5, URZ ;  /* 0x000000ff00057c82 */ /* 0x000fe40008000000 */
[----:B------:R-:W-:Y:S01]  /*b490*/  UIADD3.X UR49, UPT, UPT, UR6, 0x40004040, URZ, UP1, !UPT ;  /* 0x4000404006317890 */ /* 0x000fe20008ffe4ff */
[----:B------:R-:W-:Y:S01]  /*b4a0*/  UMOV UR29, UR4 ;  /* 0x00000004001d7c82 */ /* 0x000fe20008000000 */
[----:B------:R-:W-:Y:S02]  /*b4b0*/  UIADD3.64 UR6, UPT, UPT, UR50, 0x2, URZ ;  /* 0x0000000232067897 */ /* 0x000fe4000fffe0ff */
[----:B------:R-:W-:Y:S02]  /*b4c0*/  UIADD3.64 UR4, UPT, UPT, UR48, 0x2, URZ ;  /* 0x0000000230047897 */ /* 0x000fe4000fffe0ff */
[----:B------:R-:W-:-:S02]  /*b4d0*/  UIADD3.64 UR26, UPT, UPT, UR50, 0x4, URZ ;  /* 0x00000004321a7897 */ /* 0x000fc4000fffe0ff */
[----:B------:R-:W-:Y:S02]  /*b4e0*/  UIADD3.64 UR24, UPT, UPT, UR48, 0x4, URZ ;  /* 0x0000000430187897 */ /* 0x000fe4000fffe0ff */
[----:B------:R-:W-:Y:S02]  /*b4f0*/  UIADD3.64 UR32, UPT, UPT, UR50, 0x3fe, URZ ;  /* 0x000003fe32207897 */ /* 0x000fe4000fffe0ff */
[----:B------:R-:W-:Y:S02]  /*b500*/  UIADD3.64 UR30, UPT, UPT, UR48, 0x1fe, URZ ;  /* 0x000001fe301e7897 */ /* 0x000fe4000fffe0ff */
[----:B------:R-:W-:Y:S02]  /*b510*/  UIADD3.64 UR36, UPT, UPT, UR50, 0x400, URZ ;  /* 0x0000040032247897 */ /* 0x000fe4000fffe0ff */
[----:B------:R-:W-:Y:S02]  /*b520*/  UIADD3.64 UR34, UPT, UPT, UR48, 0x200, URZ ;  /* 0x0000020030227897 */ /* 0x000fe4000fffe0ff */
[----:B------:R-:W-:-:S02]  /*b530*/  UIADD3.64 UR42, UPT, UPT, UR50, 0x402, URZ ;  /* 0x00000402322a7897 */ /* 0x000fc4000fffe0ff */
[----:B------:R-:W-:Y:S01]  /*b540*/  UIADD3.64 UR38, UPT, UPT, UR48, 0x202, URZ ;  /* 0x0000020230267897 */ /* 0x000fe2000fffe0ff */
[----:B------:R-:W-:Y:S01]  /*b550*/  UMOV UR20, 0x0 ;  /* 0x0000000000147882 */ /* 0x000fe20000000000 */
[----:B------:R-:W-:Y:S01]  /*b560*/  UMOV UR21, 0x4200910 ;  /* 0x0420091000157882 */ /* 0x000fe20000000000 */
[----:B------:R-:W-:Y:S01]  /*b570*/  UIADD3.64 UR46, UPT, UPT, UR50, 0x404, URZ ;  /* 0x00000404322e7897 */ /* 0x000fe2000fffe0ff */
[----:B------:R-:W-:Y:S01]  /*b580*/  UMOV UR9, 0x40004040 ;  /* 0x4000404000097882 */ /* 0x000fe20000000000 */
[----:B------:R-:W-:Y:S01]  /*b590*/  UIADD3.64 UR44, UPT, UPT, UR48, 0x204, URZ ;  /* 0x00000204302c7897 */ /* 0x000fe2000fffe0ff */
[----:B------:R-:W-:Y:S01]  /*b5a0*/  UMOV UR15, 0x40004040 ;  /* 0x40004040000f7882 */ /* 0x000fe20000000000 */
[----:B------:R-:W-:Y:S01]  /*b5b0*/  UMOV UR22, 0x0 ;  /* 0x0000000000167882 */ /* 0x000fe20000000000 */
[----:B------:R-:W-:Y:S01]  /*b5c0*/  UMOV UR23, 0x4200910 ;  /* 0x0420091000177882 */ /* 0x000fe20000000000 */
[----:B------:R-:W-:Y:S01]  /*b5d0*/  UMOV UR16, 0x0 ;  /* 0x0000000000107882 */ /* 0x000fe20000000000 */
[----:B------:R-:W-:Y:S01]  /*b5e0*/  UMOV UR17, 0x4200910 ;  /* 0x0420091000117882 */ /* 0x000fe20000000000 */
[----:B------:R1:W-:Y:S01]  /*b5f0*/  UTCHMMA gdesc[UR14], gdesc[UR8], tmem[UR10], tmem[UR20], idesc[UR21], !UPT ;  /* 0x00ff14080e0075ea */ /* 0x0003e2000f80000a */
[----:B------:R-:W-:Y:S01]  /*b600*/  UMOV UR52, 0x0 ;  /* 0x0000000000347882 */ /* 0x000fe20000000000 */
[----:B------:R-:W-:Y:S01]  /*b610*/  UMOV UR53, 0x4200910 ;  /* 0x0420091000357882 */ /* 0x000fe20000000000 */
[----:B------:R1:W-:Y:S01]  /*b620*/  UTCHMMA gdesc[UR48], gdesc[UR50], tmem[UR10], tmem[UR22], idesc[UR23], UPT ;  /* 0x00ff1632300075ea */ /* 0x0003e2000b80000a */
        /* <DEDUP_REMOVED lines=12> */
[----:B------:R1:W-:Y:S01]  /*b6f0*/  UTCHMMA gdesc[UR38], gdesc[UR42], tmem[UR10], tmem[UR58], idesc[UR59], UPT ;  /* 0x00ff3a2a260075ea */ /* 0x0003e2000b80000a */
[----:B------:R1:W-:Y:S01]  /*b700*/  UTCHMMA gdesc[UR44], gdesc[UR46], tmem[UR10], tmem[UR60], idesc[UR61], UPT ;  /* 0x00ff3c2e2c0075ea */ /* 0x0003e2000b80000a */
[----:B------:R1:W-:Y:S01]  /*b710*/  UTCBAR [UR29], URZ ;  /* 0x000000ff1d0073e9 */ /* 0x0003e200080000ff */
[----:B------:R-:W-:Y:S01]  /*b720*/  NOP ;  /* 0x0000000000007918 */ /* 0x000fe20000000000 */
.L_x_6:
[----:B------:R-:W-:Y:S01]  /*b730*/  BAR.SYNC.DEFER_BLOCKING 0x0 ;  /* 0x0000000000007b1d */ /* 0x000fe20000010000 */
[C---:B------:R-:W-:Y:S02]  /*b740*/  LOP3.LUT R231, R2.reuse, 0x20, RZ, 0xfc, !PT ;  /* 0x0000002002e77812 */ /* 0x040fe400078efcff */
[C---:B------:R-:W-:Y:S02]  /*b750*/  LOP3.LUT R236, R2.reuse, 0x22, RZ, 0xfc, !PT ;  /* 0x0000002202ec7812 */ /* 0x040fe400078efcff */
[----:B------:R-:W-:Y:S01]  /*b760*/  ISETP.GE.AND P1, PT, R231, UR19, PT ;  /* 0x00000013e7007c0c */ /* 0x000fe2000bf26270 */
[----:B-1----:R-:W-:Y:S01]  /*b770*/  UMOV UR7, URZ ;  /* 0x000000ff00077c82 */ /* 0x002fe20008000000 */
[C---:B------:R-:W-:Y:S02]  /*b780*/  LOP3.LUT R223, R2.reuse, 0x4, RZ, 0xfc, !PT ;  /* 0x0000000402df7812 */ /* 0x040fe400078efcff */
[C---:B------:R-:W-:Y:S02]  /*b790*/  LOP3.LUT R222, R2.reuse, 0x6, RZ, 0xfc, !PT ;  /* 0x0000000602de7812 */ /* 0x040fe400078efcff */
[----:B------:R-:W-:-:S02]  /*b7a0*/  LOP3.LUT R238, R2, 0x24, RZ, 0xfc, !PT ;  /* 0x0000002402ee7812 */ /* 0x000fc400078efcff */
[C---:B------:R-:W-:Y:S02]  /*b7b0*/  LOP3.LUT R239, R2.reuse, 0x26, RZ, 0xfc, !PT ;  /* 0x0000002602ef7812 */ /* 0x040fe400078efcff */
[C---:B------:R-:W-:Y:S02]  /*b7c0*/  LOP3.LUT R241, R2.reuse, 0x28, RZ, 0xfc, !PT ;  /* 0x0000002802f17812 */ /* 0x040fe400078efcff */
[C---:B------:R-:W-:Y:S02]  /*b7d0*/  LOP3.LUT R242, R2.reuse, 0x2a, RZ, 0xfc, !PT ;  /* 0x0000002a02f27812 */ /* 0x040fe400078efcff */
[C---:B------:R-:W-:Y:S02]  /*b7e0*/  LOP3.LUT R244, R2.reuse, 0x2c, RZ, 0xfc, !PT ;  /* 0x0000002c02f47812 */ /* 0x040fe400078efcff */
[C---:B------:R-:W-:Y:S02]  /*b7f0*/  LOP3.LUT R245, R2.reuse, 0x2e, RZ, 0xfc, !PT ;  /* 0x0000002e02f57812 */ /* 0x040fe400078efcff */
[----:B------:R-:W-:Y:S01]  /*b800*/  LOP3.LUT R248, R2, 0x32, RZ, 0xfc, !PT ;  /* 0x0000003202f87812 */ /* 0x000fe200078efcff */
[----:B------:R-:W-:Y:S01]  /*b810*/  @!PT LDS RZ, [RZ] ;  /* 0x00000000fffff984 */ /* 0x000fe20000000800 */
[----:B------:R-:W-:Y:S01]  /*b820*/  @!PT LDS RZ, [RZ] ;  /* 0x00000000fffff984 */ /* 0x000fe20000000800 */
[----:B------:R-:W-:Y:S01]  /*b830*/  @!PT LDS RZ, [RZ] ;  /* 0x00000000fffff984 */ /* 0x000fe20000000800 */
[----:B------:R-:W-:Y:S01]  /*b840*/  LDGSTS.E [R7+0x38000], desc[UR40][R224.64], P3 ;  /* 0x38000000e0077fae */ /* 0x000fe200099a1028 */
[----:B------:R-:W-:-:S02]  /*b850*/  IADD3 R218, P3, PT, R218, R5, RZ ;  /* 0x00000005dada7210 */ /* 0x000fc40007f7e0ff */
[----:B------:R-:W-:Y:S01]  /*b860*/  LOP3.LUT R247, R2, 0x30, RZ, 0xfc, !PT ;  /* 0x0000003002f77812 */ /* 0x000fe200078efcff */
[----:B------:R1:W-:Y:S01]  /*b870*/  LDGSTS.E [R7+0x38008], desc[UR40][R220.64], P2 ;  /* 0x38008000dc077fae */ /* 0x0003e200091a1028 */
[----:B------:R-:W-:Y:S01]  /*b880*/  ISETP.GE.AND P2, PT, R236, UR19, PT ;  /* 0x00000013ec007c0c */ /* 0x000fe2000bf46270 */
[--C-:B------:R-:W-:Y:S01]  /*b890*/  IMAD.X R219, R219, 0x1, R6.reuse, P3 ;  /* 0x00000001dbdb7824 */ /* 0x100fe200018e0606 */
[----:B------:R-:W-:Y:S02]  /*b8a0*/  IADD3 R216, P3, PT, R216, R5, RZ ;  /* 0x00000005d8d87210 */ /* 0x000fe40007f7e0ff */
[----:B------:R-:W-:Y:S02]  /*b8b0*/  SEL R33, RZ, 0x4, P2 ;  /* 0x00000004ff217807 */ /* 0x000fe40001000000 */
[----:B------:R-:W-:Y:S01]  /*b8c0*/  LOP3.LUT R227, R2, 0x18, RZ, 0xfc, !PT ;  /* 0x0000001802e37812 */ /* 0x000fe200078efcff */
[----:B------:R-:W-:Y:S01]  /*b8d0*/  IMAD.X R217, R217, 0x1, R6, P3 ;  /* 0x00000001d9d97824 */ /* 0x000fe200018e0606 */
[----:B------:R-:W-:-:S02]  /*b8e0*/  SEL R33, R33, RZ, P4 ;  /* 0x000000ff21217207 */ /* 0x000fc40002000000 */
[-C--:B------:R-:W-:Y:S01]  /*b8f0*/  IADD3 R214, P3, PT, R214, R5.reuse, RZ ;  /* 0x00000005d6d67210 */ /* 0x080fe20007f7e0ff */
[----:B-1----:R-:W1:Y:S01]  /*b900*/  S2R R221, SR_TID.X ;  /* 0x0000000000dd7919 */ /* 0x002e620000002100 */
[----:B------:R-:W-:Y:S02]  /*b910*/  SEL R220, RZ, 0x4, P1 ;  /* 0x00000004ffdc7807 */ /* 0x000fe40000800000 */
[----:B------:R-:W-:Y:S01]  /*b920*/  ISETP.NE.U32.AND P2, PT, R33, RZ, PT ;  /* 0x000000ff2100720c */ /* 0x000fe20003f45070 */
[----:B------:R-:W-:Y:S01]  /*b930*/  IMAD.X R215, R215, 0x1, R6, P3 ;  /* 0x00000001d7d77824 */ /* 0x000fe200018e0606 */
[----:B------:R-:W-:Y:S02]  /*b940*/  SEL R220, R220, RZ, P4 ;  /* 0x000000ffdcdc7207 */ /* 0x000fe40002000000 */
[----:B------:R-:W-:Y:S02]  /*b950*/  IADD3 R212, P3, PT, R212, R5, RZ ;  /* 0x00000005d4d47210 */ /* 0x000fe40007f7e0ff */
[----:B------:R-:W-:-:S02]  /*b960*/  ISETP.NE.U32.AND P1, PT, R220, RZ, PT ;  /* 0x000000ffdc00720c */ /* 0x000fc40003f25070 */
[----:B------:R-:W-:Y:S01]  /*b970*/  LOP3.LUT R228, R2, 0x1a, RZ, 0xfc, !PT ;  /* 0x0000001a02e47812 */ /* 0x000fe200078efcff */
[--C-:B------:R-:W-:Y:S01]  /*b980*/  IMAD.X R213, R213, 0x1, R6.reuse, P3 ;  /* 0x00000001d5d57824 */ /* 0x100fe200018e0606 */
[-C--:B------:R-:W-:Y:S02]  /*b990*/  IADD3 R210, P3, PT, R210, R5.reuse, RZ ;  /* 0x00000005d2d27210 */ /* 0x080fe40007f7e0ff */
[C---:B------:R-:W-:Y:S02]  /*b9a0*/  LOP3.LUT R226, R2.reuse, 0x38, RZ, 0xfc, !PT ;  /* 0x0000003802e27812 */ /* 0x040fe400078efcff */
[----:B------:R-:W-:Y:S01]  /*b9b0*/  LOP3.LUT R250, R2, 0x3a, RZ, 0xfc, !PT ;  /* 0x0000003a02fa7812 */ /* 0x000fe200078efcff */
[--C-:B------:R-:W-:Y:S01]  /*b9c0*/  IMAD.X R211, R211, 0x1, R6.reuse, P3 ;  /* 0x00000001d3d37824 */ /* 0x100fe200018e0606 */
[-C--:B------:R-:W-:Y:S02]  /*b9d0*/  IADD3 R208, P3, PT, R208, R5.reuse, RZ ;  /* 0x00000005d0d07210 */ /* 0x080fe40007f7e0ff */
[----:B------:R-:W-:Y:S01]  /*b9e0*/  LOP3.LUT R229, R2, 0x1c, RZ, 0xfc, !PT ;  /* 0x0000001c02e57812 */ /* 0x000fe200078efcff */
[----:B------:R-:W-:Y:S01]  /*b9f0*/  LDGSTS.E [R7+0x3a000], desc[UR40][R218.64], P1 ;  /* 0x3a000000da077fae */ /* 0x000fe200089a1028 */
[----:B------:R-:W-:Y:S01]  /*ba00*/  ISETP.GE.AND P1, PT, R223, UR19, PT ;  /* 0x00000013df007c0c */ /* 0x000fe2000bf26270 */
[----:B------:R-:W-:Y:S01]  /*ba10*/  IMAD.X R209, R209, 0x1, R6, P3 ;  /* 0x00000001d1d17824 */ /* 0x000fe200018e0606 */
[----:B------:R-:W-:Y:S01]  /*ba20*/  IADD3 R204, P3, PT, R204, R5, RZ ;  /* 0x00000005cccc7210 */ /* 0x000fe20007f7e0ff */
[----:B------:R2:W-:Y:S01]  /*ba30*/  LDGSTS.E [R7+0x3a008], desc[UR40][R216.64], P2 ;  /* 0x3a008000d8077fae */ /* 0x0005e200091a1028 */
[----:B------:R-:W-:-:S02]  /*ba40*/  SEL R33, RZ, 0x4, P1 ;  /* 0x00000004ff217807 */ /* 0x000fc40000800000 */
[----:B------:R-:W-:Y:S01]  /*ba50*/  ISETP.GE.AND P2, PT, R222, UR19, PT ;  /* 0x00000013de007c0c */ /* 0x000fe2000bf46270 */
[----:B------:R-:W-:Y:S01]  /*ba60*/  IMAD.X R205, R205, 0x1, R6, P3 ;  /* 0x00000001cdcd7824 */ /* 0x000fe200018e0606 */
[----:B------:R-:W-:Y:S02]  /*ba70*/  SEL R33, R33, RZ, P4 ;  /* 0x000000ff21217207 */ /* 0x000fe40002000000 */
[----:B------:R-:W-:Y:S02]  /*ba80*/  LOP3.LUT R222, R2, 0x8, RZ, 0xfc, !PT ;  /* 0x0000000802de7812 */ /* 0x000fe400078efcff */
[----:B------:R-:W-:Y:S02]  /*ba90*/  ISETP.NE.U32.AND P1, PT, R33, RZ, PT ;  /* 0x000000ff2100720c */ /* 0x000fe40003f25070 */
[----:B------:R-:W-:Y:S02]  /*baa0*/  IADD3 R202, P3, PT, R202, R5, RZ ;  /* 0x00000005caca7210 */ /* 0x000fe40007f7e0ff */
[----:B--2---:R-:W-:-:S02]  /*bab0*/  SEL R7, RZ, 0x4, P2 ;  /* 0x00000004ff077807 */ /* 0x004fc40001000000 */
[----:B------:R-:W-:Y:S01]  /*bac0*/  LOP3.LUT R223, R2, 0x36, RZ, 0xfc, !PT ;  /* 0x0000003602df7812 */ /* 0x000fe200078efcff */
[--C-:B------:R-:W-:Y:S01]  /*bad0*/  IMAD.X R203, R203, 0x1, R6.reuse, P3 ;  /* 0x00000001cbcb7824 */ /* 0x100fe200018e0606 */
[----:B------:R-:W-:Y:S02]  /*bae0*/  SEL R7, R7, RZ, P4 ;  /* 0x000000ff07077207 */ /* 0x000fe40002000000 */
[-C--:B------:R-:W-:Y:S02]  /*baf0*/  IADD3 R200, P3, PT, R200, R5.reuse, RZ ;  /* 0x00000005c8c87210 */ /* 0x080fe40007f7e0ff */
[----:B------:R-:W-:Y:S01]  /*bb00*/  ISETP.NE.U32.AND P2, PT, R7, RZ, PT ;  /* 0x000000ff0700720c */ /* 0x000fe20003f45070 */
[----:B------:R2:W-:Y:S01]  /*bb10*/  LDGSTS.E [R8+0x38000], desc[UR40][R214.64], P1 ;  /* 0x38000000d6087fae */ /* 0x0005e200089a1028 */
[----:B------:R-:W-:Y:S01]  /*bb20*/  ISETP.GE.AND P1, PT, R238, UR19, PT ;  /* 0x00000013ee007c0c */ /* 0x000fe2000bf26270 */
[----:B------:R-:W-:Y:S01]  /*bb30*/  IMAD.X R201, R201, 0x1, R6, P3 ;  /* 0x00000001c9c97824 */ /* 0x000fe200018e0606 */
[----:B------:R-:W-:-:S02]  /*bb40*/  IADD3 R198, P3, PT, R198, R5, RZ ;  /* 0x00000005c6c67210 */ /* 0x000fc40007f7e0ff */
[----:B------:R-:W-:Y:S02]  /*bb50*/  SEL R33, RZ, 0x4, P1 ;  /* 0x00000004ff217807 */ /* 0x000fe40000800000 */
[C---:B------:R-:W-:Y:S01]  /*bb60*/  LOP3.LUT R230, R2.reuse, 0x1e, RZ, 0xfc, !PT ;  /* 0x0000001e02e67812 */ /* 0x040fe200078efcff */
[----:B------:R-:W-:Y:S01]  /*bb70*/  IMAD.X R199, R199, 0x1, R6, P3 ;  /* 0x00000001c7c77824 */ /* 0x000fe200018e0606 */
[----:B------:R-:W-:Y:S02]  /*bb80*/  SEL R33, R33, RZ, P4 ;  /* 0x000000ff21217207 */ /* 0x000fe40002000000 */
[----:B------:R-:W-:Y:S01]  /*bb90*/  LOP3.LUT R224, R2, 0x3e, RZ, 0xfc, !PT ;  /* 0x0000003e02e07812 */ /* 0x000fe200078efcff */
[----:B------:R-:W-:Y:S01]  /*bba0*/  LDGSTS.E [R8+0x38008], desc[UR40][R212.64], P2 ;  /* 0x38008000d4087fae */ /* 0x000fe200091a1028 */
[----:B------:R-:W-:Y:S02]  /*bbb0*/  ISETP.NE.U32.AND P1, PT, R33, RZ, PT ;  /* 0x000000ff2100720c */ /* 0x000fe40003f25070 */
[----:B------:R-:W-:-:S02]  /*bbc0*/  ISETP.GE.AND P2, PT, R239, UR19, PT ;  /* 0x00000013ef007c0c */ /* 0x000fc4000bf46270 */
[----:B--2---:R-:W-:Y:S02]  /*bbd0*/  SHF.R.S32.HI R215, RZ, 0x1f, R29 ;  /* 0x0000001fffd77819 */ /* 0x004fe4000001141d */
[----:B------:R-:W-:Y:S02]  /*bbe0*/  SEL R7, RZ, 0x4, P2 ;  /* 0x00000004ff077807 */ /* 0x000fe40001000000 */
[----:B------:R-:W-:Y:S02]  /*bbf0*/  LOP3.LUT R225, R2, 0x3c, RZ, 0xfc, !PT ;  /* 0x0000003c02e17812 */ /* 0x000fe400078efcff */
[----:B------:R-:W-:Y:S02]  /*bc00*/  SEL R7, R7, RZ, P4 ;  /* 0x000000ff07077207 */ /* 0x000fe40002000000 */
[----:B-1----:R-:W-:Y:S01]  /*bc10*/  LOP3.LUT R221, R221, 0x3f, RZ, 0xc0, !PT ;  /* 0x0000003fdddd7812 */ /* 0x002fe200078ec0ff */
[----:B------:R-:W-:Y:S01]  /*bc20*/  LDGSTS.E [R8+0x3a000], desc[UR40][R210.64], P1 ;  /* 0x3a000000d2087fae */ /* 0x000fe200089a1028 */
[----:B------:R-:W-:-:S02]  /*bc30*/  ISETP.GE.AND P1, PT, R222, UR19, PT ;  /* 0x00000013de007c0c */ /* 0x000fc4000bf26270 */
[----:B------:R-:W-:Y:S02]  /*bc40*/  ISETP.NE.U32.AND P2, PT, R7, RZ, PT ;  /* 0x000000ff0700720c */ /* 0x000fe40003f45070 */
[----:B------:R-:W-:Y:S02]  /*bc50*/  SEL R7, RZ, 0x4, P1 ;  /* 0x00000004ff077807 */ /* 0x000fe40000800000 */
[----:B------:R-:W-:Y:S02]  /*bc60*/  LOP3.LUT R222, R2, 0xa, RZ, 0xfc, !PT ;  /* 0x0000000a02de7812 */ /* 0x000fe400078efcff */
[----:B------:R-:W-:-:S04]  /*bc70*/  SEL R7, R7, RZ, P4 ;  /* 0x000000ff07077207 */ /* 0x000fc80002000000 */
[----:B------:R-:W-:-:S03]  /*bc80*/  ISETP.NE.U32.AND P1, PT, R7, RZ, PT ;  /* 0x000000ff0700720c */ /* 0x000fc60003f25070 */
[----:B------:R1:W-:Y:S01]  /*bc90*/  LDGSTS.E [R8+0x3a008], desc[UR40][R208.64], P2 ;  /* 0x3a008000d0087fae */ /* 0x0003e200091a1028 */
[----:B------:R-:W-:-:S05]  /*bca0*/  IADD3 R206, P2, PT, R206, R5, RZ ;  /* 0x00000005cece7210 */ /* 0x000fca0007f5e0ff */
[----:B------:R-:W-:Y:S01]  /*bcb0*/  IMAD.X R207, R207, 0x1, R6, P2 ;  /* 0x00000001cfcf7824 */ /* 0x000fe200010e0606 */
[----:B------:R-:W-:-:S04]  /*bcc0*/  ISETP.GE.AND P2, PT, R241, UR19, PT ;  /* 0x00000013f1007c0c */ /* 0x000fc8000bf46270 */
[----:B------:R-:W-:Y:S01]  /*bcd0*/  LDGSTS.E [R32+0x38000], desc[UR40][R206.64], P1 ;  /* 0x38000000ce207fae */ /* 0x000fe200089a1028 */
[----:B------:R-:W-:Y:S02]  /*bce0*/  ISETP.GE.AND P1, PT, R222, UR19, PT ;  /* 0x00000013de007c0c */ /* 0x000fe4000bf26270 */
[----:B------:R-:W-:Y:S02]  /*bcf0*/  SEL R7, RZ, 0x4, P2 ;  /* 0x00000004ff077807 */ /* 0x000fe40001000000 */
[----:B-1----:R-:W-:Y:S02]  /*bd00*/  SEL R8, RZ, 0x4, P1 ;  /* 0x00000004ff087807 */ /* 0x002fe40000800000 */
[----:B------:R-:W-:Y:S02]  /*bd10*/  SEL R7, R7, RZ, P4 ;  /* 0x000000ff07077207 */ /* 0x000fe40002000000 */
[----:B------:R-:W-:Y:S02]  /*bd20*/  SEL R8, R8, RZ, P4 ;  /* 0x000000ff08087207 */ /* 0x000fe40002000000 */
[----:B------:R-:W-:-:S02]  /*bd30*/  ISETP.NE.U32.AND P2, PT, R7, RZ, PT ;  /* 0x000000ff0700720c */ /* 0x000fc40003f45070 */
[----:B------:R-:W-:Y:S02]  /*bd40*/  ISETP.NE.U32.AND P1, PT, R8, RZ, PT ;  /* 0x000000ff0800720c */ /* 0x000fe40003f25070 */
[----:B------:R-:W-:-:S11]  /*bd50*/  LOP3.LUT R222, R2, 0xc, RZ, 0xfc, !PT ;  /* 0x0000000c02de7812 */ /* 0x000fd600078efcff */
[----:B------:R-:W-:Y:S01]  /*bd60*/  LDGSTS.E [R32+0x38008], desc[UR40][R204.64], P1 ;  /* 0x38008000cc207fae */ /* 0x000fe200089a1028 */
[----:B------:R-:W-:Y:S02]  /*bd70*/  ISETP.GE.AND P1, PT, R222, UR19, PT ;  /* 0x00000013de007c0c */ /* 0x000fe4000bf26270 */
[----:B------:R-:W-:Y:S01]  /*bd80*/  LOP3.LUT R222, R2, 0xe, RZ, 0xfc, !PT ;  /* 0x0000000e02de7812 */ /* 0x000fe200078efcff */
[----:B------:R-:W-:Y:S01]  /*bd90*/  LDGSTS.E [R32+0x3a000], desc[UR40][R202.64], P2 ;  /* 0x3a000000ca207fae */ /* 0x000fe200091a1028 */
[----:B------:R-:W-:Y:S02]  /*bda0*/  ISETP.GE.AND P2, PT, R242, UR19, PT ;  /* 0x00000013f2007c0c */ /* 0x000fe4000bf46270 */
[----:B------:R-:W-:Y:S02]  /*bdb0*/  SEL R7, RZ, 0x4, P1 ;  /* 0x00000004ff077807 */ /* 0x000fe40000800000 */
[----:B------:R-:W-:Y:S02]  /*bdc0*/  SEL R8, RZ, 0x4, P2 ;  /* 0x00000004ff087807 */ /* 0x000fe40001000000 */
[----:B------:R-:W-:-:S02]  /*bdd0*/  SEL R7, R7, RZ, P4 ;  /* 0x000000ff07077207 */ /* 0x000fc40002000000 */
[----:B------:R-:W-:Y:S02]  /*bde0*/  SEL R8, R8, RZ, P4 ;  /* 0x000000ff08087207 */ /* 0x000fe40002000000 */
[----:B------:R-:W-:Y:S01]  /*bdf0*/  ISETP.NE.U32.AND P1, PT, R7, RZ, PT ;  /* 0x000000ff0700720c */ /* 0x000fe20003f25070 */
[C---:B------:R-:W-:Y:S01]  /*be00*/  IMAD.SHL.U32 R7, R29.reuse, 0x4, RZ ;  /* 0x000000041d077824 */ /* 0x040fe200078e00ff */
[----:B------:R-:W-:Y:S02]  /*be10*/  ISETP.NE.U32.AND P2, PT, R8, RZ, PT ;  /* 0x000000ff0800720c */ /* 0x000fe40003f45070 */
[----:B------:R-:W-:Y:S02]  /*be20*/  ISETP.GE.AND P3, PT, R222, UR19, PT ;  /* 0x00000013de007c0c */ /* 0x000fe4000bf66270 */
[----:B------:R-:W-:Y:S02]  /*be30*/  SHF.L.U64.HI R8, R29, 0x2, R215 ;  /* 0x000000021d087819 */ /* 0x000fe400000102d7 */
[----:B------:R-:W-:-:S02]  /*be40*/  SEL R33, RZ, 0x4, P3 ;  /* 0x00000004ff217807 */ /* 0x000fc40001800000 */
[----:B------:R-:W-:Y:S02]  /*be50*/  LOP3.LUT R222, R2, 0x10, RZ, 0xfc, !PT ;  /* 0x0000001002de7812 */ /* 0x000fe400078efcff */
[----:B------:R-:W-:-:S03]  /*be60*/  SEL R33, R33, RZ, P4 ;  /* 0x000000ff21217207 */ /* 0x000fc60002000000 */
[----:B------:R1:W-:Y:S04]  /*be70*/  LDGSTS.E [R32+0x3a008], desc[UR40][R200.64], P2 ;  /* 0x3a008000c8207fae */ /* 0x0003e800091a1028 */
[----:B------:R-:W-:Y:S01]  /*be80*/  LDGSTS.E [R19+0x38000], desc[UR40][R198.64], P1 ;  /* 0x38000000c6137fae */ /* 0x000fe200089a1028 */
[----:B------:R-:W-:Y:S02]  /*be90*/  ISETP.NE.U32.AND P1, PT, R33, RZ, PT ;  /* 0x000000ff2100720c */ /* 0x000fe40003f25070 */
[-C--:B-1----:R-:W-:Y:S02]  /*bea0*/  IADD3 R32, P2, PT, R66, R7.reuse, RZ ;  /* 0x0000000742207210 */ /* 0x082fe40007f5e0ff */
[----:B------:R-:W-:-:S03]  /*beb0*/  IADD3 R66, P3, PT, R74, R7, RZ ;  /* 0x000000074a427210 */ /* 0x000fc60007f7e0ff */
[--C-:B------:R-:W-:Y:S01]  /*bec0*/  IMAD.X R33, R67, 0x1, R8.reuse, P2 ;  /* 0x0000000143217824 */ /* 0x100fe200010e0608 */
[-C--:B------:R-:W-:Y:S01]  /*bed0*/  IADD3 R74, P2, PT, R82, R7.reuse, RZ ;  /* 0x00000007524a7210 */ /* 0x080fe20007f5e0ff */
[----:B------:R-:W-:Y:S01]  /*bee0*/  IMAD.X R67, R75, 0x1, R8, P3 ;  /* 0x000000014b437824 */ /* 0x000fe200018e0608 */
        /* <DEDUP_REMOVED lines=55> */
[--C-:B------:R-:W-:Y:S01]  /*c260*/  IMAD.X R155, R163, 0x1, R8.reuse, P3 ;  /* 0x00000001a39b7824 */ /* 0x100fe200018e0608 */
[-C--:B------:R-:W-:Y:S02]  /*c270*/  IADD3 R170, P3, PT, R178, R7.reuse, RZ ;  /* 0x00000007b2aa7210 */ /* 0x080fe40007f7e0ff */
[-C--:B------:R-:W-:Y:S01]  /*c280*/  IADD3 R178, P5, PT, R186, R7.reuse, RZ ;  /* 0x00000007bab27210 */ /* 0x080fe20007fbe0ff */
[--C-:B------:R-:W-:Y:S01]  /*c290*/  IMAD.X R163, R171, 0x1, R8.reuse, P2 ;  /* 0x00000001aba37824 */ /* 0x100fe200010e0608 */
[-C--:B------:R-:W-:Y:S01]  /*c2a0*/  IADD3 R132, P2, PT, R132, R7.reuse, RZ ;  /* 0x0000000784847210 */ /* 0x080fe20007f5e0ff */
[--C-:B------:R-:W-:Y:S01]  /*c2b0*/  IMAD.X R171, R179, 0x1, R8.reuse, P3 ;  /* 0x00000001b3ab7824 */ /* 0x100fe200018e0608 */
[----:B------:R-:W-:Y:S01]  /*c2c0*/  IADD3 R140, P3, PT, R140, R7, RZ ;  /* 0x000000078c8c7210 */ /* 0x000fe20007f7e0ff */
[--C-:B------:R-:W-:Y:S01]  /*c2d0*/  IMAD.X R179, R187, 0x1, R8.reuse, P5 ;  /* 0x00000001bbb37824 */ /* 0x100fe200028e0608 */
[----:B------:R-:W-:Y:S01]  /*c2e0*/  IADD3 R36, P5, PT, R36, R5, RZ ;  /* 0x0000000524247210 */ /* 0x000fe20007fbe0ff */
[--C-:B------:R-:W-:Y:S01]  /*c2f0*/  IMAD.X R133, R133, 0x1, R8.reuse, P2 ;  /* 0x0000000185857824 */ /* 0x100fe200010e0608 */
[-C--:B------:R-:W-:Y:S01]  /*c300*/  IADD3 R148, P2, PT, R148, R7.reuse, RZ ;  /* 0x0000000794947210 */ /* 0x080fe20007f5e0ff */
[----:B------:R-:W-:Y:S01]  /*c310*/  IMAD.X R141, R141, 0x1, R8, P3 ;  /* 0x000000018d8d7824 */ /* 0x000fe200018e0608 */
[----:B------:R-:W-:Y:S01]  /*c320*/  IADD3 R156, P3, PT, R156, R7, RZ ;  /* 0x000000079c9c7210 */ /* 0x000fe20007f7e0ff */
[----:B------:R-:W-:Y:S01]  /*c330*/  IMAD.X R37, R37, 0x1, R6, P5 ;  /* 0x0000000125257824 */ /* 0x000fe200028e0606 */
[----:B------:R-:W-:Y:S01]  /*c340*/  IADD3 R60, P5, PT, R60, R5, RZ ;  /* 0x000000053c3c7210 */ /* 0x000fe20007fbe0ff */
[--C-:B------:R-:W-:Y:S01]  /*c350*/  IMAD.X R149, R149, 0x1, R8.reuse, P2 ;  /* 0x0000000195957824 */ /* 0x100fe200010e0608 */
[-C--:B------:R-:W-:Y:S01]  /*c360*/  IADD3 R164, P2, PT, R164, R7.reuse, RZ ;  /* 0x00000007a4a47210 */ /* 0x080fe20007f5e0ff */
[----:B------:R-:W-:Y:S01]  /*c370*/  IMAD.X R157, R157, 0x1, R8, P3 ;  /* 0x000000019d9d7824 */ /* 0x000fe200018e0608 */
[-C--:B------:R-:W-:Y:S01]  /*c380*/  IADD3 R172, P3, PT, R172, R7.reuse, RZ ;  /* 0x00000007acac7210 */ /* 0x080fe20007f7e0ff */
[----:B------:R-:W-:Y:S01]  /*c390*/  IMAD.X R61, R61, 0x1, R6, P5 ;  /* 0x000000013d3d7824 */ /* 0x000fe200028e0606 */
[-C--:B------:R-:W-:Y:S01]  /*c3a0*/  IADD3 R88, P5, PT, R88, R7.reuse, RZ ;  /* 0x0000000758587210 */ /* 0x080fe20007fbe0ff */
[--C-:B------:R-:W-:Y:S01]  /*c3b0*/  IMAD.X R165, R165, 0x1, R8.reuse, P2 ;  /* 0x00000001a5a57824 */ /* 0x100fe200010e0608 */
        /* <DEDUP_REMOVED lines=14> */
[----:B------:R-:W-:Y:S01]  /*c4a0*/  IADD3 R158, P3, PT, R158, R7, RZ ;  /* 0x000000079e9e7210 */ /* 0x000fe20007f7e0ff */
[----:B------:R-:W-:-:S02]  /*c4b0*/  IMAD.X R113, R113, 0x1, R8, P5 ;  /* 0x0000000171717824 */ /* 0x000fc400028e0608 */
        /* <DEDUP_REMOVED lines=16> */
[----:B------:R1:W-:Y:S01]  /*c5c0*/  LDGSTS.E [R19+0x38008], desc[UR40][R30.64], P1 ;  /* 0x380080001e137fae */ /* 0x0003e200089a1028 */
        /* <DEDUP_REMOVED lines=21> */
[----:B------:R-:W-:Y:S01]  /*c720*/  IADD3 R80, P2, PT, R80, R7, RZ ;  /* 0x0000000750507210 */ /* 0x000fe20007f5e0ff */
[----:B------:R-:W-:Y:S01]  /*c730*/  IMAD.X R63, R63, 0x1, R6, P3 ;  /* 0x000000013f3f7824 */ /* 0x000fe200018e0606 */
[----:B------:R-:W-:-:S03]  /*c740*/  ISETP.GE.AND P3, PT, R244, UR19, PT ;  /* 0x00000013f4007c0c */ /* 0x000fc6000bf66270 */
[----:B------:R-:W-:Y:S01]  /*c750*/  IMAD.X R81, R81, 0x1, R8, P2 ;  /* 0x0000000151517824 */ /* 0x000fe200010e0608 */
[----:B------:R-:W-:Y:S02]  /*c760*/  IADD3 R64, P2, PT, R64, R5, RZ ;  /* 0x0000000540407210 */ /* 0x000fe40007f5e0ff */
[----:B------:R-:W-:-:S03]  /*c770*/  SEL R194, RZ, 0x4, P3 ;  /* 0x00000004ffc27807 */ /* 0x000fc60001800000 */
[----:B------:R-:W-:Y:S01]  /*c780*/  IMAD.X R65, R65, 0x1, R6, P2 ;  /* 0x0000000141417824 */ /* 0x000fe200010e0606 */
[----:B------:R-:W-:Y:S02]  /*c790*/  ISETP.GE.AND P2, PT, R245, UR19, PT ;  /* 0x00000013f5007c0c */ /* 0x000fe4000bf46270 */
[----:B------:R-:W-:Y:S02]  /*c7a0*/  SEL R194, R194, RZ, P4 ;  /* 0x000000ffc2c27207 */ /* 0x000fe40002000000 */
[----:B-1----:R-:W-:Y:S02]  /*c7b0*/  SEL R31, RZ, 0x4, P2 ;  /* 0x00000004ff1f7807 */ /* 0x002fe40001000000 */
[-C--:B------:R-:W-:Y:S02]  /*c7c0*/  IADD3 R30, P2, PT, R188, R5.reuse, RZ ;  /* 0x00000005bc1e7210 */ /* 0x080fe40007f5e0ff */
[----:B------:R-:W-:Y:S02]  /*c7d0*/  IADD3 R188, P3, PT, R190, R5, RZ ;  /* 0x00000005bebc7210 */ /* 0x000fe40007f7e0ff */
[----:B------:R-:W-:-:S02]  /*c7e0*/  ISETP.NE.U32.AND P1, PT, R194, RZ, PT ;  /* 0x000000ffc200720c */ /* 0x000fc40003f25070 */
[----:B------:R-:W-:Y:S01]  /*c7f0*/  SEL R190, R31, RZ, P4 ;  /* 0x000000ff1fbe7207 */ /* 0x000fe20002000000 */
[--C-:B------:R-:W-:Y:S02]  /*c800*/  IMAD.X R31, R189, 0x1, R6.reuse, P2 ;  /* 0x00000001bd1f7824 */ /* 0x100fe400010e0606 */
[----:B------:R-:W-:Y:S01]  /*c810*/  IMAD.X R189, R191, 0x1, R6, P3 ;  /* 0x00000001bfbd7824 */ /* 0x000fe200018e0606 */
[----:B------:R-:W-:Y:S02]  /*c820*/  IADD3 R104, P3, PT, R104, R7, RZ ;  /* 0x0000000768687210 */ /* 0x000fe40007f7e0ff */
[----:B------:R-:W-:-:S03]  /*c830*/  ISETP.NE.U32.AND P2, PT, R190, RZ, PT ;  /* 0x000000ffbe00720c */ /* 0x000fc60003f45070 */
[----:B------:R-:W-:Y:S01]  /*c840*/  IMAD.X R105, R105, 0x1, R8, P3 ;  /* 0x0000000169697824 */ /* 0x000fe200018e0608 */
[----:B------:R-:W-:Y:S01]  /*c850*/  ISETP.GE.AND P3, PT, R222, UR19, PT ;  /* 0x00000013de007c0c */ /* 0x000fe2000bf66270 */
[----:B------:R1:W-:Y:S01]  /*c860*/  LDGSTS.E [R19+0x3a000], desc[UR40][R34.64], P1 ;  /* 0x3a00000022137fae */ /* 0x0003e200089a1028 */
[----:B------:R-:W-:-:S04]  /*c870*/  LOP3.LUT R222, R2, 0x12, RZ, 0xfc, !PT ;  /* 0x0000001202de7812 */ /* 0x000fc800078efcff */
[----:B------:R-:W-:Y:S02]  /*c880*/  ISETP.GE.AND P1, PT, R222, UR19, PT ;  /* 0x00000013de007c0c */ /* 0x000fe4000bf26270 */
[----:B------:R-:W-:Y:S01]  /*c890*/  LOP3.LUT R222, R2, 0x14, RZ, 0xfc, !PT ;  /* 0x0000001402de7812 */ /* 0x000fe200078efcff */
[----:B------:R2:W-:Y:S01]  /*c8a0*/  LDGSTS.E [R19+0x3a008], desc[UR40][R36.64], P2 ;  /* 0x3a00800024137fae */ /* 0x0005e200091a1028 */
[----:B------:R-:W-:Y:S02]  /*c8b0*/  ISETP.GE.AND P2, PT, R248, UR19, PT ;  /* 0x00000013f8007c0c */ /* 0x000fe4000bf46270 */
[----:B-1----:R-:W-:-:S04]  /*c8c0*/  SEL R34, RZ, 0x4, P3 ;  /* 0x00000004ff227807 */ /* 0x002fc80001800000 */
[----:B------:R-:W-:Y:S02]  /*c8d0*/  SEL R34, R34, RZ, P4 ;  /* 0x000000ff22227207 */ /* 0x000fe40002000000 */
[----:B--2---:R-:W-:Y:S02]  /*c8e0*/  SEL R36, RZ, 0x4, P1 ;  /* 0x00000004ff247807 */ /* 0x004fe40000800000 */
[----:B------:R-:W-:Y:S02]  /*c8f0*/  ISETP.GE.AND P1, PT, R247, UR19, PT ;  /* 0x00000013f7007c0c */ /* 0x000fe4000bf26270 */
[----:B------:R-:W-:Y:S02]  /*c900*/  SEL R36, R36, RZ, P4 ;  /* 0x000000ff24247207 */ /* 0x000fe40002000000 */
[----:B------:R-:W-:Y:S02]  /*c910*/  ISETP.NE.U32.AND P3, PT, R34, RZ, PT ;  /* 0x000000ff2200720c */ /* 0x000fe40003f65070 */
[----:B------:R-:W-:-:S02]  /*c920*/  SEL R19, RZ, 0x4, P2 ;  /* 0x00000004ff137807 */ /* 0x000fc40001000000 */
[----:B------:R-:W-:Y:S02]  /*c930*/  ISETP.NE.U32.AND P2, PT, R36, RZ, PT ;  /* 0x000000ff2400720c */ /* 0x000fe40003f45070 */
[----:B------:R-:W-:Y:S02]  /*c940*/  SEL R35, RZ, 0x4, P1 ;  /* 0x00000004ff237807 */ /* 0x000fe40000800000 */
[-C--:B------:R-:W-:Y:S02]  /*c950*/  IADD3 R36, P1, PT, R128, R7.reuse, RZ ;  /* 0x0000000780247210 */ /* 0x080fe40007f3e0ff */
[----:B------:R-:W-:Y:S02]  /*c960*/  SEL R128, R35, RZ, P4 ;  /* 0x000000ff23807207 */ /* 0x000fe40002000000 */
[----:B------:R-:W-:Y:S01]  /*c970*/  SEL R19, R19, RZ, P4 ;  /* 0x000000ff13137207 */ /* 0x000fe20002000000 */
[----:B------:R-:W-:Y:S01]  /*c980*/  IMAD.X R37, R129, 0x1, R8, P1 ;  /* 0x0000000181257824 */ /* 0x000fe200008e0608 */
[----:B------:R-:W-:Y:S01]  /*c990*/  ISETP.NE.U32.AND P1, PT, R128, RZ, PT ;  /* 0x000000ff8000720c */ /* 0x000fe20003f25070 */
[----:B------:R1:W-:Y:S01]  /*c9a0*/  LDGSTS.E [R20+0x38000], desc[UR40][R38.64], P3 ;  /* 0x3800000026147fae */ /* 0x0003e200099a1028 */
[----:B------:R-:W-:-:S02]  /*c9b0*/  IADD3 R34, P5, PT, R120, R7, RZ ;  /* 0x0000000778227210 */ /* 0x000fc40007fbe0ff */
[----:B------:R-:W-:Y:S01]  /*c9c0*/  ISETP.GE.AND P3, PT, R222, UR19, PT ;  /* 0x00000013de007c0c */ /* 0x000fe2000bf66270 */
[----:B------:R-:W-:Y:S01]  /*c9d0*/  LDGSTS.E [R20+0x38008], desc[UR40][R40.64], P2 ;  /* 0x3800800028147fae */ /* 0x000fe200091a1028 */
[----:B------:R-:W-:Y:S01]  /*c9e0*/  LOP3.LUT R222, R2, 0x16, RZ, 0xfc, !PT ;  /* 0x0000001602de7812 */ /* 0x000fe200078efcff */
[----:B------:R-:W-:Y:S01]  /*c9f0*/  IMAD.X R35, R121, 0x1, R8, P5 ;  /* 0x0000000179237824 */ /* 0x000fe200028e0608 */
[----:B------:R-:W-:Y:S02]  /*ca00*/  ISETP.NE.U32.AND P2, PT, R19, RZ, PT ;  /* 0x000000ff1300720c */ /* 0x000fe40003f45070 */
[----:B------:R-:W-:Y:S02]  /*ca10*/  SEL R19, RZ, 0x4, P3 ;  /* 0x00000004ff137807 */ /* 0x000fe40001800000 */
[----:B------:R-:W-:Y:S01]  /*ca20*/  ISETP.GE.AND P3, PT, R222, UR19, PT ;  /* 0x00000013de007c0c */ /* 0x000fe2000bf66270 */
[----:B------:R2:W-:Y:S01]  /*ca30*/  LDGSTS.E [R20+0x3a000], desc[UR40][R42.64], P1 ;  /* 0x3a0000002a147fae */ /* 0x0005e200089a1028 */
[----:B------:R-:W-:-:S02]  /*ca40*/  IADD3 R120, P5, PT, R136, R7, RZ ;  /* 0x0000000788787210 */ /* 0x000fc40007fbe0ff */
[----:B------:R-:W-:Y:S02]  /*ca50*/  LOP3.LUT R222, R2, 0x34, RZ, 0xfc, !PT ;  /* 0x0000003402de7812 */ /* 0x000fe400078efcff */
[----:B------:R-:W-:Y:S01]  /*ca60*/  SEL R19, R19, RZ, P4 ;  /* 0x000000ff13137207 */ /* 0x000fe20002000000 */
[----:B------:R-:W-:Y:S01]  /*ca70*/  IMAD.X R121, R137, 0x1, R8, P5 ;  /* 0x0000000189797824 */ /* 0x000fe200028e0608 */
[----:B-1----:R-:W-:Y:S01]  /*ca80*/  SEL R39, RZ, 0x4, P3 ;  /* 0x00000004ff277807 */ /* 0x002fe20001800000 */
[----:B------:R1:W-:Y:S01]  /*ca90*/  LDGSTS.E [R20+0x3a008], desc[UR40][R44.64], P2 ;  /* 0x3a0080002c147fae */ /* 0x0003e200091a1028 */
[----:B------:R-:W-:Y:S02]  /*caa0*/  IADD3 R38, P5, PT, R144, R7, RZ ;  /* 0x0000000790267210 */ /* 0x000fe40007fbe0ff */
[----:B------:R-:W-:Y:S02]  /*cab0*/  ISETP.GE.AND P1, PT, R222, UR19, PT ;  /* 0x00000013de007c0c */ /* 0x000fe4000bf26270 */
[----:B------:R-:W-:-:S02]  /*cac0*/  ISETP.NE.U32.AND P3, PT, R19, RZ, PT ;  /* 0x000000ff1300720c */ /* 0x000fc40003f65070 */
[----:B------:R-:W-:Y:S01]  /*cad0*/  SEL R19, R39, RZ, P4 ;  /* 0x000000ff27137207 */ /* 0x000fe20002000000 */
[----:B------:R-:W-:Y:S01]  /*cae0*/  IMAD.X R39, R145, 0x1, R8, P5 ;  /* 0x0000000191277824 */ /* 0x000fe200028e0608 */
[----:B--2---:R-:W-:Y:S02]  /*caf0*/  SEL R42, RZ, 0x4, P1 ;  /* 0x00000004ff2a7807 */ /* 0x004fe40000800000 */
[----:B------:R-:W-:Y:S02]  /*cb00*/  ISETP.NE.U32.AND P1, PT, R19, RZ, PT ;  /* 0x000000ff1300720c */ /* 0x000fe40003f25070 */
[----:B------:R-:W-:Y:S02]  /*cb10*/  IADD3 R40, P5, PT, R152, R7, RZ ;  /* 0x0000000798287210 */ /* 0x000fe40007fbe0ff */
[----:B------:R-:W-:-:S03]  /*cb20*/  SEL R42, R42, RZ, P4 ;  /* 0x000000ff2a2a7207 */ /* 0x000fc60002000000 */
[----:B------:R-:W-:Y:S01]  /*cb30*/  IMAD.X R41, R153, 0x1, R8, P5 ;  /* 0x0000000199297824 */ /* 0x000fe200028e0608 */
[----:B------:R-:W-:Y:S01]  /*cb40*/  ISETP.GE.AND P5, PT, R223, UR19, PT ;  /* 0x00000013df007c0c */ /* 0x000fe2000bfa6270 */
[----:B------:R2:W-:Y:S01]  /*cb50*/  LDGSTS.E [R21+0x38000], desc[UR40][R46.64], P3 ;  /* 0x380000002e157fae */ /* 0x0005e200099a1028 */
[----:B------:R-:W-:Y:S02]  /*cb60*/  ISETP.NE.U32.AND P2, PT, R42, RZ, PT ;  /* 0x000000ff2a00720c */ /* 0x000fe40003f45070 */
[----:B------:R-:W-:Y:S01]  /*cb70*/  SEL R19, RZ, 0x4, P5 ;  /* 0x00000004ff137807 */ /* 0x000fe20002800000 */
[----:B------:R-:W-:Y:S01]  /*cb80*/  LDGSTS.E [R21+0x38008], desc[UR40][R48.64], P1 ;  /* 0x3800800030157fae */ /* 0x000fe200089a1028 */
[----:B------:R-:W-:Y:S02]  /*cb90*/  ISETP.GE.AND P1, PT, R227, UR19, PT ;  /* 0x00000013e3007c0c */ /* 0x000fe4000bf26270 */
[----:B------:R-:W-:Y:S02]  /*cba0*/  SEL R19, R19, RZ, P4 ;  /* 0x000000ff13137207 */ /* 0x000fe40002000000 */
[----:B------:R-:W-:-:S02]  /*cbb0*/  ISETP.GE.AND P3, PT, R228, UR19, PT ;  /* 0x00000013e4007c0c */ /* 0x000fc4000bf66270 */
[----:B-1----:R-:W-:Y:S02]  /*cbc0*/  SEL R20, RZ, 0x4, P1 ;  /* 0x00000004ff147807 */ /* 0x002fe40000800000 */
[----:B------:R-:W-:Y:S01]  /*cbd0*/  ISETP.NE.U32.AND P1, PT, R19, RZ, PT ;  /* 0x000000ff1300720c */ /* 0x000fe20003f25070 */
[----:B------:R-:W-:Y:S01]  /*cbe0*/  LDGSTS.E [R21+0x3a000], desc[UR40][R50.64], P2 ;  /* 0x3a00000032157fae */ /* 0x000fe200091a1028 */
[----:B------:R-:W-:Y:S02]  /*cbf0*/  SEL R19, RZ, 0x4, P3 ;  /* 0x00000004ff137807 */ /* 0x000fe40001800000 */
[----:B------:R-:W-:Y:S02]  /*cc00*/  ISETP.GE.AND P3, PT, R226, UR19, PT ;  /* 0x00000013e2007c0c */ /* 0x000fe4000bf66270 */
[----:B------:R-:W-:Y:S02]  /*cc10*/  SEL R20, R20, RZ, P4 ;  /* 0x000000ff14147207 */ /* 0x000fe40002000000 */
[----:B------:R-:W-:-:S02]  /*cc20*/  SEL R19, R19, RZ, P4 ;  /* 0x000000ff13137207 */ /* 0x000fc40002000000 */
[----:B------:R-:W-:Y:S02]  /*cc30*/  SEL R45, RZ, 0x4, P3 ;  /* 0x00000004ff2d7807 */ /* 0x000fe40001800000 */
[----:B------:R-:W-:Y:S01]  /*cc40*/  ISETP.NE.U32.AND P2, PT, R20, RZ, PT ;  /* 0x000000ff1400720c */ /* 0x000fe20003f45070 */
[----:B------:R1:W-:Y:S01]  /*cc50*/  LDGSTS.E [R21+0x3a008], desc[UR40][R52.64], P1 ;  /* 0x3a00800034157fae */ /* 0x0003e200089a1028 */
[----:B------:R-:W-:Y:S02]  /*cc60*/  ISETP.NE.U32.AND P3, PT, R19, RZ, PT ;  /* 0x000000ff1300720c */ /* 0x000fe40003f65070 */
[----:B------:R-:W-:Y:S02]  /*cc70*/  SEL R19, R45, RZ, P4 ;  /* 0x000000ff2d137207 */ /* 0x000fe40002000000 */
[----:B------:R-:W-:Y:S02]  /*cc80*/  IADD3 R42, P5, PT, R160, R7, RZ ;  /* 0x00000007a02a7210 */ /* 0x000fe40007fbe0ff */
[----:B------:R-:W-:-:S03]  /*cc90*/  ISETP.NE.U32.AND P1, PT, R19, RZ, PT ;  /* 0x000000ff1300720c */ /* 0x000fc60003f25070 */
[----:B------:R-:W-:Y:S01]  /*cca0*/  IMAD.X R43, R161, 0x1, R8, P5 ;  /* 0x00000001a12b7824 */ /* 0x000fe200028e0608 */
[----:B------:R-:W-:Y:S01]  /*ccb0*/  IADD3 R44, P5, PT, R168, R7, RZ ;  /* 0x00000007a82c7210 */ /* 0x000fe20007fbe0ff */
[----:B------:R3:W-:Y:S01]  /*ccc0*/  LDGSTS.E [R22+0x38000], desc[UR40][R54.64], P2 ;  /* 0x3800000036167fae */ /* 0x0007e200091a1028 */
[----:B------:R-:W-:-:S03]  /*ccd0*/  ISETP.GE.AND P2, PT, R229, UR19, PT ;  /* 0x00000013e5007c0c */ /* 0x000fc6000bf46270 */
[----:B------:R3:W-:Y:S01]  /*cce0*/  LDGSTS.E [R22+0x38008], desc[UR40][R56.64], P3 ;  /* 0x3800800038167fae */ /* 0x0007e200099a1028 */
[----:B------:R-:W-:Y:S01]  /*ccf0*/  ISETP.GE.AND P3, PT, R250, UR19, PT ;  /* 0x00000013fa007c0c */ /* 0x000fe2000bf66270 */
[--C-:B------:R-:W-:Y:S01]  /*cd00*/  IMAD.X R45, R169, 0x1, R8.reuse, P5 ;  /* 0x00000001a92d7824 */ /* 0x100fe200028e0608 */
[----:B------:R-:W-:Y:S01]  /*cd10*/  SEL R19, RZ, 0x4, P2 ;  /* 0x00000004ff137807 */ /* 0x000fe20001000000 */
[----:B------:R3:W-:Y:S01]  /*cd20*/  LDGSTS.E [R22+0x3a000], desc[UR40][R58.64], P1 ;  /* 0x3a0000003a167fae */ /* 0x0007e200089a1028 */
[----:B--2---:R-:W-:Y:S02]  /*cd30*/  SEL R46, RZ, 0x4, P3 ;  /* 0x00000004ff2e7807 */ /* 0x004fe40001800000 */
[----:B------:R-:W-:Y:S02]  /*cd40*/  IADD3 R20, P5, PT, R176, R7, RZ ;  /* 0x00000007b0147210 */ /* 0x000fe40007fbe0ff */
[----:B------:R-:W-:Y:S02]  /*cd50*/  SEL R46, R46, RZ, P4 ;  /* 0x000000ff2e2e7207 */ /* 0x000fe40002000000 */
[----:B------:R-:W-:Y:S01]  /*cd60*/  ISETP.GE.AND P1, PT, R230, UR19, PT ;  /* 0x00000013e6007c0c */ /* 0x000fe2000bf26270 */
[----:B-1----:R-:W-:Y:S01]  /*cd70*/  IMAD.X R21, R177, 0x1, R8, P5 ;  /* 0x00000001b1157824 */ /* 0x002fe200028e0608 */
[----:B------:R-:W-:-:S02]  /*cd80*/  SEL R19, R19, RZ, P4 ;  /* 0x000000ff13137207 */ /* 0x000fc40002000000 */
[----:B------:R-:W-:Y:S02]  /*cd90*/  ISETP.GE.AND P2, PT, R224, UR19, PT ;  /* 0x00000013e0007c0c */ /* 0x000fe4000bf46270 */
[----:B------:R-:W-:Y:S02]  /*cda0*/  ISETP.NE.U32.AND P3, PT, R46, RZ, PT ;  /* 0x000000ff2e00720c */ /* 0x000fe40003f65070 */
[----:B------:R-:W-:Y:S02]  /*cdb0*/  ISETP.GE.AND P5, PT, R225, UR19, PT ;  /* 0x00000013e1007c0c */ /* 0x000fe4000bfa6270 */
[----:B------:R-:W-:Y:S02]  /*cdc0*/  SEL R47, RZ, 0x4, P1 ;  /* 0x00000004ff2f7807 */ /* 0x000fe40000800000 */
[----:B------:R-:W-:Y:S02]  /*cdd0*/  ISETP.NE.U32.AND P1, PT, R19, RZ, PT ;  /* 0x000000ff1300720c */ /* 0x000fe40003f25070 */
[----:B------:R-:W-:-:S02]  /*cde0*/  SEL R19, RZ, 0x4, P2 ;  /* 0x00000004ff137807 */ /* 0x000fc40001000000 */
[----:B------:R-:W-:Y:S02]  /*cdf0*/  ISETP.GE.AND P2, PT, R221, UR19, PT ;  /* 0x00000013dd007c0c */ /* 0x000fe4000bf46270 */
[----:B------:R-:W-:Y:S01]  /*ce00*/  SEL R48, RZ, 0x4, P5 ;  /* 0x00000004ff307807 */ /* 0x000fe20002800000 */
[----:B------:R3:W-:Y:S01]  /*ce10*/  LDGSTS.E [R22+0x3a008], desc[UR40][R60.64], P3 ;  /* 0x3a0080003c167fae */ /* 0x0007e200099a1028 */
[----:B------:R-:W-:Y:S02]  /*ce20*/  SEL R49, R47, RZ, P4 ;  /* 0x000000ff2f317207 */ /* 0x000fe40002000000 */
[----:B------:R-:W-:Y:S02]  /*ce30*/  SEL R50, RZ, 0x4, P2 ;  /* 0x00000004ff327807 */ /* 0x000fe40001000000 */
[----:B------:R-:W-:Y:S01]  /*ce40*/  SEL R48, R48, RZ, P4 ;  /* 0x000000ff30307207 */ /* 0x000fe20002000000 */
[----:B------:R3:W-:Y:S01]  /*ce50*/  LDGSTS.E [R23+0x38000], desc[UR40][R62.64], P1 ;  /* 0x380000003e177fae */ /* 0x0007e200089a1028 */
[----:B------:R-:W-:-:S02]  /*ce60*/  SEL R19, R19, RZ, P4 ;  /* 0x000000ff13137207 */ /* 0x000fc40002000000 */
[----:B------:R-:W-:Y:S02]  /*ce70*/  ISETP.NE.U32.AND P2, PT, R49, RZ, PT ;  /* 0x000000ff3100720c */ /* 0x000fe40003f45070 */
[----:B------:R-:W-:Y:S02]  /*ce80*/  SEL R50, R50, RZ, P4 ;  /* 0x000000ff32327207 */ /* 0x000fe40002000000 */
[----:B------:R-:W-:Y:S02]  /*ce90*/  ISETP.NE.U32.AND P3, PT, R48, RZ, PT ;  /* 0x000000ff3000720c */ /* 0x000fe40003f65070 */
[----:B------:R-:W-:Y:S02]  /*cea0*/  ISETP.NE.U32.AND P4, PT, R19, RZ, PT ;  /* 0x000000ff1300720c */ /* 0x000fe40003f85070 */
[----:B------:R-:W-:Y:S02]  /*ceb0*/  ISETP.NE.U32.AND P1, PT, R50, RZ, PT ;  /* 0x000000ff3200720c */ /* 0x000fe40003f25070 */
[----:B------:R-:W-:-:S03]  /*cec0*/  IADD3 R46, P5, PT, R184, R7, RZ ;  /* 0x00000007b82e7210 */ /* 0x000fc60007fbe0ff */
[----:B------:R3:W-:Y:S01]  /*ced0*/  LDGSTS.E [R23+0x38008], desc[UR40][R64.64], P2 ;  /* 0x3800800040177fae */ /* 0x0007e200091a1028 */
[----:B------:R-:W-:Y:S01]  /*cee0*/  ISETP.GE.AND P2, PT, R251, 0x80, PT ;  /* 0x00000080fb00780c */ /* 0x000fe20003f46270 */
[--C-:B------:R-:W-:Y:S01]  /*cef0*/  IMAD.X R47, R185, 0x1, R8.reuse, P5 ;  /* 0x00000001b92f7824 */ /* 0x100fe200028e0608 */
[----:B------:R-:W-:Y:S01]  /*cf00*/  IADD3 R48, P5, PT, R196, R7, RZ ;  /* 0x00000007c4307210 */ /* 0x000fe20007fbe0ff */
[----:B------:R3:W-:Y:S04]  /*cf10*/  LDGSTS.E [R23+0x3a000], desc[UR40][R30.64], P3 ;  /* 0x3a0000001e177fae */ /* 0x0007e800099a1028 */
[----:B------:R3:W-:Y:S01]  /*cf20*/  LDGSTS.E [R23+0x3a008], desc[UR40][R188.64], P4 ;  /* 0x3a008000bc177fae */ /* 0x0007e2000a1a1028 */
[----:B------:R-:W-:-:S03]  /*cf30*/  IMAD.X R49, R197, 0x1, R8, P5 ;  /* 0x00000001c5317824 */ /* 0x000fc600028e0608 */
[----:B------:R-:W0:Y:S04]  /*cf40*/  LDGDEPBAR ;  /* 0x00000000000079af */ /* 0x000e280000000000 */
        /* <DEDUP_REMOVED lines=64> */
[----:B------:R-:W-:-:S03]  /*d350*/  ISETP.GE.AND P1, PT, R251, 0x40, PT ;  /* 0x00000040fb00780c */ /* 0x000fc60003f26270 */
[----:B------:R-:W0:Y:S01]  /*d360*/  LDGDEPBAR ;  /* 0x00000000000079af */ /* 0x000e220000000000 */
[----:B------:R-:W-:Y:S09]  /*d370*/  @!P2 BRA `(.L_x_7) ;  /* 0x0000004000bca947 */ /* 0x000ff20003800000 */
[----:B------:R-:W2:Y:S04]  /*d380*/  LDL.LU R219, [R1+0x54] ;  /* 0x0000540001db7983 */ /* 0x000ea80000300800 */
[----:B------:R-:W4:Y:S04]  /*d390*/  LDL.LU R220, [R1+0x58] ;  /* 0x0000580001dc7983 */ /* 0x000f280000300800 */
[----:B---3--:R-:W3:Y:S04]  /*d3a0*/  LDL.LU R208, [R1+0x5c] ;  /* 0x00005c0001d07983 */ /* 0x008ee80000300800 */
[----:B------:R-:W3:Y:S04]  /*d3b0*/  LDL.LU R221, [R1+0x60] ;  /* 0x0000600001dd7983 */ /* 0x000ee80000300800 */
[----:B------:R-:W3:Y:S04]  /*d3c0*/  LDL.LU R209, [R1+0x64] ;  /* 0x0000640001d17983 */ /* 0x000ee80000300800 */
[----:B------:R-:W3:Y:S04]  /*d3d0*/  LDL.LU R210, [R1+0x68] ;  /* 0x0000680001d27983 */ /* 0x000ee80000300800 */
[----:B------:R-:W3:Y:S04]  /*d3e0*/  LDL.LU R211, [R1+0x6c] ;  /* 0x00006c0001d37983 */ /* 0x000ee80000300800 */
[----:B------:R-:W3:Y:S01]  /*d3f0*/  LDL.LU R212, [R1+0x70] ;  /* 0x0000700001d47983 */ /* 0x000ee20000300800 */
[----:B-----5:R-:W-:-:S03]  /*d400*/  SHF.R.S32.HI R58, RZ, 0x1f, R11 ;  /* 0x0000001fff3a7819 */ /* 0x020fc6000001140b */
[----:B------:R-:W3:Y:S04]  /*d410*/  LDL.LU R213, [R1+0x74] ;  /* 0x0000740001d57983 */ /* 0x000ee80000300800 */
[----:B------:R-:W3:Y:S04]  /*d420*/  LDL.LU R214, [R1+0x78] ;  /* 0x0000780001d67983 */ /* 0x000ee80000300800 */
[----:B------:R-:W3:Y:S04]  /*d430*/  LDL.LU R216, [R1+0x7c] ;  /* 0x00007c0001d87983 */ /* 0x000ee80000300800 */
[----:B------:R-:W3:Y:S04]  /*d440*/  LDL.LU R217, [R1+0x80] ;  /* 0x0000800001d97983 */ /* 0x000ee80000300800 */
[----:B------:R-:W3:Y:S04]  /*d450*/  LDL.LU R218, [R1+0x88] ;  /* 0x0000880001da7983 */ /* 0x000ee80000300800 */
[----:B------:R-:W3:Y:S01]  /*d460*/  LDL.LU R207, [R1+0x8c] ;  /* 0x00008c0001cf7983 */ /* 0x000ee20000300800 */
[----:B--2---:R-:W-:-:S02]  /*d470*/  IADD3 R205, P4, PT, R11, R219, RZ ;  /* 0x000000db0bcd7210 */ /* 0x004fc40007f9e0ff */
[----:B----4-:R-:W-:Y:S02]  /*d480*/  IADD3 R203, P5, PT, R11, R220, RZ ;  /* 0x000000dc0bcb7210 */ /* 0x010fe40007fbe0ff */
[----:B------:R-:W-:Y:S02]  /*d490*/  LEA.HI.X.SX32 R206, R219, R58, 0x1, P4 ;  /* 0x0000003adbce7211 */ /* 0x000fe400020f0eff */
[C---:B---3--:R-:W-:Y:S01]  /*d4a0*/  IADD3 R201, P2, PT, R11.reuse, R208, RZ ;  /* 0x000000d00bc97210 */ /* 0x048fe20007f5e0ff */
[----:B------:R-:W2:Y:S01]  /*d4b0*/  LDL.LU R219, [R1+0x90] ;  /* 0x0000900001db7983 */ /* 0x000ea20000300800 */
[-C--:B------:R-:W-:Y:S02]  /*d4c0*/  LEA.HI.X.SX32 R204, R220, R58.reuse, 0x1, P5 ;  /* 0x0000003adccc7211 */ /* 0x080fe400028f0eff */
[----:B------:R-:W-:Y:S01]  /*d4d0*/  IADD3 R199, P3, PT, R11, R221, RZ ;  /* 0x000000dd0bc77210 */ /* 0x000fe20007f7e0ff */
[----:B------:R-:W3:Y:S01]  /*d4e0*/  LDL.LU R220, [R1+0x94] ;  /* 0x0000940001dc7983 */ /* 0x000ee20000300800 */
[----:B------:R-:W-:-:S02]  /*d4f0*/  LEA.HI.X.SX32 R202, R208, R58, 0x1, P2 ;  /* 0x0000003ad0ca7211 */ /* 0x000fc400010f0eff */
[----:B------:R-:W-:Y:S01]  /*d500*/  LEA.HI.X.SX32 R200, R221, R58, 0x1, P3 ;  /* 0x0000003addc87211 */ /* 0x000fe200018f0eff */
[----:B------:R-:W4:Y:S04]  /*d510*/  LDL.LU R208, [R1+0x98] ;  /* 0x0000980001d07983 */ /* 0x000f280000300800 */
[----:B------:R-:W4:Y:S01]  /*d520*/  LDL.LU R221, [R1+0x9c] ;  /* 0x00009c0001dd7983 */ /* 0x000f220000300800 */
[C---:B------:R-:W-:Y:S02]  /*d530*/  IADD3 R197, P4, PT, R11.reuse, R209, RZ ;  /* 0x000000d10bc57210 */ /* 0x040fe40007f9e0ff */
[C---:B------:R-:W-:Y:S02]  /*d540*/  IADD3 R195, P5, PT, R11.reuse, R210, RZ ;  /* 0x000000d20bc37210 */ /* 0x040fe40007fbe0ff */
[----:B------:R-:W-:-:S02]  /*d550*/  IADD3 R193, P2, PT, R11, R211, RZ ;  /* 0x000000d30bc17210 */ /* 0x000fc40007f5e0ff */
[----:B------:R-:W-:Y:S02]  /*d560*/  IADD3 R191, P3, PT, R11, R212, RZ ;  /* 0x000000d40bbf7210 */ /* 0x000fe40007f7e0ff */
[-C--:B------:R-:W-:Y:S02]  /*d570*/  LEA.HI.X.SX32 R198, R209, R58.reuse, 0x1, P4 ;  /* 0x0000003ad1c67211 */ /* 0x080fe400020f0eff */
[----:B------:R-:W4:Y:S01]  /*d580*/  LDL.LU R209, [R1+0xa0] ;  /* 0x0000a00001d17983 */ /* 0x000f220000300800 */
[C---:B------:R-:W-:Y:S02]  /*d590*/  IADD3 R189, P4, PT, R11.reuse, R213, RZ ;  /* 0x000000d50bbd7210 */ /* 0x040fe40007f9e0ff */
[----:B------:R-:W-:Y:S02]  /*d5a0*/  LEA.HI.X.SX32 R196, R210, R58, 0x1, P5 ;  /* 0x0000003ad2c47211 */ /* 0x000fe400028f0eff */
[----:B------:R-:W4:Y:S01]  /*d5b0*/  LDL.LU R210, [R1+0xa4] ;  /* 0x0000a40001d27983 */ /* 0x000f220000300800 */
[----:B------:R-:W-:-:S02]  /*d5c0*/  IADD3 R187, P5, PT, R11, R214, RZ ;  /* 0x000000d60bbb7210 */ /* 0x000fc40007fbe0ff */
[----:B------:R-:W-:Y:S02]  /*d5d0*/  LEA.HI.X.SX32 R194, R211, R58, 0x1, P2 ;  /* 0x0000003ad3c27211 */ /* 0x000fe400010f0eff */
[----:B------:R-:W4:Y:S01]  /*d5e0*/  LDL.LU R211, [R1+0xa8] ;  /* 0x0000a80001d37983 */ /* 0x000f220000300800 */
[C---:B------:R-:W-:Y:S02]  /*d5f0*/  IADD3 R185, P2, PT, R11.reuse, R216, RZ ;  /* 0x000000d80bb97210 */ /* 0x040fe40007f5e0ff */
[-C--:B------:R-:W-:Y:S02]  /*d600*/  LEA.HI.X.SX32 R192, R212, R58.reuse, 0x1, P3 ;  /* 0x0000003ad4c07211 */ /* 0x080fe400018f0eff */
[----:B------:R-:W4:Y:S01]  /*d610*/  LDL.LU R212, [R1+0xac] ;  /* 0x0000ac0001d47983 */ /* 0x000f220000300800 */
[----:B------:R-:W-:Y:S02]  /*d620*/  IADD3 R183, P3, PT, R11, R217, RZ ;  /* 0x000000d90bb77210 */ /* 0x000fe40007f7e0ff */
[----:B------:R-:W-:-:S02]  /*d630*/  LEA.HI.X.SX32 R190, R213, R58, 0x1, P4 ;  /* 0x0000003ad5be7211 */ /* 0x000fc400020f0eff */
[----:B------:R-:W4:Y:S01]  /*d640*/  LDL.LU R213, [R1+0xb0] ;  /* 0x0000b00001d57983 */ /* 0x000f220000300800 */
[C---:B------:R-:W-:Y:S02]  /*d650*/  IADD3 R181, P4, PT, R11.reuse, R218, RZ ;  /* 0x000000da0bb57210 */ /* 0x040fe40007f9e0ff */
[-C--:B------:R-:W-:Y:S02]  /*d660*/  LEA.HI.X.SX32 R188, R214, R58.reuse, 0x1, P5 ;  /* 0x0000003ad6bc7211 */ /* 0x080fe400028f0eff */
[----:B------:R-:W4:Y:S01]  /*d670*/  LDL.LU R214, [R1+0xb4] ;  /* 0x0000b40001d67983 */ /* 0x000f220000300800 */
[----:B------:R-:W-:Y:S02]  /*d680*/  IADD3 R179, P5, PT, R11, R207, RZ ;  /* 0x000000cf0bb37210 */ /* 0x000fe40007fbe0ff */
[-C--:B------:R-:W-:Y:S02]  /*d690*/  LEA.HI.X.SX32 R186, R216, R58.reuse, 0x1, P2 ;  /* 0x0000003ad8ba7211 */ /* 0x080fe400010f0eff */
[----:B------:R-:W4:Y:S01]  /*d6a0*/  LDL.LU R216, [R1+0xb8] ;  /* 0x0000b80001d87983 */ /* 0x000f220000300800 */
[----:B------:R-:W-:-:S02]  /*d6b0*/  LEA.HI.X.SX32 R184, R217, R58, 0x1, P3 ;  /* 0x0000003ad9b87211 */ /* 0x000fc400018f0eff */
[-C--:B------:R-:W-:Y:S01]  /*d6c0*/  LEA.HI.X.SX32 R182, R218, R58.reuse, 0x1, P4 ;  /* 0x0000003adab67211 */ /* 0x080fe200020f0eff */
[----:B------:R-:W4:Y:S01]  /*d6d0*/  LDL.LU R217, [R1+0xbc] ;  /* 0x0000bc0001d97983 */ /* 0x000f220000300800 */
[----:B------:R-:W-:-:S03]  /*d6e0*/  LEA.HI.X.SX32 R180, R207, R58, 0x1, P5 ;  /* 0x0000003acfb47211 */ /* 0x000fc600028f0eff */
[----:B------:R-:W4:Y:S04]  /*d6f0*/  LDL.LU R218, [R1+0xc0] ;  /* 0x0000c00001da7983 */ /* 0x000f280000300800 */
[----:B------:R-:W4:Y:S01]  /*d700*/  LDL.LU R129, [R1+0xc4] ;  /* 0x0000c40001817983 */ /* 0x000f220000300800 */
[C---:B--2---:R-:W-:Y:S02]  /*d710*/  IADD3 R177, P2, PT, R11.reuse, R219, RZ ;  /* 0x000000db0bb17210 */ /* 0x044fe40007f5e0ff */
[----:B---3--:R-:W-:Y:S02]  /*d720*/  IADD3 R175, P3, PT, R11, R220, RZ ;  /* 0x000000dc0baf7210 */ /* 0x008fe40007f7e0ff */
[-C--:B------:R-:W-:Y:S02]  /*d730*/  LEA.HI.X.SX32 R178, R219, R58.reuse, 0x1, P2 ;  /* 0x0000003adbb27211 */ /* 0x080fe400010f0eff */
[----:B------:R-:W2:Y:S01]  /*d740*/  LDL.LU R219, [R1+0xc8] ;  /* 0x0000c80001db7983 */ /* 0x000ea20000300800 */
[----:B------:R-:W-:-:S02]  /*d750*/  LEA.HI.X.SX32 R176, R220, R58, 0x1, P3 ;  /* 0x0000003adcb07211 */ /* 0x000fc400018f0eff */
[----:B----4-:R-:W-:Y:S01]  /*d760*/  IADD3 R171, P5, PT, R11, R221, RZ ;  /* 0x000000dd0bab7210 */ /* 0x010fe20007fbe0ff */
[----:B------:R-:W3:Y:S03]  /*d770*/  LDL.LU R220, [R1+0xcc] ;  /* 0x0000cc0001dc7983 */ /* 0x000ee60000300800 */
[----:B------:R-:W-:Y:S01]  /*d780*/  LEA.HI.X.SX32 R172, R221, R58, 0x1, P5 ;  /* 0x0000003addac7211 */ /* 0x000fe200028f0eff */
[----:B------:R-:W4:Y:S04]  /*d790*/  LDL.LU R207, [R1+0xd0] ;  /* 0x0000d00001cf7983 */ /* 0x000f280000300800 */
[----:B------:R-:W4:Y:S01]  /*d7a0*/  LDL.LU R221, [R1+0xd4] ;  /* 0x0000d40001dd7983 */ /* 0x000f220000300800 */
[----:B------:R-:W-:-:S02]  /*d7b0*/  IADD3 R173, P4, PT, R11, R208, RZ ;  /* 0x000000d00bad7210 */ /* 0x000fc40007f9e0ff */
[C---:B------:R-:W-:Y:S02]  /*d7c0*/  IADD3 R169, P2, PT, R11.reuse, R209, RZ ;  /* 0x000000d10ba97210 */ /* 0x040fe40007f5e0ff */
[----:B------:R-:W-:Y:S02]  /*d7d0*/  LEA.HI.X.SX32 R174, R208, R58, 0x1, P4 ;  /* 0x0000003ad0ae7211 */ /* 0x000fe400020f0eff */
[----:B------:R-:W-:Y:S01]  /*d7e0*/  IADD3 R167, P3, PT, R11, R210, RZ ;  /* 0x000000d20ba77210 */ /* 0x000fe20007f7e0ff */
[----:B------:R-:W4:Y:S01]  /*d7f0*/  LDL.LU R208, [R1+0xd8] ;  /* 0x0000d80001d07983 */ /* 0x000f220000300800 */
[-C--:B------:R-:W-:Y:S02]  /*d800*/  LEA.HI.X.SX32 R170, R209, R58.reuse, 0x1, P2 ;  /* 0x0000003ad1aa7211 */ /* 0x080fe400010f0eff */
[----:B------:R-:W-:Y:S01]  /*d810*/  LEA.HI.X.SX32 R168, R210, R58, 0x1, P3 ;  /* 0x0000003ad2a87211 */ /* 0x000fe200018f0eff */
[----:B------:R-:W4:Y:S01]  /*d820*/  LDL.LU R209, [R1+0xdc] ;  /* 0x0000dc0001d17983 */ /* 0x000f220000300800 */
[----:B------:R-:W-:-:S03]  /*d830*/  IADD3 R165, P4, PT, R11, R211, RZ ;  /* 0x000000d30ba57210 */ /* 0x000fc60007f9e0ff */
[----:B------:R-:W4:Y:S01]  /*d840*/  LDL.LU R210, [R1+0xe0] ;  /* 0x0000e00001d27983 */ /* 0x000f220000300800 */
[----:B------:R-:W-:Y:S02]  /*d850*/  IADD3 R163, P5, PT, R11, R212, RZ ;  /* 0x000000d40ba37210 */ /* 0x000fe40007fbe0ff */
        /* <DEDUP_REMOVED lines=9> */
[C---:B------:R-:W-:Y:S02]  /*d8f0*/  IADD3 R157, P4, PT, R11.reuse, R216, RZ ;  /* 0x000000d80b9d7210 */ /* 0x040fe40007f9e0ff */
[----:B------:R-:W-:Y:S01]  /*d900*/  IADD3 R155, P5, PT, R11, R217, RZ ;  /* 0x000000d90b9b7210 */ /* 0x000fe20007fbe0ff */
[----:B------:R-:W4:Y:S01]  /*d910*/  LDL.LU R214, [R1+0xf0] ;  /* 0x0000f00001d67983 */ /* 0x000f220000300800 */
[----:B------:R-:W-:-:S02]  /*d920*/  LEA.HI.X.SX32 R158, R216, R58, 0x1, P4 ;  /* 0x0000003ad89e7211 */ /* 0x000fc400020f0eff */
[C---:B------:R-:W-:Y:S01]  /*d930*/  IADD3 R153, P2, PT, R11.reuse, R218, RZ ;  /* 0x000000da0b997210 */ /* 0x040fe20007f5e0ff */
[----:B------:R-:W4:Y:S01]  /*d940*/  LDL.LU R216, [R1+0xf4] ;  /* 0x0000f40001d87983 */ /* 0x000f220000300800 */
[----:B------:R-:W-:Y:S02]  /*d950*/  IADD3 R151, P3, PT, R11, R129, RZ ;  /* 0x000000810b977210 */ /* 0x000fe40007f7e0ff */
[-C--:B------:R-:W-:Y:S02]  /*d960*/  LEA.HI.X.SX32 R156, R217, R58.reuse, 0x1, P5 ;  /* 0x0000003ad99c7211 */ /* 0x080fe400028f0eff */
[-C--:B------:R-:W-:Y:S01]  /*d970*/  LEA.HI.X.SX32 R152, R129, R58.reuse, 0x1, P3 ;  /* 0x0000003a81987211 */ /* 0x080fe200018f0eff */
[----:B------:R-:W4:Y:S01]  /*d980*/  LDL.LU R217, [R1+0xf8] ;  /* 0x0000f80001d97983 */ /* 0x000f220000300800 */
[----:B------:R-:W-:-:S03]  /*d990*/  LEA.HI.X.SX32 R154, R218, R58, 0x1, P2 ;  /* 0x0000003ada9a7211 */ /* 0x000fc600010f0eff */
[----:B------:R-:W4:Y:S01]  /*d9a0*/  LDL.LU R218, [R1+0xfc] ;  /* 0x0000fc0001da7983 */ /* 0x000f220000300800 */
[C---:B--2---:R-:W-:Y:S02]  /*d9b0*/  IADD3 R149, P4, PT, R11.reuse, R219, RZ ;  /* 0x000000db0b957210 */ /* 0x044fe40007f9e0ff */
[----:B---3--:R-:W-:Y:S02]  /*d9c0*/  IADD3 R147, P5, PT, R11, R220, RZ ;  /* 0x000000dc0b937210 */ /* 0x008fe40007fbe0ff */
[-C--:B------:R-:W-:Y:S02]  /*d9d0*/  LEA.HI.X.SX32 R150, R219, R58.reuse, 0x1, P4 ;  /* 0x0000003adb967211 */ /* 0x080fe400020f0eff */
[----:B------:R-:W2:Y:S01]  /*d9e0*/  LDL.LU R219, [R1+0x100] ;  /* 0x0001000001db7983 */ /* 0x000ea20000300800 */
[-C--:B------:R-:W-:Y:S02]  /*d9f0*/  LEA.HI.X.SX32 R148, R220, R58.reuse, 0x1, P5 ;  /* 0x0000003adc947211 */ /* 0x080fe400028f0eff */
[----:B----4-:R-:W-:Y:S01]  /*da00*/  IADD3 R143, P3, PT, R11, R221, RZ ;  /* 0x000000dd0b8f7210 */ /* 0x010fe20007f7e0ff */
[----:B------:R-:W3:Y:S03]  /*da10*/  LDL.LU R220, [R1+0x104] ;  /* 0x0001040001dc7983 */ /* 0x000ee60000300800 */
[----:B------:R-:W-:-:S02]  /*da20*/  LEA.HI.X.SX32 R144, R221, R58, 0x1, P3 ;  /* 0x0000003add907211 */ /* 0x000fc400018f0eff */
[----:B------:R-:W4:Y:S01]  /*da30*/  LDL.LU R221, [R1+0x108] ;  /* 0x0001080001dd7983 */ /* 0x000f220000300800 */
[----:B------:R-:W-:-:S03]  /*da40*/  IADD3 R145, P2, PT, R11, R207, RZ ;  /* 0x000000cf0b917210 */ /* 0x000fc60007f5e0ff */
[----:B------:R-:W4:Y:S01]  /*da50*/  LDL.LU R22, [R1+0x10c] ;  /* 0x00010c0001167983 */ /* 0x000f220000300800 */
[----:B------:R-:W-:-:S03]  /*da60*/  IADD3 R141, P4, PT, R11, R208, RZ ;  /* 0x000000d00b8d7210 */ /* 0x000fc60007f9e0ff */
[----:B------:R-:W4:Y:S01]  /*da70*/  LDL.LU R60, [R1+0x110] ;  /* 0x00011000013c7983 */ /* 0x000f220000300800 */
[----:B------:R-:W-:-:S03]  /*da80*/  IADD3 R139, P5, PT, R11, R209, RZ ;  /* 0x000000d10b8b7210 */ /* 0x000fc60007fbe0ff */
[----:B------:R-:W4:Y:S01]  /*da90*/  LDL.LU R61, [R1+0x114] ;  /* 0x00011400013d7983 */ /* 0x000f220000300800 */
[----:B------:R-:W-:Y:S02]  /*daa0*/  LEA.HI.X.SX32 R146, R207, R58, 0x1, P2 ;  /* 0x0000003acf927211 */ /* 0x000fe400010f0eff */
[C---:B------:R-:W-:Y:S01]  /*dab0*/  IADD3 R137, P2, PT, R11.reuse, R210, RZ ;  /* 0x000000d20b897210 */ /* 0x040fe20007f5e0ff */
[----:B------:R-:W4:Y:S01]  /*dac0*/  LDL.LU R59, [R1+0x118] ;  /* 0x00011800013b7983 */ /* 0x000f220000300800 */
[C---:B------:R-:W-:Y:S02]  /*dad0*/  IADD3 R135, P3, PT, R11.reuse, R211, RZ ;  /* 0x000000d30b877210 */ /* 0x040fe40007f7e0ff */
[----:B------:R-:W-:Y:S01]  /*dae0*/  LEA.HI.X.SX32 R142, R208, R58, 0x1, P4 ;  /* 0x0000003ad08e7211 */ /* 0x000fe200020f0eff */
[----:B------:R-:W4:Y:S01]  /*daf0*/  LDL.LU R56, [R1+0x11c] ;  /* 0x00011c0001387983 */ /* 0x000f220000300800 */
[----:B------:R-:W-:-:S03]  /*db00*/  IADD3 R133, P4, PT, R11, R212, RZ ;  /* 0x000000d40b857210 */ /* 0x000fc60007f9e0ff */
[----:B------:R-:W4:Y:S01]  /*db10*/  LDL.LU R57, [R1+0x120] ;  /* 0x0001200001397983 */ /* 0x000f220000300800 */
[----:B------:R-:W-:-:S03]  /*db20*/  LEA.HI.X.SX32 R140, R209, R58, 0x1, P5 ;  /* 0x0000003ad18c7211 */ /* 0x000fc600028f0eff */
[----:B------:R-:W4:Y:S01]  /*db30*/  LDL.LU R54, [R1+0x124] ;  /* 0x0001240001367983 */ /* 0x000f220000300800 */
[C---:B------:R-:W-:Y:S02]  /*db40*/  IADD3 R131, P5, PT, R11.reuse, R213, RZ ;  /* 0x000000d50b837210 */ /* 0x040fe40007fbe0ff */
[----:B------:R-:W-:Y:S01]  /*db50*/  LEA.HI.X.SX32 R138, R210, R58, 0x1, P2 ;  /* 0x0000003ad28a7211 */ /* 0x000fe200010f0eff */
[----:B------:R-:W4:Y:S01]  /*db60*/  LDL.LU R55, [R1+0x128] ;  /* 0x0001280001377983 */ /* 0x000f220000300800 */
[----:B------:R-:W-:Y:S02]  /*db70*/  IADD3 R129, P2, PT, R11, R214, RZ ;  /* 0x000000d60b817210 */ /* 0x000fe40007f5e0ff */
[----:B------:R-:W-:Y:S01]  /*db80*/  LEA.HI.X.SX32 R136, R211, R58, 0x1, P3 ;  /* 0x0000003ad3887211 */ /* 0x000fe200018f0eff */
[----:B------:R-:W4:Y:S01]  /*db90*/  LDL.LU R52, [R1+0x12c] ;  /* 0x00012c0001347983 */ /* 0x000f220000300800 */
[----:B------:R-:W-:Y:S02]  /*dba0*/  IADD3 R125, P3, PT, R11, R216, RZ ;  /* 0x000000d80b7d7210 */ /* 0x000fe40007f7e0ff */
[-C--:B------:R-:W-:Y:S01]  /*dbb0*/  LEA.HI.X.SX32 R134, R212, R58.reuse, 0x1, P4 ;  /* 0x0000003ad4867211 */ /* 0x080fe200020f0eff */
[----:B------:R-:W4:Y:S01]  /*dbc0*/  LDL.LU R53, [R1+0x130] ;  /* 0x0001300001357983 */ /* 0x000f220000300800 */
[----:B------:R-:W-:-:S02]  /*dbd0*/  LEA.HI.X.SX32 R132, R213, R58, 0x1, P5 ;  /* 0x0000003ad5847211 */ /* 0x000fc400028f0eff */
[C---:B------:R-:W-:Y:S01]  /*dbe0*/  IADD3 R211, P4, PT, R11.reuse, R217, RZ ;  /* 0x000000d90bd37210 */ /* 0x040fe20007f9e0ff */
[----:B------:R-:W4:Y:S01]  /*dbf0*/  LDL.LU R51, [R1+0x134] ;  /* 0x0001340001337983 */ /* 0x000f220000300800 */
[----:B------:R-:W-:Y:S02]  /*dc00*/  LEA.HI.X.SX32 R130, R214, R58, 0x1, P2 ;  /* 0x0000003ad6827211 */ /* 0x000fe400010f0eff */
[----:B------:R-:W-:Y:S01]  /*dc10*/  IADD3 R209, P5, PT, R11, R218, RZ ;  /* 0x000000da0bd17210 */ /* 0x000fe20007fbe0ff */
[----:B------:R-:W4:Y:S01]  /*dc20*/  LDL.LU R213, [R1+0x138] ;  /* 0x0001380001d57983 */ /* 0x000f220000300800 */
[-C--:B------:R-:W-:Y:S02]  /*dc30*/  LEA.HI.X.SX32 R128, R216, R58.reuse, 0x1, P3 ;  /* 0x0000003ad8807211 */ /* 0x080fe400018f0eff */
[-C--:B------:R-:W-:Y:S01]  /*dc40*/  LEA.HI.X.SX32 R212, R217, R58.reuse, 0x1, P4 ;  /* 0x0000003ad9d47211 */ /* 0x080fe200020f0eff */
[----:B------:R-:W4:Y:S01]  /*dc50*/  LDL.LU R214, [R1+0x13c] ;  /* 0x00013c0001d67983 */ /* 0x000f220000300800 */
[----:B------:R-:W-:-:S03]  /*dc60*/  LEA.HI.X.SX32 R210, R218, R58, 0x1, P5 ;  /* 0x0000003adad27211 */ /* 0x000fc600028f0eff */
[----:B------:R-:W4:Y:S04]  /*dc70*/  LDL.LU R216, [R1+0x140] ;  /* 0x0001400001d87983 */ /* 0x000f280000300800 */
[----:B------:R-:W4:Y:S04]  /*dc80*/  LDL.LU R217, [R1+0x144] ;  /* 0x0001440001d97983 */ /* 0x000f280000300800 */
[----:B------:R-:W4:Y:S01]  /*dc90*/  LDL.LU R218, [R1+0x148] ;  /* 0x0001480001da7983 */ /* 0x000f220000300800 */
[-C--:B------:R-:W-:Y:S02]  /*dca0*/  IMAD R90, R226, R28.reuse, RZ ;  /* 0x0000001ce25a7224 */ /* 0x080fe400078e02ff */
[----:B------:R-:W-:-:S02]  /*dcb0*/  IMAD R92, R223, R28, RZ ;  /* 0x0000001cdf5c7224 */ /* 0x000fc400078e02ff */
[----:B------:R-:W-:Y:S01]  /*dcc0*/  IMAD R94, R222, R28, RZ ;  /* 0x0000001cde5e7224 */ /* 0x000fe200078e02ff */
[C---:B--2---:R-:W-:Y:S02]  /*dcd0*/  IADD3 R207, P2, PT, R11.reuse, R219, RZ ;  /* 0x000000db0bcf7210 */ /* 0x044fe40007f5e0ff */
[----:B---3--:R-:W-:Y:S02]  /*dce0*/  IADD3 R19, P3, PT, R11, R220, RZ ;  /* 0x000000dc0b137210 */ /* 0x008fe40007f7e0ff */
[-C--:B------:R-:W-:Y:S02]  /*dcf0*/  LEA.HI.X.SX32 R208, R219, R58.reuse, 0x1, P2 ;  /* 0x0000003adbd07211 */ /* 0x080fe400010f0eff */
[----:B----4-:R-:W-:Y:S01]  /*dd00*/  IADD3 R21, P4, PT, R11, R221, RZ ;  /* 0x000000dd0b157210 */ /* 0x010fe20007f9e0ff */
[----:B------:R-:W2:Y:S01]  /*dd10*/  LDL.LU R219, [R1+0x14c] ;  /* 0x00014c0001db7983 */ /* 0x000ea20000300800 */
[-C--:B------:R-:W-:Y:S02]  /*dd20*/  LEA.HI.X.SX32 R127, R220, R58.reuse, 0x1, P3 ;  /* 0x0000003adc7f7211 */ /* 0x080fe400018f0eff */
[----:B------:R-:W-:Y:S01]  /*dd30*/  LEA.HI.X.SX32 R20, R221, R58, 0x1, P4 ;  /* 0x0000003add147211 */ /* 0x000fe200020f0eff */
[----:B------:R-:W3:Y:S04]  /*dd40*/  LDL.LU R220, [R1+0x150] ;  /* 0x0001500001dc7983 */ /* 0x000ee80000300800 */
[----:B------:R-:W4:Y:S04]  /*dd50*/  LDL.LU R221, [R1+0x154] ;  /* 0x0001540001dd7983 */ /* 0x000f280000300800 */
[----:B------:R-:W4:Y:S04]  /*dd60*/  LDL.LU R226, [R1+0x2cc] ;  /* 0x0002cc0001e27983 */ /* 0x000f280000300800 */
[----:B------:R-:W4:Y:S04]  /*dd70*/  LDL.LU R223, [R1+0x158] ;  /* 0x0001580001df7983 */ /* 0x000f280000300800 */
[----:B------:R-:W4:Y:S01]  /*dd80*/  LDL.LU R222, [R1+0x15c] ;  /* 0x00015c0001de7983 */ /* 0x000f220000300800 */
[----:B------:R-:W-:-:S02]  /*dd90*/  IADD3 R23, P5, PT, R11, R22, RZ ;  /* 0x000000160b177210 */ /* 0x000fc40007fbe0ff */
[C---:B------:R-:W-:Y:S02]  /*dda0*/  IADD3 R25, P2, PT, R11.reuse, R60, RZ ;  /* 0x0000003c0b197210 */ /* 0x040fe40007f5e0ff */
[C---:B------:R-:W-:Y:S02]  /*ddb0*/  IADD3 R27, P3, PT, R11.reuse, R61, RZ ;  /* 0x0000003d0b1b7210 */ /* 0x040fe40007f7e0ff */
[-C--:B------:R-:W-:Y:S02]  /*ddc0*/  LEA.HI.X.SX32 R22, R22, R58.reuse, 0x1, P5 ;  /* 0x0000003a16167211 */ /* 0x080fe400028f0eff */
[----:B------:R-:W-:Y:S02]  /*ddd0*/  LEA.HI.X.SX32 R24, R60, R58, 0x1, P2 ;  /* 0x0000003a3c187211 */ /* 0x000fe400010f0eff */
[C---:B------:R-:W-:Y:S02]  /*dde0*/  IADD3 R122, P4, PT, R11.reuse, R59, RZ ;  /* 0x0000003b0b7a7210 */ /* 0x040fe40007f9e0ff */
[----:B------:R-:W-:-:S02]  /*ddf0*/  IADD3 R31, P5, PT, R11, R56, RZ ;  /* 0x000000380b1f7210 */ /* 0x000fc40007fbe0ff */
[----:B------:R-:W-:Y:S02]  /*de00*/  IADD3 R33, P2, PT, R11, R57, RZ ;  /* 0x000000390b217210 */ /* 0x000fe40007f5e0ff */
[----:B------:R-:W-:Y:S02]  /*de10*/  LEA.HI.X.SX32 R26, R61, R58, 0x1, P3 ;  /* 0x0000003a3d1a7211 */ /* 0x000fe400018f0eff */
[----:B------:R-:W-:Y:S02]  /*de20*/  IADD3 R35, P3, PT, R11, R54, RZ ;  /* 0x000000360b237210 */ /* 0x000fe40007f7e0ff */
[-C--:B------:R-:W-:Y:S02]  /*de30*/  LEA.HI.X.SX32 R126, R59, R58.reuse, 0x1, P4 ;  /* 0x0000003a3b7e7211 */ /* 0x080fe400020f0eff */
[-C--:B------:R-:W-:Y:S02]  /*de40*/  LEA.HI.X.SX32 R30, R56, R58.reuse, 0x1, P5 ;  /* 0x0000003a381e7211 */ /* 0x080fe400028f0eff */
[----:B------:R-:W-:-:S02]  /*de50*/  LEA.HI.X.SX32 R32, R57, R58, 0x1, P2 ;  /* 0x0000003a39207211 */ /* 0x000fc400010f0eff */
[C---:B------:R-:W-:Y:S02]  /*de60*/  IADD3 R37, P4, PT, R11.reuse, R55, RZ ;  /* 0x000000370b257210 */ /* 0x040fe40007f9e0ff */
[C---:B------:R-:W-:Y:S02]  /*de70*/  IADD3 R39, P5, PT, R11.reuse, R52, RZ ;  /* 0x000000340b277210 */ /* 0x040fe40007fbe0ff */
[C---:B------:R-:W-:Y:S02]  /*de80*/  IADD3 R41, P2, PT, R11.reuse, R53, RZ ;  /* 0x000000350b297210 */ /* 0x040fe40007f5e0ff */
[-C--:B------:R-:W-:Y:S02]  /*de90*/  LEA.HI.X.SX32 R34, R54, R58.reuse, 0x1, P3 ;  /* 0x0000003a36227211 */ /* 0x080fe400018f0eff */
[----:B------:R-:W-:Y:S02]  /*dea0*/  IADD3 R43, P3, PT, R11, R51, RZ ;  /* 0x000000330b2b7210 */ /* 0x000fe40007f7e0ff */
[----:B------:R-:W-:-:S02]  /*deb0*/  LEA.HI.X.SX32 R36, R55, R58, 0x1, P4 ;  /* 0x0000003a37247211 */ /* 0x000fc400020f0eff */
[-C--:B------:R-:W-:Y:S02]  /*dec0*/  LEA.HI.X.SX32 R38, R52, R58.reuse, 0x1, P5 ;  /* 0x0000003a34267211 */ /* 0x080fe400028f0eff */
[----:B------:R-:W-:Y:S02]  /*ded0*/  LEA.HI.X.SX32 R40, R53, R58, 0x1, P2 ;  /* 0x0000003a35287211 */ /* 0x000fe400010f0eff */
[C---:B------:R-:W-:Y:S02]  /*dee0*/  IADD3 R45, P4, PT, R11.reuse, R213, RZ ;  /* 0x000000d50b2d7210 */ /* 0x040fe40007f9e0ff */
[C---:B------:R-:W-:Y:S02]  /*def0*/  IADD3 R47, P5, PT, R11.reuse, R214, RZ ;  /* 0x000000d60b2f7210 */ /* 0x040fe40007fbe0ff */
[----:B------:R-:W-:Y:S02]  /*df00*/  IADD3 R49, P2, PT, R11, R216, RZ ;  /* 0x000000d80b317210 */ /* 0x000fe40007f5e0ff */
[----:B------:R-:W-:-:S02]  /*df10*/  LEA.HI.X.SX32 R42, R51, R58, 0x1, P3 ;  /* 0x0000003a332a7211 */ /* 0x000fc400018f0eff */
[----:B------:R-:W-:Y:S02]  /*df20*/  IADD3 R51, P3, PT, R11, R217, RZ ;  /* 0x000000d90b337210 */ /* 0x000fe40007f7e0ff */
[-C--:B------:R-:W-:Y:S02]  /*df30*/  LEA.HI.X.SX32 R44, R213, R58.reuse, 0x1, P4 ;  /* 0x0000003ad52c7211 */ /* 0x080fe400020f0eff */
[-C--:B------:R-:W-:Y:S02]  /*df40*/  LEA.HI.X.SX32 R46, R214, R58.reuse, 0x1, P5 ;  /* 0x0000003ad62e7211 */ /* 0x080fe400028f0eff */
[----:B------:R-:W-:Y:S02]  /*df50*/  LEA.HI.X.SX32 R48, R216, R58, 0x1, P2 ;  /* 0x0000003ad8307211 */ /* 0x000fe400010f0eff */
[----:B------:R-:W-:Y:S02]  /*df60*/  IADD3 R53, P4, PT, R11, R218, RZ ;  /* 0x000000da0b357210 */ /* 0x000fe40007f9e0ff */
[----:B------:R-:W-:-:S02]  /*df70*/  LEA.HI.X.SX32 R50, R217, R58, 0x1, P3 ;  /* 0x0000003ad9327211 */ /* 0x000fc400018f0eff */
[----:B------:R-:W-:Y:S02]  /*df80*/  LEA.HI.X.SX32 R52, R218, R58, 0x1, P4 ;  /* 0x0000003ada347211 */ /* 0x000fe400020f0eff */
[----:B------:R-:W-:Y:S02]  /*df90*/  SHF.R.S32.HI R82, RZ, 0x1f, R12 ;  /* 0x0000001fff527819 */ /* 0x000fe4000001140c */
[----:B------:R-:W-:-:S04]  /*dfa0*/  IADD3 R63, P4, PT, R12, R17, RZ ;  /* 0x000000110c3f7210 */ /* 0x000fc80007f9e0ff */
[----:B------:R-:W-:Y:S02]  /*dfb0*/  LEA.HI.X.SX32 R62, R17, R82, 0x1, P4 ;  /* 0x00000052113e7211 */ /* 0x000fe400020f0eff */
[----:B------:R-:W-:-:S04]  /*dfc0*/  IADD3 R71, P4, PT, R12, R13, RZ ;  /* 0x0000000d0c477210 */ /* 0x000fc80007f9e0ff */
[----:B------:R-:W-:Y:S02]  /*dfd0*/  LEA.HI.X.SX32 R70, R13, R82, 0x1, P4 ;  /* 0x000000520d467211 */ /* 0x000fe400020f0eff */
[C---:B--2---:R-:W-:Y:S02]  /*dfe0*/  IADD3 R55, P5, PT, R11.reuse, R219, RZ ;  /* 0x000000db0b377210 */ /* 0x044fe40007fbe0ff */
[C---:B---3--:R-:W-:Y:S02]  /*dff0*/  IADD3 R57, P2, PT, R11.reuse, R220, RZ ;  /* 0x000000dc0b397210 */ /* 0x048fe40007f5e0ff */
[----:B----4-:R-:W-:Y:S02]  /*e000*/  IADD3 R59, P3, PT, R11, R221, RZ ;  /* 0x000000dd0b3b7210 */ /* 0x010fe40007f7e0ff */
[-C--:B------:R-:W-:Y:S02]  /*e010*/  LEA.HI.X.SX32 R54, R219, R58.reuse, 0x1, P5 ;  /* 0x0000003adb367211 */ /* 0x080fe400028f0eff */
[----:B------:R-:W-:-:S02]  /*e020*/  LEA.HI.X.SX32 R56, R220, R58, 0x1, P2 ;  /* 0x0000003adc387211 */ /* 0x000fc400010f0eff */
[----:B------:R-:W-:Y:S02]  /*e030*/  LEA.HI.X.SX32 R58, R221, R58, 0x1, P3 ;  /* 0x0000003add3a7211 */ /* 0x000fe400018f0eff */
[----:B------:R-:W-:-:S04]  /*e040*/  IADD3 R61, P3, PT, R12, R18, RZ ;  /* 0x000000120c3d7210 */ /* 0x000fc80007f7e0ff */
[----:B------:R-:W-:Y:S02]  /*e050*/  LEA.HI.X.SX32 R60, R18, R82, 0x1, P3 ;  /* 0x00000052123c7211 */ /* 0x000fe400018f0eff */
[C---:B------:R-:W-:Y:S02]  /*e060*/  IADD3 R69, P3, PT, R12.reuse, R14, RZ ;  /* 0x0000000e0c457210 */ /* 0x040fe40007f7e0ff */
[----:B------:R-:W-:Y:S02]  /*e070*/  IADD3 R79, P4, PT, R12, R222, RZ ;  /* 0x000000de0c4f7210 */ /* 0x000fe40007f9e0ff */
[-C--:B------:R-:W-:Y:S02]  /*e080*/  LEA.HI.X.SX32 R68, R14, R82.reuse, 0x1, P3 ;  /* 0x000000520e447211 */ /* 0x080fe400018f0eff */
[----:B------:R-:W-:Y:S02]  /*e090*/  IADD3 R77, P3, PT, R12, R223, RZ ;  /* 0x000000df0c4d7210 */ /* 0x000fe40007f7e0ff */
[----:B------:R-:W-:-:S02]  /*e0a0*/  LEA.HI.X.SX32 R78, R222, R82, 0x1, P4 ;  /* 0x00000052de4e7211 */ /* 0x000fc400020f0eff */
[----:B------:R-:W-:Y:S02]  /*e0b0*/  LEA.HI.X.SX32 R76, R223, R82, 0x1, P3 ;  /* 0x00000052df4c7211 */ /* 0x000fe400018f0eff */
[----:B------:R-:W2:Y:S04]  /*e0c0*/  LDL.LU R223, [R1+0x1c4] ;  /* 0x0001c40001df7983 */ /* 0x000ea80000300800 */
[----:B------:R-:W3:Y:S01]  /*e0d0*/  LDL.LU R222, [R1+0x34c] ;  /* 0x00034c0001de7983 */ /* 0x000ee20000300800 */
[----:B------:R-:W-:Y:S01]  /*e0e0*/  IADD3 R67, P2, PT, R12, R15, RZ ;  /* 0x0000000f0c437210 */ /* 0x000fe20007f5e0ff */
[-C--:B------:R-:W-:Y:S02]  /*e0f0*/  IMAD R84, R224, R28.reuse, RZ ;  /* 0x0000001ce0547224 */ /* 0x080fe400078e02ff */
[----:B------:R-:W-:Y:S01]  /*e100*/  IMAD R86, R225, R28, RZ ;  /* 0x0000001ce1567224 */ /* 0x000fe200078e02ff */
[----:B------:R-:W-:Y:S01]  /*e110*/  LEA.HI.X.SX32 R66, R15, R82, 0x1, P2 ;  /* 0x000000520f427211 */ /* 0x000fe200010f0eff */
[----:B------:R-:W-:Y:S01]  /*e120*/  IMAD R88, R250, R28, RZ ;  /* 0x0000001cfa587224 */ /* 0x000fe200078e02ff */
[----:B------:R-:W-:-:S02]  /*e130*/  IADD3 R75, P2, PT, R12, R226, RZ ;  /* 0x000000e20c4b7210 */ /* 0x000fc40007f5e0ff */
[----:B------:R-:W-:Y:S02]  /*e140*/  IADD3 R87, P3, PT, R12, R86, RZ ;  /* 0x000000560c577210 */ /* 0x000fe40007f7e0ff */
[----:B------:R-:W-:Y:S02]  /*e150*/  LEA.HI.X.SX32 R74, R226, R82, 0x1, P2 ;  /* 0x00000052e24a7211 */ /* 0x000fe400010f0eff */
[C---:B------:R-:W-:Y:S02]  /*e160*/  IADD3 R85, P2, PT, R12.reuse, R84, RZ ;  /* 0x000000540c557210 */ /* 0x040fe40007f5e0ff */
[----:B------:R-:W-:Y:S01]  /*e170*/  IADD3 R89, P4, PT, R12, R88, RZ ;  /* 0x000000580c597210 */ /* 0x000fe20007f9e0ff */
[----:B------:R-:W-:Y:S01]  /*e180*/  IMAD R96, R248, R28, RZ ;  /* 0x0000001cf8607224 */ /* 0x000fe200078e02ff */
[----:B------:R-:W-:Y:S01]  /*e190*/  LEA.HI.X.SX32 R84, R84, R82, 0x1, P2 ;  /* 0x0000005254547211 */ /* 0x000fe200010f0eff */
[----:B------:R-:W-:Y:S01]  /*e1a0*/  IMAD R98, R247, R28, RZ ;  /* 0x0000001cf7627224 */ /* 0x000fe200078e02ff */
[----:B------:R-:W-:Y:S01]  /*e1b0*/  LEA.HI.X.SX32 R86, R86, R82, 0x1, P3 ;  /* 0x0000005256567211 */ /* 0x000fe200018f0eff */
[----:B------:R-:W-:Y:S01]  /*e1c0*/  IMAD R100, R245, R28, RZ ;  /* 0x0000001cf5647224 */ /* 0x000fe200078e02ff */
[----:B------:R-:W-:-:S02]  /*e1d0*/  LEA.HI.X.SX32 R88, R88, R82, 0x1, P4 ;  /* 0x0000005258587211 */ /* 0x000fc400020f0eff */
[C---:B------:R-:W-:Y:S02]  /*e1e0*/  IADD3 R91, P2, PT, R12.reuse, R90, RZ ;  /* 0x0000005a0c5b7210 */ /* 0x040fe40007f5e0ff */
        /* <DEDUP_REMOVED lines=28> */
[C---:B------:R-:W-:Y:S02]  /*e3b0*/  IADD3 R111, P3, PT, R12.reuse, R110, RZ ;  /* 0x0000006e0c6f7210 */ /* 0x040fe40007f7e0ff */
[----:B------:R-:W-:Y:S01]  /*e3c0*/  IADD3 R113, P4, PT, R12, R112, RZ ;  /* 0x000000700c717210 */ /* 0x000fe20007f9e0ff */
[----:B------:R-:W-:Y:S01]  /*e3d0*/  IMAD R213, R228, R28, RZ ;  /* 0x0000001ce4d57224 */ /* 0x000fe200078e02ff */
[----:B------:R-:W-:Y:S01]  /*e3e0*/  LEA.HI.X.SX32 R64, R16, R82, 0x1, P5 ;  /* 0x0000005210407211 */ /* 0x000fe200028f0eff */
[----:B------:R-:W-:Y:S01]  /*e3f0*/  IMAD R28, R227, R28, RZ ;  /* 0x0000001ce31c7224 */ /* 0x000fe200078e02ff */
[----:B------:R-:W-:-:S02]  /*e400*/  LEA.HI.X.SX32 R108, R108, R82, 0x1, P2 ;  /* 0x000000526c6c7211 */ /* 0x000fc400010f0eff */
[-C--:B------:R-:W-:Y:S02]  /*e410*/  LEA.HI.X.SX32 R110, R110, R82.reuse, 0x1, P3 ;  /* 0x000000526e6e7211 */ /* 0x080fe400018f0eff */
[----:B------:R-:W-:Y:S02]  /*e420*/  LEA.HI.X.SX32 R112, R112, R82, 0x1, P4 ;  /* 0x0000005270707211 */ /* 0x000fe400020f0eff */
[C---:B------:R-:W-:Y:S02]  /*e430*/  IADD3 R73, P5, PT, R12.reuse, R252, RZ ;  /* 0x000000fc0c497210 */ /* 0x040fe40007fbe0ff */
[C---:B------:R-:W-:Y:S02]  /*e440*/  IADD3 R115, P2, PT, R12.reuse, R114, RZ ;  /* 0x000000720c737210 */ /* 0x040fe40007f5e0ff */
[C---:B------:R-:W-:Y:S02]  /*e450*/  IADD3 R117, P3, PT, R12.reuse, R116, RZ ;  /* 0x000000740c757210 */ /* 0x040fe40007f7e0ff */
[----:B------:R-:W-:-:S02]  /*e460*/  IADD3 R119, P4, PT, R12, R118, RZ ;  /* 0x000000760c777210 */ /* 0x000fc40007f9e0ff */
[-C--:B------:R-:W-:Y:S02]  /*e470*/  LEA.HI.X.SX32 R72, R252, R82.reuse, 0x1, P5 ;  /* 0x00000052fc487211 */ /* 0x080fe400028f0eff */
[-C--:B------:R-:W-:Y:S02]  /*e480*/  LEA.HI.X.SX32 R114, R114, R82.reuse, 0x1, P2 ;  /* 0x0000005272727211 */ /* 0x080fe400010f0eff */
[-C--:B------:R-:W-:Y:S02]  /*e490*/  LEA.HI.X.SX32 R116, R116, R82.reuse, 0x1, P3 ;  /* 0x0000005274747211 */ /* 0x080fe400018f0eff */
[----:B------:R-:W-:Y:S02]  /*e4a0*/  LEA.HI.X.SX32 R118, R118, R82, 0x1, P4 ;  /* 0x0000005276767211 */ /* 0x000fe400020f0eff */
[C---:B------:R-:W-:Y:S02]  /*e4b0*/  IADD3 R121, P2, PT, R12.reuse, R213, RZ ;  /* 0x000000d50c797210 */ /* 0x040fe40007f5e0ff */
[----:B------:R-:W-:Y:S01]  /*e4c0*/  IADD3 R123, P3, PT, R12, R28, RZ ;  /* 0x0000001c0c7b7210 */ /* 0x000fe20007f7e0ff */
[----:B------:R-:W-:Y:S01]  /*e4d0*/  IMAD R11, R215, 0x14, RZ ;  /* 0x00000014d70b7824 */ /* 0x000fe200078e02ff */
[----:B------:R-:W-:-:S04]  /*e4e0*/  SHF.R.S32.HI R120, RZ, 0x1f, R251 ;  /* 0x0000001fff787819 */ /* 0x000fc800000114fb */
[----:B------:R-:W-:Y:S02]  /*e4f0*/  LEA.HI R120, R120, R251, RZ, 0x6 ;  /* 0x000000fb78787211 */ /* 0x000fe400078f30ff */
[C---:B------:R-:W-:Y:S02]  /*e500*/  SHF.L.U64.HI R16, R207.reuse, 0x2, R208 ;  /* 0x00000002cf107819 */ /* 0x040fe400000102d0 */
[----:B------:R-:W-:Y:S01]  /*e510*/  SHF.R.S32.HI R208, RZ, 0x6, R120 ;  /* 0x00000006ffd07819 */ /* 0x000fe20000011478 */
[----:B------:R-:W-:Y:S01]  /*e520*/  IMAD.SHL.U32 R17, R207, 0x4, RZ ;  /* 0x00000004cf117824 */ /* 0x000fe200078e00ff */
[-C--:B------:R-:W-:Y:S02]  /*e530*/  LEA.HI.X.SX32 R213, R213, R82.reuse, 0x1, P2 ;  /* 0x00000052d5d57211 */ /* 0x080fe400010f0eff */
[----:B------:R-:W-:Y:S02]  /*e540*/  LEA.HI.X.SX32 R214, R28, R82, 0x1, P3 ;  /* 0x000000521cd67211 */ /* 0x000fe400018f0eff */
[----:B------:R-:W-:-:S02]  /*e550*/  VIMNMX R207, PT, PT, R208, 0x2, !PT ;  /* 0x00000002d0cf7848 */ /* 0x000fc40007fe0100 */
[----:B------:R-:W-:Y:S01]  /*e560*/  SHF.L.U64.HI R28, R122, 0x2, R126 ;  /* 0x000000027a1c7819 */ /* 0x000fe2000001027e */
[----:B------:R-:W-:Y:S01]  /*e570*/  IMAD.SHL.U32 R15, R209, 0x4, RZ ;  /* 0x00000004d10f7824 */ /* 0x000fe200078e00ff */
[C---:B------:R-:W-:Y:S01]  /*e580*/  SHF.L.U64.HI R206, R205.reuse, 0x2, R206 ;  /* 0x00000002cdce7819 */ /* 0x040fe200000102ce */
        /* <DEDUP_REMOVED lines=121> */
[----:B------:R-:W-:-:S02]  /*ed20*/  SHF.L.U64.HI R62, R63, 0x2, R62 ;  /* 0x000000023f3e7819 */ /* 0x000fc4000001023e */
[C---:B--2---:R-:W-:Y:S02]  /*ed30*/  IADD3 R81, P4, PT, R12.reuse, R223, RZ ;  /* 0x000000df0c517210 */ /* 0x044fe40007f9e0ff */
[----:B---3--:R-:W-:Y:S02]  /*ed40*/  IADD3 R83, P5, PT, R12, R222, RZ ;  /* 0x000000de0c537210 */ /* 0x008fe40007fbe0ff */
[----:B------:R-:W1:Y:S02]  /*ed50*/  LDC.64 R12, c[0x0][0x388] ;  /* 0x0000e200ff0c7b82 */ /* 0x000e640000000a00 */
[----:B-1----:R-:W-:-:S04]  /*ed60*/  IMAD.WIDE.U32 R12, R29, 0x14, R12 ;  /* 0x000000141d0c7825 */ /* 0x002fc800078e000c */
[----:B------:R-:W-:Y:S02]  /*ed70*/  IMAD.IADD R11, R13, 0x1, R11 ;  /* 0x000000010d0b7824 */ /* 0x000fe400078e020b */
[----:B------:R-:W-:Y:S02]  /*ed80*/  IMAD.MOV.U32 R124, RZ, RZ, R12 ;  /* 0x000000ffff7c7224 */ /* 0x000fe400078e000c */
[----:B------:R-:W1:Y:S01]  /*ed90*/  LDC.64 R12, c[0x0][0x380] ;  /* 0x0000e000ff0c7b82 */ /* 0x000e620000000a00 */
[-C--:B------:R-:W-:Y:S02]  /*eda0*/  LEA.HI.X.SX32 R80, R223, R82.reuse, 0x1, P4 ;  /* 0x00000052df507211 */ /* 0x080fe400020f0eff */
[----:B------:R-:W-:Y:S01]  /*edb0*/  LEA.HI.X.SX32 R82, R222, R82, 0x1, P5 ;  /* 0x00000052de527211 */ /* 0x000fe200028f0eff */
[----:B------:R-:W-:Y:S01]  /*edc0*/  IMAD.SHL.U32 R29, R122, 0x4, RZ ;  /* 0x000000047a1d7824 */ /* 0x000fe200078e00ff */
[----:B------:R-:W-:Y:S01]  /*edd0*/  SHF.L.U64.HI R64, R65, 0x2, R64 ;  /* 0x0000000241407819 */ /* 0x000fe20000010240 */
        /* <DEDUP_REMOVED lines=14> */
[----:B-1----:R-:W-:-:S04]  /*eec0*/  IMAD.WIDE.U32 R12, R9, 0x14, R12 ;  /* 0x00000014090c7825 */ /* 0x002fc800078e000c */
[----:B------:R-:W-:Y:S01]  /*eed0*/  IMAD R9, R10, 0x14, RZ ;  /* 0x000000140a097824 */ /* 0x000fe200078e02ff */
[----:B------:R-:W-:Y:S01]  /*eee0*/  SHF.L.U64.HI R80, R81, 0x2, R80 ;  /* 0x0000000251507819 */ /* 0x000fe20000010250 */
[----:B------:R-:W-:Y:S01]  /*eef0*/  IMAD.MOV.U32 R10, RZ, RZ, R12 ;  /* 0x000000ffff0a7224 */ /* 0x000fe200078e000c */
[----:B------:R-:W-:Y:S01]  /*ef00*/  SHF.L.U64.HI R82, R83, 0x2, R82 ;  /* 0x0000000253527819 */ /* 0x000fe20000010252 */
[----:B------:R-:W-:Y:S01]  /*ef10*/  IMAD.IADD R9, R13, 0x1, R9 ;  /* 0x000000010d097824 */ /* 0x000fe200078e0209 */
        /* <DEDUP_REMOVED lines=43> */
[----:B------:R-:W-:-:S02]  /*f1d0*/  IMAD.SHL.U32 R117, R117, 0x4, RZ ;  /* 0x0000000475757824 */ /* 0x000fc400078e00ff */
[----:B------:R-:W-:Y:S02]  /*f1e0*/  IMAD.SHL.U32 R119, R119, 0x4, RZ ;  /* 0x0000000477777824 */ /* 0x000fe400078e00ff */
[----:B------:R-:W-:Y:S02]  /*f1f0*/  IMAD.SHL.U32 R121, R121, 0x4, RZ ;  /* 0x0000000479797824 */ /* 0x000fe400078e00ff */
[----:B------:R-:W-:Y:S02]  /*f200*/  IMAD.SHL.U32 R123, R123, 0x4, RZ ;  /* 0x000000047b7b7824 */ /* 0x000fe400078e00ff */
[----:B------:R-:W-:Y:S02]  /*f210*/  VIADD R208, R208, 0xfffffffb ;  /* 0xfffffffbd0d07836 */ /* 0x000fe40000000000 */
[----:B------:R-:W-:Y:S02]  /*f220*/  VIADD R207, R207, 0xffffffff ;  /* 0xffffffffcfcf7836 */ /* 0x000fe40000000000 */
[----:B------:R-:W-:Y:S01]  /*f230*/  IMAD.MOV.U32 R126, RZ, RZ, RZ ;  /* 0x000000ffff7e7224 */ /* 0x000fe200078e00ff */
[----:B------:R-:W-:Y:S01]  /*f240*/  UIADD3 UR18, UPT, UPT, UR18, -0x140, URZ ;  /* 0xfffffec012127890 */ /* 0x000fe2000fffe0ff */
[----:B------:R-:W-:Y:S01]  /*f250*/  UMOV UR19, 0x1 ;  /* 0x0000000100137882 */ /* 0x000fe20000000000 */
[----:B------:R-:W-:Y:S01]  /*f260*/  UMOV UR29, 0x4 ;  /* 0x00000004001d7882 */ /* 0x000fe20000000000 */
[----:B------:R-:W-:Y:S01]  /*f270*/  UMOV UR5, URZ ;  /* 0x000000ff00057c82 */ /* 0x000fe20008000000 */
[----:B------:R-:W-:Y:S01]  /*f280*/  UMOV UR6, URZ ;  /* 0x000000ff00067c82 */ /* 0x000fe20008000000 */
[----:B------:R-:W-:-:S07]  /*f290*/  UMOV UR4, URZ ;  /* 0x000000ff00047c82 */ /* 0x000fce0008000000 */
.L_x_10:
[----:B------:R-:W-:Y:S01]  /*f2a0*/  UIADD3 UR5, UPT, UPT, UR5, 0x1, URZ ;  /* 0x0000000105057890 */ /* 0x000fe2000fffe0ff */
[----:B------:R-:W-:-:S04]  /*f2b0*/  DEPBAR.LE SB0, 0x6 ;  /* 0x000081800000791a */ /* 0x000fc80000000000 */
[----:B------:R-:W-:Y:S01]  /*f2c0*/  ULEA UR13, UR19, UR11, 0x3 ;  /* 0x0000000b130d7291 */ /* 0x000fe2000f8e18ff */
[----:B------:R-:W-:Y:S01]  /*f2d0*/  IMAD.U32 R126, R126, -0x80000000, RZ ;  /* 0x800000007e7e7824 */ /* 0x000fe200078e00ff */
[----:B------:R-:W-:Y:S02]  /*f2e0*/  UISETP.GT.AND UP1, UPT, UR5, 0x4, UPT ;  /* 0x000000040500788c */ /* 0x000fe4000bf24270 */
[----:B------:R-:W-:Y:S02]  /*f2f0*/  UIADD3 UR13, UPT, UPT, UR13, 0x3c000, URZ ;  /* 0x0003c0000d0d7890 */ /* 0x000fe4000fffe0ff */
[----:B------:R-:W-:Y:S01]  /*f300*/  USEL UR5, UR5, URZ, !UP1 ;  /* 0x000000ff05057287 */ /* 0x000fe2000c800000 */
[----:B------:R-:W-:Y:S06]  /*f310*/  BAR.SYNC.DEFER_BLOCKING 0x0 ;  /* 0x0000000000007b1d */ /* 0x000fec0000010000 */
[----:B------:R-:W-:Y:S05]  /*f320*/  @P0 BRA `(.L_x_8) ;  /* 0x0000000400100947 */ /* 0x000fea0003800000 */
[----:B------:R-:W-:Y:S02]  /*f330*/  ULEA UR9, UR5, UR11, 0xe ;  /* 0x0000000b05097291 */ /* 0x000fe4000f8e70ff */
[----:B------:R-:W-:Y:S02]  /*f340*/  ULEA UR8, UR5, UR11, 0xf ;  /* 0x0000000b05087291 */ /* 0x000fe4000f8e78ff */
[----:B------:R-:W-:Y:S02]  /*f350*/  UIADD3 UR9, UPT, UPT, UR9, 0x28000, URZ ;  /* 0x0002800009097890 */ /* 0x000fe4000fffe0ff */
[----:B------:R-:W-:Y:S02]  /*f360*/  USHF.R.U32.HI UR20, URZ, 0x4, UR8 ;  /* 0x00000004ff147899 */ /* 0x000fe40008011608 */
[----:B------:R-:W-:Y:S02]  /*f370*/  USHF.R.U32.HI UR9, URZ, 0x4, UR9 ;  /* 0x00000004ff097899 */ /* 0x000fe40008011609 */
[----:B------:R-:W-:-:S02]  /*f380*/  USGXT.U32 UR20, UR20, 0xe ;  /* 0x0000000e1414789a */ /* 0x000fc40008000000 */
[----:B------:R-:W-:Y:S02]  /*f390*/  USGXT.U32 UR26, UR9, 0xe ;  /* 0x0000000e091a789a */ /* 0x000fe40008000000 */
[----:B------:R-:W-:Y:S02]  /*f3a0*/  UIADD3 UR24, UP2, UPT, UR20, 0x2, URZ ;  /* 0x0000000214187890 */ /* 0x000fe4000ff5e0ff */
[----:B------:R-:W-:Y:S01]  /*f3b0*/  UIADD3 UR22, UP1, UPT, UR26, 0x2, URZ ;  /* 0x000000021a167890 */ /* 0x000fe2000ff3e0ff */
[----:B------:R-:W-:Y:S01]  /*f3c0*/  UMOV UR8, URZ ;  /* 0x000000ff00087c82 */ /* 0x000fe20008000000 */
[----:B------:R-:W-:Y:S01]  /*f3d0*/  UMOV UR7, URZ ;  /* 0x000000ff00077c82 */ /* 0x000fe20008000000 */
[----:B------:R-:W-:Y:S02]  /*f3e0*/  UIADD3.X UR25, UPT, UPT, UR8, 0x40004040, URZ, UP2, !UPT ;  /* 0x4000404008197890 */ /* 0x000fe400097fe4ff */
[----:B------:R-:W-:Y:S02]  /*f3f0*/  UIADD3 UR56, UP5, UPT, UR24, 0x2, URZ ;  /* 0x0000000218387890 */ /* 0x000fe4000ffbe0ff */
[----:B------:R-:W-:-:S02]  /*f400*/  UIADD3.X UR23, UPT, UPT, UR7, 0x40004040, URZ, UP1, !UPT ;  /* 0x4000404007177890 */ /* 0x000fc40008ffe4ff */
[----:B------:R-:W-:Y:S01]  /*f410*/  UIADD3 UR58, UP6, UPT, UR24, 0x4, URZ ;  /* 0x00000004183a7890 */ /* 0x000fe2000ffde0ff */
[----:B------:R-:W-:Y:S01]  /*f420*/  UMOV UR8, UR13 ;  /* 0x0000000d00087c82 */ /* 0x000fe20008000000 */
[----:B------:R-:W-:Y:S01]  /*f430*/  UMOV UR9, URZ ;  /* 0x000000ff00097c82 */ /* 0x000fe20008000000 */
[----:B------:R-:W-:Y:S02]  /*f440*/  UIADD3 UR60, UP1, UPT, UR24, 0x3fe, URZ ;  /* 0x000003fe183c7890 */ /* 0x000fe4000ff3e0ff */
[----:B------:R-:W-:Y:S01]  /*f450*/  UIADD3 UR62, UP2, UPT, UR24, 0x400, URZ ;  /* 0x00000400183e7890 */ /* 0x000fe2000ff5e0ff */
[----:B------:R-:W-:Y:S01]  /*f460*/  UMOV UR7, UR8 ;  /* 0x0000000800077c82 */ /* 0x000fe20008000000 */
[----:B------:R-:W-:Y:S02]  /*f470*/  UIADD3 UR54, UP4, UPT, UR22, 0x2, URZ ;  /* 0x0000000216367890 */ /* 0x000fe4000ff9e0ff */
[----:B------:R-:W-:Y:S02]  /*f480*/  UIADD3 UR64, UP3, UPT, UR24, 0x402, URZ ;  /* 0x0000040218407890 */ /* 0x000fe4000ff7e0ff */
[----:B------:R-:W-:-:S02]  /*f490*/  UIADD3.X UR57, UPT, UPT, UR25, URZ, URZ, UP5, !UPT ;  /* 0x000000ff19397290 */ /* 0x000fc4000affe4ff */
[----:B------:R-:W-:Y:S02]  /*f4a0*/  UIADD3 UR8, UP5, UPT, UR22, 0x4, URZ ;  /* 0x0000000416087890 */ /* 0x000fe4000ffbe0ff */
[----:B------:R-:W-:Y:S02]  /*f4b0*/  UIADD3.X UR59, UPT, UPT, UR25, URZ, URZ, UP6, !UPT ;  /* 0x000000ff193b7290 */ /* 0x000fe4000b7fe4ff */
[----:B------:R-:W-:Y:S02]  /*f4c0*/  UIADD3 UR30, UP6, UPT, UR22, 0x1fe, URZ ;  /* 0x000001fe161e7890 */ /* 0x000fe4000ffde0ff */
[----:B------:R-:W-:Y:S02]  /*f4d0*/  UIADD3.X UR61, UPT, UPT, UR25, URZ, URZ, UP1, !UPT ;  /* 0x000000ff193d7290 */ /* 0x000fe40008ffe4ff */
[----:B------:R-:W-:Y:S02]  /*f4e0*/  UIADD3 UR32, UP1, UPT, UR22, 0x200, URZ ;  /* 0x0000020016207890 */ /* 0x000fe4000ff3e0ff */
[----:B------:R-:W-:-:S02]  /*f4f0*/  UIADD3.X UR63, UPT, UPT, UR25, URZ, URZ, UP2, !UPT ;  /* 0x000000ff193f7290 */ /* 0x000fc400097fe4ff */
[----:B------:R-:W-:Y:S02]  /*f500*/  UIADD3.X UR55, UPT, UPT, UR23, URZ, URZ, UP4, !UPT ;  /* 0x000000ff17377290 */ /* 0x000fe4000a7fe4ff */
[----:B------:R-:W-:Y:S02]  /*f510*/  UIADD3 UR34, UP2, UPT, UR22, 0x202, URZ ;  /* 0x0000020216227890 */ /* 0x000fe4000ff5e0ff */
[----:B------:R-:W-:Y:S02]  /*f520*/  UIADD3.X UR65, UPT, UPT, UR25, URZ, URZ, UP3, !UPT ;  /* 0x000000ff19417290 */ /* 0x000fe40009ffe4ff */
[----:B------:R-:W-:Y:S02]  /*f530*/  UIADD3 UR38, UP4, UPT, UR24, 0x404, URZ ;  /* 0x0000040418267890 */ /* 0x000fe4000ff9e0ff */
[----:B------:R-:W-:Y:S02]  /*f540*/  UIADD3 UR36, UP3, UPT, UR22, 0x204, URZ ;  /* 0x0000020416247890 */ /* 0x000fe4000ff7e0ff */
[----:B------:R-:W-:-:S02]  /*f550*/  UIADD3.X UR9, UPT, UPT, UR23, URZ, URZ, UP5, !UPT ;  /* 0x000000ff17097290 */ /* 0x000fc4000affe4ff */
[----:B------:R-:W-:Y:S02]  /*f560*/  UIADD3.X UR31, UPT, UPT, UR23, URZ, URZ, UP6, !UPT ;  /* 0x000000ff171f7290 */ /* 0x000fe4000b7fe4ff */
[----:B------:R-:W-:Y:S02]  /*f570*/  UIADD3.X UR33, UPT, UPT, UR23, URZ, URZ, UP1, !UPT ;  /* 0x000000ff17217290 */ /* 0x000fe40008ffe4ff */
[----:B------:R-:W-:Y:S01]  /*f580*/  UIADD3.X UR35, UPT, UPT, UR23, URZ, URZ, UP2, !UPT ;  /* 0x000000ff17237290 */ /* 0x000fe200097fe4ff */
[----:B------:R-:W-:Y:S01]  /*f590*/  UMOV UR14, 0x0 ;  /* 0x00000000000e7882 */ /* 0x000fe20000000000 */
[----:B------:R-:W-:Y:S01]  /*f5a0*/  UMOV UR15, 0x4200910 ;  /* 0x04200910000f7882 */ /* 0x000fe20000000000 */
[----:B------:R-:W-:Y:S01]  /*f5b0*/  UMOV UR21, 0x40004040 ;  /* 0x4000404000157882 */ /* 0x000fe20000000000 */
[----:B------:R-:W-:Y:S01]  /*f5c0*/  UMOV UR27, 0x40004040 ;  /* 0x40004040001b7882 */ /* 0x000fe20000000000 */
[----:B------:R-:W-:Y:S01]  /*f5d0*/  UIADD3.X UR39, UPT, UPT, UR25, URZ, URZ, UP4, !UPT ;  /* 0x000000ff19277290 */ /* 0x000fe2000a7fe4ff */
[----:B------:R1:W-:Y:S01]  /*f5e0*/  UTCHMMA gdesc[UR26], gdesc[UR20], tmem[UR10], tmem[UR14], idesc[UR15], UPT ;  /* 0x00ff0e141a0075ea */ /* 0x0003e2000b80000a */
[----:B------:R-:W-:Y:S01]  /*f5f0*/  UIADD3.X UR37, UPT, UPT, UR23, URZ, URZ, UP3, !UPT ;  /* 0x000000ff17257290 */ /* 0x000fe20009ffe4ff */
[----:B------:R-:W-:Y:S01]  /*f600*/  UMOV UR16, 0x0 ;  /* 0x0000000000107882 */ /* 0x000fe20000000000 */
[----:B------:R-:W-:Y:S01]  /*f610*/  UMOV UR17, 0x4200910 ;  /* 0x0420091000117882 */ /* 0x000fe20000000000 */
[----:B------:R-:W-:Y:S01]  /*f620*/  UMOV UR44, 0x0 ;  /* 0x00000000002c7882 */ /* 0x000fe20000000000 */
[----:B------:R-:W-:Y:S01]  /*f630*/  UMOV UR45, 0x4200910 ;  /* 0x04200910002d7882 */ /* 0x000fe20000000000 */
        /* <DEDUP_REMOVED lines=19> */
.L_x_8:
[----:B------:R-:W2:Y:S01]  /*f770*/  SYNCS.PHASECHK.TRANS64.TRYWAIT P3, [UR28], R126 ;  /* 0x0000007eff0075a7 */ /* 0x000ea2000806111c */
[----:B------:R-:W-:Y:S01]  /*f780*/  ISETP.LE.AND P2, PT, R208, UR4, PT ;  /* 0x00000004d0007c0c */ /* 0x000fe2000bf43270 */
[----:B-1----:R-:W-:Y:S01]  /*f790*/  UMOV UR7, UR6 ;  /* 0x0000000600077c82 */ /* 0x002fe20008000000 */
[----:B--2---:R-:W-:Y:S11]  /*f7a0*/  @!P3 BRA `(.L_x_9) ;  /* 0x000000400098b947 */ /* 0x004ff60003800000 */
.L_x_16:
[----:B------:R-:W-:Y:S01]  /*f7b0*/  BAR.SYNC.DEFER_BLOCKING 0x0 ;  /* 0x0000000000007b1d */ /* 0x000fe20000010000 */
[C---:B------:R-:W-:Y:S01]  /*f7c0*/  ISETP.GE.AND P3, PT, R2.reuse, UR18, PT ;  /* 0x0000001202007c0c */ /* 0x040fe2000bf66270 */
[----:B------:R-:W-:Y:S01]  /*f7d0*/  UIADD3 UR29, UPT, UPT, UR29, 0x1, URZ ;  /* 0x000000011d1d7890 */ /* 0x000fe2000fffe0ff */
[----:B------:R-:W-:Y:S01]  /*f7e0*/  LOP3.LUT R210, R2, 0x2, RZ, 0xfc, !PT ;  /* 0x0000000202d27812 */ /* 0x000fe200078efcff */
[----:B------:R-:W-:Y:S01]  /*f7f0*/  UIADD3 UR4, UPT, UPT, UR4, 0x1, URZ ;  /* 0x0000000104047890 */ /* 0x000fe2000fffe0ff */
[----:B------:R-:W-:Y:S01]  /*f800*/  SEL R126, RZ, 0x4, P3 ;  /* 0x00000004ff7e7807 */ /* 0x000fe20001800000 */
[----:B------:R-:W-:Y:S01]  /*f810*/  UISETP.GT.AND UP1, UPT, UR29, 0x4, UPT ;  /* 0x000000041d00788c */ /* 0x000fe2000bf24270 */
[----:B------:R-:W-:Y:S01]  /*f820*/  LOP3.LUT R211, R4, 0x10, RZ, 0x3c, !PT ;  /* 0x0000001004d37812 */ /* 0x000fe200078e3cff */
[----:B------:R-:W-:Y:S01]  /*f830*/  UIADD3 UR19, UPT, UPT, UR19, 0x1, URZ ;  /* 0x0000000113137890 */ /* 0x000fe2000fffe0ff */
[----:B------:R-:W-:Y:S01]  /*f840*/  SEL R126, R126, RZ, !P2 ;  /* 0x000000ff7e7e7207 */ /* 0x000fe20005000000 */
[----:B------:R-:W-:-:S02]  /*f850*/  USEL UR29, UR29, URZ, !UP1 ;  /* 0x000000ff1d1d7287 */ /* 0x000fc4000c800000 */
[----:B------:R-:W-:Y:S01]  /*f860*/  UISETP.GT.AND UP1, UPT, UR19, 0x1, UPT ;  /* 0x000000011300788c */ /* 0x000fe2000bf24270 */
[----:B------:R-:W-:Y:S01]  /*f870*/  ISETP.NE.U32.AND P3, PT, R126, RZ, PT ;  /* 0x000000ff7e00720c */ /* 0x000fe20003f65070 */
[----:B------:R-:W-:Y:S01]  /*f880*/  ULEA UR6, UR29, UR11, 0xe ;  /* 0x0000000b1d067291 */ /* 0x000fe2000f8e70ff */
[----:B------:R-:W-:Y:S01]  /*f890*/  IADD3 R126, P4, PT, R10, R83, RZ ;  /* 0x000000530a7e7210 */ /* 0x000fe20007f9e0ff */
[----:B------:R-:W-:Y:S01]  /*f8a0*/  USEL UR19, UR19, URZ, !UP1 ;  /* 0x000000ff13137287 */ /* 0x000fe2000c800000 */
[----:B------:R-:W-:-:S03]  /*f8b0*/  UMOV UR28, UR13 ;  /* 0x0000000d001c7c82 */ /* 0x000fc60008000000 */
[----:B------:R-:W-:Y:S02]  /*f8c0*/  IMAD.X R127, R9, 0x1, R82, P4 ;  /* 0x00000001097f7824 */ /* 0x000fe400020e0652 */
[----:B------:R-:W-:-:S05]  /*f8d0*/  VIADD R209, R4, UR6 ;  /* 0x0000000604d17c36 */ /* 0x000fca0008000000 */
[----:B------:R-:W-:Y:S01]  /*f8e0*/  @!PT LDS RZ, [RZ] ;  /* 0x00000000fffff984 */ /* 0x000fe20000000800 */
[----:B------:R-:W-:Y:S01]  /*f8f0*/  @!PT LDS RZ, [RZ] ;  /* 0x00000000fffff984 */ /* 0x000fe20000000800 */
[----:B------:R-:W-:Y:S01]  /*f900*/  @!PT LDS RZ, [RZ] ;  /* 0x00000000fffff984 */ /* 0x000fe20000000800 */
[----:B------:R1:W-:Y:S01]  /*f910*/  LDGSTS.E [R209+0x28000], desc[UR40][R126.64], P3 ;  /* 0x280000007ed17fae */ /* 0x0003e200099a1028 */
[----:B------:R-:W-:Y:S02]  /*f920*/  ISETP.GE.AND P3, PT, R210, UR18, PT ;  /* 0x00000012d2007c0c */ /* 0x000fe4000bf66270 */
[----:B------:R-:W-:Y:S02]  /*f930*/  LOP3.LUT R210, R2, 0x20, RZ, 0xfc, !PT ;  /* 0x0000002002d27812 */ /* 0x000fe400078efcff */
[----:B-1----:R-:W-:-:S04]  /*f940*/  SEL R126, RZ, 0x4, P3 ;  /* 0x00000004ff7e7807 */ /* 0x002fc80001800000 */
[----:B------:R-:W-:-:S04]  /*f950*/  SEL R126, R126, RZ, !P2 ;  /* 0x000000ff7e7e7207 */ /* 0x000fc80005000000 */
[----:B------:R-:W-:Y:S02]  /*f960*/  ISETP.NE.U32.AND P3, PT, R126, RZ, PT ;  /* 0x000000ff7e00720c */ /* 0x000fe40003f65070 */
[----:B------:R-:W-:-:S05]  /*f970*/  IADD3 R126, P4, PT, R10, R81, RZ ;  /* 0x000000510a7e7210 */ /* 0x000fca0007f9e0ff */
[----:B------:R-:W-:-:S06]  /*f980*/  IMAD.X R127, R9, 0x1, R80, P4 ;  /* 0x00000001097f7824 */ /* 0x000fcc00020e0650 */
        /* <DEDUP_REMOVED lines=19> */
[----:B-1----:R-:W-:Y:S01]  /*fac0*/  SEL R126, RZ, 0x4, P3 ;  /* 0x00000004ff7e7807 */ /* 0x002fe20001800000 */
[----:B------:R-:W-:-:S03]  /*fad0*/  VIADD R209, R211, UR6 ;  /* 0x00000006d3d17c36 */ /* 0x000fc60008000000 */
        /* <DEDUP_REMOVED lines=197> */
[----:B------:R-:W-:Y:S01]  /*10730*/  VIADD R209, R234, UR6 ;  /* 0x00000006ead17c36 */ /* 0x000fe20008000000 */
[----:B------:R-:W-:Y:S02]  /*10740*/  ULEA UR6, UR29, UR11, 0xf ;  /* 0x0000000b1d067291 */ /* 0x000fe4000f8e78ff */
        /* <DEDUP_REMOVED lines=22> */
[----:B------:R-:W2:Y:S02]  /*108b0*/  S2R R210, SR_TID.X ;  /* 0x0000000000d27919 */ /* 0x000ea40000002100 */
[----:B-1----:R-:W-:-:S04]  /*108c0*/  SEL R126, RZ, 0x4, P3 ;  /* 0x00000004ff7e7807 */ /* 0x002fc80001800000 */
[----:B------:R-:W-:-:S04]  /*108d0*/  SEL R126, R126, RZ, !P2 ;  /* 0x000000ff7e7e7207 */ /* 0x000fc80005000000 */
[----:B------:R-:W-:Y:S02]  /*108e0*/  ISETP.NE.U32.AND P3, PT, R126, RZ, PT ;  /* 0x000000ff7e00720c */ /* 0x000fe40003f65070 */
[----:B------:R-:W-:-:S05]  /*108f0*/  IADD3 R126, P4, PT, R10, R85, RZ ;  /* 0x000000550a7e7210 */ /* 0x000fca0007f9e0ff */
[----:B------:R-:W-:Y:S01]  /*10900*/  IMAD.X R127, R9, 0x1, R84, P4 ;  /* 0x00000001097f7824 */ /* 0x000fe200020e0654 */
[----:B------:R-:W-:-:S05]  /*10910*/  IADD3 R10, P4, PT, R10, R5, RZ ;  /* 0x000000050a0a7210 */ /* 0x000fca0007f9e0ff */
[----:B------:R1:W-:Y:S01]  /*10920*/  LDGSTS.E [R209+0x2a008], desc[UR40][R126.64], P3 ;  /* 0x2a0080007ed17fae */ /* 0x0003e200099a1028 */
[----:B------:R-:W-:Y:S01]  /*10930*/  IMAD.X R9, R9, 0x1, R6, P4 ;  /* 0x0000000109097824 */ /* 0x000fe200020e0606 */
[----:B--2---:R-:W-:Y:S02]  /*10940*/  LOP3.LUT R210, R210, 0x3f, RZ, 0xc0, !PT ;  /* 0x0000003fd2d27812 */ /* 0x004fe400078ec0ff */
[----:B------:R-:W0:Y:S02]  /*10950*/  LDGDEPBAR ;  /* 0x00000000000079af */ /* 0x000e240000000000 */
[----:B------:R-:W-:Y:S01]  /*10960*/  ISETP.GE.AND P3, PT, R210, UR18, PT ;  /* 0x00000012d2007c0c */ /* 0x000fe2000bf66270 */
[----:B------:R-:W-:-:S03]  /*10970*/  UIADD3 UR18, UPT, UPT, UR18, -0x40, URZ ;  /* 0xffffffc012127890 */ /* 0x000fc6000fffe0ff */
[----:B-1----:R-:W-:Y:S01]  /*10980*/  SEL R126, RZ, 0x4, P3 ;  /* 0x00000004ff7e7807 */ /* 0x002fe20001800000 */
[----:B------:R-:W-:-:S03]  /*10990*/  VIADD R209, R3, UR6 ;  /* 0x0000000603d17c36 */ /* 0x000fc60008000000 */
[----:B------:R-:W-:-:S04]  /*109a0*/  SEL R126, R126, RZ, !P2 ;  /* 0x000000ff7e7e7207 */ /* 0x000fc80005000000 */
[----:B------:R-:W-:Y:S02]  /*109b0*/  ISETP.NE.U32.AND P2, PT, R126, RZ, PT ;  /* 0x000000ff7e00720c */ /* 0x000fe40003f45070 */
[----:B------:R-:W-:-:S05]  /*109c0*/  IADD3 R126, P3, PT, R124, R59, RZ ;  /* 0x0000003b7c7e7210 */ /* 0x000fca0007f7e0ff */
[----:B------:R-:W-:-:S06]  /*109d0*/  IMAD.X R127, R11, 0x1, R58, P3 ;  /* 0x000000010b7f7824 */ /* 0x000fcc00018e063a */
[----:B------:R1:W-:Y:S02]  /*109e0*/  LDGSTS.E [R209], desc[UR40][R126.64], P2 ;  /* 0x000000007ed17fae */ /* 0x0003e400091a1028 */
[----:B-1----:R-:W-:-:S05]  /*109f0*/  IADD3 R126, P3, PT, R124, R51, RZ ;  /* 0x000000337c7e7210 */ /* 0x002fca0007f7e0ff */
[----:B------:R-:W-:-:S05]  /*10a00*/  IMAD.X R127, R11, 0x1, R50, P3 ;  /* 0x000000010b7f7824 */ /* 0x000fca00018e0632 */
[----:B------:R1:W-:Y:S02]  /*10a10*/  LDGSTS.E [R209+0x400], desc[UR40][R126.64], P2 ;  /* 0x004000007ed17fae */ /* 0x0003e400091a1028 */
        /* <DEDUP_REMOVED lines=42> */
[----:B-1----:R-:W-:Y:S01]  /*10cc0*/  IADD3 R126, P3, PT, R124, R57, RZ ;  /* 0x000000397c7e7210 */ /* 0x002fe20007f7e0ff */
[----:B------:R-:W-:-:S04]  /*10cd0*/  VIADD R209, R235, UR6 ;  /* 0x00000006ebd17c36 */ /* 0x000fc80008000000 */
        /* <DEDUP_REMOVED lines=97> */
[----:B------:R-:W-:Y:S01]  /*112f0*/  VIADD R209, R232, UR6 ;  /* 0x00000006e8d17c36 */ /* 0x000fe20008000000 */
[----:B------:R-:W-:-:S03]  /*11300*/  USEL UR6, URZ, 0x1, !UP1 ;  /* 0x00000001ff067887 */ /* 0x000fc6000c800000 */
[----:B------:R-:W-:Y:S01]  /*11310*/  IMAD.X R127, R11, 0x1, R52, P3 ;  /* 0x000000010b7f7824 */ /* 0x000fe200018e0634 */
[----:B------:R-:W-:-:S04]  /*11320*/  ULOP3.LUT UR6, UR7, UR6, URZ, 0x3c, !UPT ;  /* 0x0000000607067292 */ /* 0x000fc8000f8e3cff */
        /* <DEDUP_REMOVED lines=44> */
[----:B------:R-:W-:Y:S01]  /*115f0*/  IMAD.X R127, R11, 0x1, R206, P3 ;  /* 0x000000010b7f7824 */ /* 0x000fe200018e06ce */
[----:B------:R-:W-:-:S04]  /*11600*/  IADD3 R124, P3, PT, R124, R7, RZ ;  /* 0x000000077c7c7210 */ /* 0x000fc80007f7e0ff */
[----:B------:R1:W-:Y:S01]  /*11610*/  LDGSTS.E [R209+0x3f00], desc[UR40][R126.64], P2 ;  /* 0x03f000007ed17fae */ /* 0x0003e200091a1028 */
[----:B------:R-:W-:Y:S01]  /*11620*/  ISETP.NE.U32.AND P2, PT, R207, UR4, PT ;  /* 0x00000004cf007c0c */ /* 0x000fe2000bf45070 */
[----:B------:R-:W-:Y:S02]  /*11630*/  IMAD.X R11, R11, 0x1, R8, P3 ;  /* 0x000000010b0b7824 */ /* 0x000fe400018e0608 */
[----:B------:R-:W0:Y:S01]  /*11640*/  LDGDEPBAR ;  /* 0x00000000000079af */ /* 0x000e220000000000 */
[----:B-1----:R-:W-:-:S09]  /*11650*/  IMAD.U32 R126, RZ, RZ, UR7 ;  /* 0x00000007ff7e7e24 */ /* 0x002fd2000f8e00ff */
[----:B------:R-:W-:Y:S05]  /*11660*/  @P2 BRA `(.L_x_10) ;  /* 0xffffffdc000c2947 */ /* 0x000fea000383ffff */
.L_x_7:
[----:B------:R-:W-:Y:S05]  /*11670*/  @!P1 BRA `(.L_x_11) ;  /* 0x0000000000109947 */ /* 0x000fea0003800000 */
[----:B------:R-:W-:-:S06]  /*11680*/  USHF.L.U32 UR7, UR7, 0x1f, URZ ;  /* 0x0000001f07077899 */ /* 0x000fcc00080006ff */
[----:B------:R-:W-:-:S04]  /*11690*/  IMAD.U32 R2, RZ, RZ, UR7 ;  /* 0x00000007ff027e24 */ /* 0x000fc8000f8e00ff */
[----:B------:R-:W1:Y:S02]  /*116a0*/  SYNCS.PHASECHK.TRANS64.TRYWAIT P0, [UR13], R2 ;  /* 0x00000002ff0075a7 */ /* 0x000e64000800110d */
[----:B-1----:R-:W-:Y:S05]  /*116b0*/  @!P0 BRA `(.L_x_12) ;  /* 0x0000002000e08947 */ /* 0x002fea0003800000 */
.L_x_11:
[----:B---3--:R-:W2:Y:S01]  /*116c0*/  LDL.LU R73, [R1+0x300] ;  /* 0x0003000001497983 */ /* 0x008ea20000300800 */
[----:B------:R-:W-:-:S04]  /*116d0*/  DEPBAR.LE SB0, 0x0 ;  /* 0x000080000000791a */ /* 0x000fc80000000000 */
[----:B------:R-:W3:Y:S01]  /*116e0*/  LDL.LU R74, [R1+0x260] ;  /* 0x00026000014a7983 */ /* 0x000ee20000300800 */
[----:B------:R-:W1:Y:S01]  /*116f0*/  LDCU UR4, c[0x0][0x3b4] ;  /* 0x00007680ff0477ac */ /* 0x000e620008000800 */
[----:B------:R-:W4:Y:S01]  /*11700*/  S2R R3, SR_TID.X ;  /* 0x0000000000037919 */ /* 0x000f220000002100 */
[----:B------:R-:W-:Y:S01]  /*11710*/  BAR.SYNC.DEFER_BLOCKING 0x0 ;  /* 0x0000000000007b1d */ /* 0x000fe20000010000 */
[C---:B----4-:R-:W-:Y:S01]  /*11720*/  LOP3.LUT P1, RZ, R3.reuse, 0x7f, RZ, 0xc0, !PT ;  /* 0x0000007f03ff7812 */ /* 0x050fe2000782c0ff */
[----:B------:R-:W-:-:S12]  /*11730*/  IMAD.SHL.U32 R2, R3, 0x80, RZ ;  /* 0x0000008003027824 */ /* 0x000fd800078e00ff */
[----:B------:R-:W4:Y:S02]  /*11740*/  @!P1 SYNCS.CCTL.IV [UR11+0x3c000] ;  /* 0x03c00000ff0099b1 */ /* 0x000f24000800000b */
[----:B----4-:R-:W-:Y:S06]  /*11750*/  BAR.SYNC.DEFER_BLOCKING 0x0 ;  /* 0x0000000000007b1d */ /* 0x010fec0000010000 */
[----:B-----5:R-:W-:Y:S01]  /*11760*/  LDTM.16dp32bit_t0_t15.x64 R4, tmem[UR12] ;  /* 0x0000000c000479ee */ /* 0x020fe20008b00000 */
[----:B------:R-:W4:Y:S01]  /*11770*/  LDTM.16dp32bit_t16_t31.x64 R4, tmem[UR12+0x40] ;  /* 0x0000400c000479ee */ /* 0x000f220008b20000 */
[C---:B------:R-:W-:Y:S01]  /*11780*/  IMAD.SHL.U32 R72, R3.reuse, 0x10, RZ ;  /* 0x0000001003487824 */ /* 0x040fe200078e00ff */
[----:B------:R-:W-:Y:S01]  /*11790*/  LOP3.LUT R69, R2, 0x800, RZ, 0xc0, !PT ;  /* 0x0000080002457812 */ /* 0x000fe200078ec0ff */
[----:B------:R-:W-:Y:S01]  /*117a0*/  IMAD.SHL.U32 R3, R3, 0x8, RZ ;  /* 0x0000000803037824 */ /* 0x000fe200078e00ff */
[----:B------:R-:W3:Y:S02]  /*117b0*/  LDCU.128 UR12, c[0x0][0x390] ;  /* 0x00007200ff0c77ac */ /* 0x000ee40008000c00 */
[----:B------:R-:W-:-:S04]  /*117c0*/  LOP3.LUT R2, R72, 0xf0, RZ, 0xc0, !PT ;  /* 0x000000f048027812 */ /* 0x000fc800078ec0ff */
[----:B------:R-:W-:Y:S02]  /*117d0*/  IADD3 R69, PT, PT, R2, UR11, R69 ;  /* 0x0000000b02457c10 */ /* 0x000fe4000fffe045 */
[----:B------:R-:W-:Y:S01]  /*117e0*/  LOP3.LUT R2, R3, 0x300, RZ, 0xc0, !PT ;  /* 0x0000030003027812 */ /* 0x000fe200078ec0ff */
[----:B------:R-:W1:Y:S04]  /*117f0*/  @!P1 SYNCS.CCTL.IV [UR11+0x3c008] ;  /* 0x03c00800ff0099b1 */ /* 0x000e68000800000b */
[----:B------:R-:W-:Y:S01]  /*11800*/  IMAD.IADD R2, R2, 0x1, R69 ;  /* 0x0000000102027824 */ /* 0x000fe200078e0245 */
[----:B------:R-:W-:Y:S01]  /*11810*/  NOP ;  /* 0x0000000000007918 */ /* 0x000fe20000000000 */
[----:B----4-:R-:W-:Y:S02]  /*11820*/  IMAD.MOV.U32 R68, RZ, RZ, R4 ;  /* 0x000000ffff447224 */ /* 0x010fe400078e0004 */
[----:B------:R-:W-:-:S02]  /*11830*/  IMAD.MOV.U32 R4, RZ, RZ, R5 ;  /* 0x000000ffff047224 */ /* 0x000fc400078e0005 */
[----:B------:R-:W-:Y:S02]  /*11840*/  IMAD.MOV.U32 R69, RZ, RZ, R6 ;  /* 0x000000ffff457224 */ /* 0x000fe400078e0006 */
[----:B------:R-:W-:Y:S02]  /*11850*/  IMAD.MOV.U32 R5, RZ, RZ, R7 ;  /* 0x000000ffff057224 */ /* 0x000fe400078e0007 */
[----:B------:R-:W-:Y:S02]  /*11860*/  IMAD.MOV.U32 R70, RZ, RZ, R8 ;  /* 0x000000ffff467224 */ /* 0x000fe400078e0008 */
[----:B------:R-:W-:Y:S02]  /*11870*/  IMAD.MOV.U32 R71, RZ, RZ, R10 ;  /* 0x000000ffff477224 */ /* 0x000fe400078e000a */
[----:B------:R-:W-:Y:S02]  /*11880*/  IMAD.MOV.U32 R6, RZ, RZ, R9 ;  /* 0x000000ffff067224 */ /* 0x000fe400078e0009 */
[----:B------:R-:W-:Y:S01]  /*11890*/  IMAD.MOV.U32 R7, RZ, RZ, R11 ;  /* 0x000000ffff077224 */ /* 0x000fe200078e000b */
[----:B-1----:R1:W-:Y:S04]  /*118a0*/  STS.128 [R2], R68 ;  /* 0x0000004402007388 */ /* 0x0023e80000000c00 */
[----:B------:R4:W-:Y:S01]  /*118b0*/  STS.128 [R2+0x400], R4 ;  /* 0x0004000402007388 */ /* 0x0009e20000000c00 */
[----:B------:R-:W-:Y:S01]  /*118c0*/  LOP3.LUT R3, R72, 0x7f0, RZ, 0xc0, !PT ;  /* 0x000007f048037812 */ /* 0x000fe200078ec0ff */
[----:B------:R-:W-:-:S02]  /*118d0*/  IMAD.MOV.U32 R8, RZ, RZ, R13 ;  /* 0x000000ffff087224 */ /* 0x000fc400078e000d */
[----:B------:R-:W-:Y:S02]  /*118e0*/  IMAD.MOV.U32 R9, RZ, RZ, R15 ;  /* 0x000000ffff097224 */ /* 0x000fe400078e000f */
[----:B------:R-:W-:Y:S02]  /*118f0*/  IMAD.MOV.U32 R10, RZ, RZ, R17 ;  /* 0x000000ffff0a7224 */ /* 0x000fe400078e0011 */
[----:B------:R-:W-:Y:S01]  /*11900*/  IMAD.MOV.U32 R11, RZ, RZ, R19 ;  /* 0x000000ffff0b7224 */ /* 0x000fe200078e0013 */
[----:B------:R-:W-:Y:S08]  /*11910*/  BAR.SYNC.DEFER_BLOCKING 0x0 ;  /* 0x0000000000007b1d */ /* 0x000ff00000010000 */
[----:B-1----:R-:W1:Y:S01]  /*11920*/  LDC R69, c[0x0][0x3b8] ;  /* 0x0000ee00ff457b82 */ /* 0x002e620000000800 */
[----:B----4-:R-:W-:-:S02]  /*11930*/  IMAD.MOV.U32 R4, RZ, RZ, R12 ;  /* 0x000000ffff047224 */ /* 0x010fc400078e000c */
[----:B------:R-:W-:Y:S02]  /*11940*/  IMAD.MOV.U32 R5, RZ, RZ, R14 ;  /* 0x000000ffff057224 */ /* 0x000fe400078e000e */
[----:B------:R-:W-:Y:S02]  /*11950*/  IMAD.MOV.U32 R6, RZ, RZ, R16 ;  /* 0x000000ffff067224 */ /* 0x000fe400078e0010 */
[----:B------:R-:W-:Y:S01]  /*11960*/  IMAD.MOV.U32 R7, RZ, RZ, R18 ;  /* 0x000000ffff077224 */ /* 0x000fe200078e0012 */
[----:B------:R-:W4:Y:S04]  /*11970*/  LDS.128 R12, [R3+UR11] ;  /* 0x0000000b030c7984 */ /* 0x000f280008000c00 */
[----:B------:R-:W-:Y:S01]  /*11980*/  LDS.128 R16, [R3+UR11+0x800] ;  /* 0x0008000b03107984 */ /* 0x000fe20008000c00 */
[----:B------:R-:W-:Y:S06]  /*11990*/  BAR.SYNC.DEFER_BLOCKING 0x0 ;  /* 0x0000000000007b1d */ /* 0x000fec0000010000 */
[----:B------:R1:W-:Y:S04]  /*119a0*/  STS.128 [R2], R4 ;  /* 0x0000000402007388 */ /* 0x0003e80000000c00 */
[----:B------:R1:W-:Y:S02]  /*119b0*/  STS.128 [R2+0x400], R8 ;  /* 0x0004000802007388 */ /* 0x0003e40000000c00 */
[----:B-1----:R-:W-:-:S02]  /*119c0*/  IMAD.MOV.U32 R4, RZ, RZ, R20 ;  /* 0x000000ffff047224 */ /* 0x002fc400078e0014 */
[----:B------:R-:W-:Y:S02]  /*119d0*/  IMAD.MOV.U32 R5, RZ, RZ, R22 ;  /* 0x000000ffff057224 */ /* 0x000fe400078e0016 */
[----:B------:R-:W-:Y:S02]  /*119e0*/  IMAD.MOV.U32 R6, RZ, RZ, R24 ;  /* 0x000000ffff067224 */ /* 0x000fe400078e0018 */
[----:B------:R-:W-:Y:S01]  /*119f0*/  IMAD.MOV.U32 R7, RZ, RZ, R26 ;  /* 0x000000ffff077224 */ /* 0x000fe200078e001a */
[----:B------:R-:W-:Y:S01]  /*11a00*/  BAR.SYNC.DEFER_BLOCKING 0x0 ;  /* 0x0000000000007b1d */ /* 0x000fe20000010000 */
[----:B------:R-:W-:Y:S02]  /*11a10*/  IMAD.MOV.U32 R8, RZ, RZ, R21 ;  /* 0x000000ffff087224 */ /* 0x000fe400078e0015 */
[----:B------:R-:W-:Y:S02]  /*11a20*/  IMAD.MOV.U32 R9, RZ, RZ, R23 ;  /* 0x000000ffff097224 */ /* 0x000fe400078e0017 */
[----:B------:R-:W-:-:S02]  /*11a30*/  IMAD.MOV.U32 R10, RZ, RZ, R25 ;  /* 0x000000ffff0a7224 */ /* 0x000fc400078e0019 */
[----:B------:R-:W-:Y:S02]  /*11a40*/  IMAD.MOV.U32 R11, RZ, RZ, R27 ;  /* 0x000000ffff0b7224 */ /* 0x000fe400078e001b */
[----:B------:R-:W1:Y:S04]  /*11a50*/  LDS.128 R24, [R3+UR11] ;  /* 0x0000000b03187984 */ /* 0x000e680008000c00 */
[----:B------:R-:W-:Y:S01]  /*11a60*/  LDS.128 R20, [R3+UR11+0x800] ;  /* 0x0008000b03147984 */ /* 0x000fe20008000c00 */
[----:B------:R-:W-:Y:S06]  /*11a70*/  BAR.SYNC.DEFER_BLOCKING 0x0 ;  /* 0x0000000000007b1d */ /* 0x000fec0000010000 */
[----:B------:R1:W-:Y:S04]  /*11a80*/  STS.128 [R2], R4 ;  /* 0x0000000402007388 */ /* 0x0003e80000000c00 */
[----:B------:R1:W-:Y:S01]  /*11a90*/  STS.128 [R2+0x400], R8 ;  /* 0x0004000802007388 */ /* 0x0003e20000000c00 */
[----:B---3--:R-:W-:-:S04]  /*11aa0*/  ISETP.GE.AND P0, PT, R74, UR14, PT ;  /* 0x0000000e4a007c0c */ /* 0x008fc8000bf06270 */
[----:B--2---:R-:W-:Y:S02]  /*11ab0*/  ISETP.LT.AND P4, PT, R73, UR15, !P0 ;  /* 0x0000000f49007c0c */ /* 0x004fe4000c781270 */
[----:B------:R-:W2:Y:S04]  /*11ac0*/  LDL.LU R73, [R1+0x25c] ;  /* 0x00025c0001497983 */ /* 0x000ea80000300800 */
[----:B------:R-:W3:Y:S04]  /*11ad0*/  LDL.LU R75, [R1+0x258] ;  /* 0x00025800014b7983 */ /* 0x000ee80000300800 */
[----:B------:R-:W2:Y:S01]  /*11ae0*/  LDL.LU R76, [R1+0x254] ;  /* 0x00025400014c7983 */ /* 0x000ea20000300800 */
[----:B-1----:R-:W-:-:S02]  /*11af0*/  IMAD.MOV.U32 R4, RZ, RZ, R28 ;  /* 0x000000ffff047224 */ /* 0x002fc400078e001c */
[----:B------:R-:W-:Y:S01]  /*11b00*/  IMAD.MOV.U32 R5, RZ, RZ, R30 ;  /* 0x000000ffff057224 */ /* 0x000fe200078e001e */
[----:B------:R-:W3:Y:S01]  /*11b10*/  LDL.LU R80, [R1+0x250] ;  /* 0x0002500001507983 */ /* 0x000ee20000300800 */
[----:B------:R-:W-:Y:S02]  /*11b20*/  IMAD.MOV.U32 R6, RZ, RZ, R32 ;  /* 0x000000ffff067224 */ /* 0x000fe400078e0020 */
[----:B------:R-:W-:Y:S01]  /*11b30*/  IMAD.MOV.U32 R7, RZ, RZ, R34 ;  /* 0x000000ffff077224 */ /* 0x000fe200078e0022 */
[----:B------:R-:W-:Y:S01]  /*11b40*/  BAR.SYNC.DEFER_BLOCKING 0x0 ;  /* 0x0000000000007b1d */ /* 0x000fe20000010000 */
[----:B------:R-:W-:Y:S02]  /*11b50*/  IMAD.MOV.U32 R8, RZ, RZ, R29 ;  /* 0x000000ffff087224 */ /* 0x000fe400078e001d */
[----:B------:R-:W-:Y:S02]  /*11b60*/  IMAD.MOV.U32 R9, RZ, RZ, R31 ;  /* 0x000000ffff097224 */ /* 0x000fe400078e001f */
[----:B------:R-:W-:-:S02]  /*11b70*/  IMAD.MOV.U32 R10, RZ, RZ, R33 ;  /* 0x000000ffff0a7224 */ /* 0x000fc400078e0021 */
[----:B------:R-:W-:Y:S01]  /*11b80*/  IMAD.MOV.U32 R11, RZ, RZ, R35 ;  /* 0x000000ffff0b7224 */ /* 0x000fe200078e0023 */
[----:B------:R-:W3:Y:S04]  /*11b90*/  LDL.LU R79, [R1+0x24c] ;  /* 0x00024c00014f7983 */ /* 0x000ee80000300800 */
[----:B------:R-:W1:Y:S04]  /*11ba0*/  LDS.128 R32, [R3+UR11] ;  /* 0x0000000b03207984 */ /* 0x000e680008000c00 */
[----:B------:R-:W-:Y:S01]  /*11bb0*/  LDS.128 R28, [R3+UR11+0x800] ;  /* 0x0008000b031c7984 */ /* 0x000fe20008000c00 */
[----:B------:R-:W-:Y:S06]  /*11bc0*/  BAR.SYNC.DEFER_BLOCKING 0x0 ;  /* 0x0000000000007b1d */ /* 0x000fec0000010000 */
[----:B------:R4:W-:Y:S04]  /*11bd0*/  STS.128 [R2], R4 ;  /* 0x0000000402007388 */ /* 0x0009e80000000c00 */
[----:B------:R4:W-:Y:S02]  /*11be0*/  STS.128 [R2+0x400], R8 ;  /* 0x0004000802007388 */ /* 0x0009e40000000c00 */
[----:B----4-:R-:W-:-:S02]  /*11bf0*/  IMAD.MOV.U32 R4, RZ, RZ, R36 ;  /* 0x000000ffff047224 */ /* 0x010fc400078e0024 */
        /* <DEDUP_REMOVED lines=50> */
[----:B------:R-:W1:Y:S04]  /*11f20*/  LDS.128 R60, [R3+UR11] ;  /* 0x0000000b033c7984 */ /* 0x000e680008000c00 */
[----:B------:R-:W-:Y:S01]  /*11f30*/  LDS.128 R64, [R3+UR11+0x800] ;  /* 0x0008000b03407984 */ /* 0x000fe20008000c00 */
[----:B------:R-:W-:Y:S01]  /*11f40*/  BAR.SYNC.DEFER_BLOCKING 0x0 ;  /* 0x0000000000007b1d */ /* 0x000fe20000010000 */
[----:B------:R-:W-:Y:S01]  /*11f50*/  IMAD R68, R74, UR4, RZ ;  /* 0x000000044a447c24 */ /* 0x000fe2000f8e02ff */
[C---:B------:R-:W-:Y:S01]  /*11f60*/  ISETP.LT.AND P2, PT, R0.reuse, UR15, !P0 ;  /* 0x0000000f00007c0c */ /* 0x040fe2000c741270 */
[----:B------:R-:W-:-:S03]  /*11f70*/  IMAD R71, R0, R69, RZ ;  /* 0x0000004500477224 */ /* 0x000fc600078e02ff */
[----:B------:R-:W4:Y:S01]  /*11f80*/  LDL.LU R74, [R1+0x248] ;  /* 0x00024800014a7983 */ /* 0x000f220000300800 */
[----:B------:R-:W-:-:S03]  /*11f90*/  LEA R0, P3, R68, UR12, 0x2 ;  /* 0x0000000c44007c11 */ /* 0x000fc6000f8610ff */
[----:B------:R-:W4:Y:S01]  /*11fa0*/  LDL.LU R72, [R1+0x244] ;  /* 0x0002440001487983 */ /* 0x000f220000300800 */
[----:B------:R-:W-:-:S03]  /*11fb0*/  LEA.HI.X.SX32 R68, R68, UR13, 0x2, P3 ;  /* 0x0000000d44447c11 */ /* 0x000fc600098f16ff */
[----:B------:R-:W-:Y:S04]  /*11fc0*/  STS.128 [R2], R4 ;  /* 0x0000000402007388 */ /* 0x000fe80000000c00 */
[----:B------:R-:W-:Y:S01]  /*11fd0*/  STS.128 [R2+0x400], R8 ;  /* 0x0004000802007388 */ /* 0x000fe20000000c00 */
[----:B------:R-:W-:Y:S01]  /*11fe0*/  BAR.SYNC.DEFER_BLOCKING 0x0 ;  /* 0x0000000000007b1d */ /* 0x000fe20000010000 */
[----:B------:R-:W-:Y:S01]  /*11ff0*/  LEA R70, P5, R71, R0, 0x2 ;  /* 0x0000000047467211 */ /* 0x000fe200078a10ff */
[----:B--2---:R-:W-:-:S03]  /*12000*/  IMAD R77, R76, R69, RZ ;  /* 0x000000454c4d7224 */ /* 0x004fc600078e02ff */
[----:B------:R-:W-:Y:S01]  /*12010*/  LEA.HI.X.SX32 R71, R71, R68, 0x2, P5 ;  /* 0x0000004447477211 */ /* 0x000fe200028f16ff */
[----:B------:R-:W2:Y:S01]  /*12020*/  LDL.LU R78, [R1+0x240] ;  /* 0x00024000014e7983 */ /* 0x000ea20000300800 */
[----:B------:R-:W-:-:S03]  /*12030*/  ISETP.LT.AND P5, PT, R76, UR15, !P0 ;  /* 0x0000000f4c007c0c */ /* 0x000fc6000c7a1270 */
[----:B------:R-:W2:Y:S04]  /*12040*/  LDL.LU R76, [R1+0x23c] ;  /* 0x00023c00014c7983 */ /* 0x000ea80000300800 */
[----:B------:R1:W-:Y:S04]  /*12050*/  @P2 STG.E desc[UR40][R70.64], R12 ;  /* 0x0000000c46002986 */ /* 0x0003e8000c101928 */
[----:B-1----:R-:W2:Y:S04]  /*12060*/  LDL.LU R12, [R1+0x238] ;  /* 0x00023800010c7983 */ /* 0x002ea80000300800 */
[----:B------:R-:W2:Y:S01]  /*12070*/  LDL.LU R2, [R1+0x234] ;  /* 0x0002340001027983 */ /* 0x000ea20000300800 */
[C---:B------:R-:W-:Y:S01]  /*12080*/  ISETP.LT.AND P1, PT, R73.reuse, UR15, !P0 ;  /* 0x0000000f49007c0c */ /* 0x040fe2000c721270 */
[-C--:B------:R-:W-:Y:S01]  /*12090*/  IMAD R73, R73, R69.reuse, RZ ;  /* 0x0000004549497224 */ /* 0x080fe200078e02ff */
[C---:B---3--:R-:W-:Y:S01]  /*120a0*/  ISETP.LT.AND P3, PT, R75.reuse, UR15, !P0 ;  /* 0x0000000f4b007c0c */ /* 0x048fe2000c761270 */
[----:B------:R-:W-:-:S03]  /*120b0*/  IMAD R75, R75, R69, RZ ;  /* 0x000000454b4b7224 */ /* 0x000fc600078e02ff */
[----:B------:R-:W-:-:S04]  /*120c0*/  LEA R4, P6, R73, R0, 0x2 ;  /* 0x0000000049047211 */ /* 0x000fc800078c10ff */
[----:B------:R-:W-:Y:S02]  /*120d0*/  LEA.HI.X.SX32 R5, R73, R68, 0x2, P6 ;  /* 0x0000004449057211 */ /* 0x000fe400030f16ff */
[----:B------:R-:W-:Y:S01]  /*120e0*/  LEA R6, P6, R75, R0, 0x2 ;  /* 0x000000004b067211 */ /* 0x000fe200078c10ff */
[----:B------:R-:W-:-:S03]  /*120f0*/  IMAD R11, R80, R69, RZ ;  /* 0x00000045500b7224 */ /* 0x000fc600078e02ff */
[----:B------:R-:W-:Y:S02]  /*12100*/  LEA.HI.X.SX32 R7, R75, R68, 0x2, P6 ;  /* 0x000000444b077211 */ /* 0x000fe400030f16ff */
[----:B------:R-:W-:Y:S01]  /*12110*/  LEA R8, P6, R77, R0, 0x2 ;  /* 0x000000004d087211 */ /* 0x000fe200078c10ff */
[----:B------:R-:W-:Y:S01]  /*12120*/  IMAD R73, R79, R69, RZ ;  /* 0x000000454f497224 */ /* 0x000fe200078e02ff */
[----:B------:R-:W-:Y:S02]  /*12130*/  ISETP.LT.AND P2, PT, R80, UR15, !P0 ;  /* 0x0000000f50007c0c */ /* 0x000fe4000c741270 */
[----:B------:R-:W-:Y:S02]  /*12140*/  LEA.HI.X.SX32 R9, R77, R68, 0x2, P6 ;  /* 0x000000444d097211 */ /* 0x000fe400030f16ff */
[C---:B------:R-:W-:Y:S01]  /*12150*/  LEA R10, P6, R11.reuse, R0, 0x2 ;  /* 0x000000000b0a7211 */ /* 0x040fe200078c10ff */
[----:B------:R1:W-:Y:S03]  /*12160*/  @P1 STG.E desc[UR40][R4.64], R13 ;  /* 0x0000000d04001986 */ /* 0x0003e6000c101928 */
[----:B------:R-:W-:Y:S01]  /*12170*/  LEA.HI.X.SX32 R11, R11, R68, 0x2, P6 ;  /* 0x000000440b0b7211 */ /* 0x000fe200030f16ff */
[----:B------:R3:W-:Y:S01]  /*12180*/  @P3 STG.E desc[UR40][R6.64], R14 ;  /* 0x0000000e06003986 */ /* 0x0007e2000c101928 */
[----:B------:R-:W-:-:S04]  /*12190*/  LEA R70, P6, R73, R0, 0x2 ;  /* 0x0000000049467211 */ /* 0x000fc800078c10ff */
[----:B------:R-:W-:Y:S01]  /*121a0*/  LEA.HI.X.SX32 R71, R73, R68, 0x2, P6 ;  /* 0x0000004449477211 */ /* 0x000fe200030f16ff */
[----:B------:R-:W-:Y:S01]  /*121b0*/  @P5 STG.E desc[UR40][R8.64], R15 ;  /* 0x0000000f08005986 */ /* 0x000fe2000c101928 */
[----:B------:R-:W-:-:S03]  /*121c0*/  ISETP.LT.AND P1, PT, R79, UR15, !P0 ;  /* 0x0000000f4f007c0c */ /* 0x000fc6000c721270 */
[----:B------:R1:W-:Y:S10]  /*121d0*/  @P2 STG.E desc[UR40][R10.64], R24 ;  /* 0x000000180a002986 */ /* 0x0003f4000c101928 */
[----:B------:R-:W-:Y:S01]  /*121e0*/  @P1 STG.E desc[UR40][R70.64], R25 ;  /* 0x0000001946001986 */ /* 0x000fe2000c101928 */
[C---:B----4-:R-:W-:Y:S01]  /*121f0*/  ISETP.LT.AND P3, PT, R74.reuse, UR15, !P0 ;  /* 0x0000000f4a007c0c */ /* 0x050fe2000c761270 */
[----:B------:R-:W-:-:S02]  /*12200*/  IMAD R75, R74, R69, RZ ;  /* 0x000000454a4b7224 */ /* 0x000fc400078e02ff */
[----:B------:R-:W4:Y:S01]  /*12210*/  LDL.LU R74, [R1+0x230] ;  /* 0x00023000014a7983 */ /* 0x000f220000300800 */
[CC--:B-1----:R-:W-:Y:S02]  /*12220*/  IMAD R13, R72.reuse, R69.reuse, RZ ;  /* 0x00000045480d7224 */ /* 0x0c2fe400078e02ff */
[C---:B------:R-:W-:Y:S02]  /*12230*/  LEA R4, P6, R75.reuse, R0, 0x2 ;  /* 0x000000004b047211 */ /* 0x040fe400078c10ff */
[----:B------:R-:W-:Y:S02]  /*12240*/  ISETP.LT.AND P5, PT, R72, UR15, !P0 ;  /* 0x0000000f48007c0c */ /* 0x000fe4000c7a1270 */
[----:B------:R-:W4:Y:S01]  /*12250*/  LDL.LU R72, [R1+0x22c] ;  /* 0x00022c0001487983 */ /* 0x000f220000300800 */
[----:B------:R-:W-:Y:S02]  /*12260*/  LEA.HI.X.SX32 R5, R75, R68, 0x2, P6 ;  /* 0x000000444b057211 */ /* 0x000fe400030f16ff */
[C---:B---3--:R-:W-:Y:S01]  /*12270*/  LEA R6, P6, R13.reuse, R0, 0x2 ;  /* 0x000000000d067211 */ /* 0x048fe200078c10ff */
[----:B------:R-:W3:Y:S03]  /*12280*/  LDL.LU R24, [R1+0x228] ;  /* 0x0002280001187983 */ /* 0x000ee60000300800 */
[----:B------:R-:W-:Y:S01]  /*12290*/  LEA.HI.X.SX32 R7, R13, R68, 0x2, P6 ;  /* 0x000000440d077211 */ /* 0x000fe200030f16ff */
[----:B------:R-:W3:Y:S01]  /*122a0*/  LDL.LU R14, [R1+0x224] ;  /* 0x00022400010e7983 */ /* 0x000ee20000300800 */
[----:B--2---:R-:W-:-:S02]  /*122b0*/  IMAD R73, R78, R69, RZ ;  /* 0x000000454e497224 */ /* 0x004fc400078e02ff */
[----:B------:R-:W-:-:S03]  /*122c0*/  IMAD R13, R76, R69, RZ ;  /* 0x000000454c0d7224 */ /* 0x000fc600078e02ff */
[----:B------:R-:W-:-:S04]  /*122d0*/  LEA R8, P6, R73, R0, 0x2 ;  /* 0x0000000049087211 */ /* 0x000fc800078c10ff */
[----:B------:R-:W-:Y:S02]  /*122e0*/  LEA.HI.X.SX32 R9, R73, R68, 0x2, P6 ;  /* 0x0000004449097211 */ /* 0x000fe400030f16ff */
[C---:B------:R-:W-:Y:S01]  /*122f0*/  LEA R10, P6, R13.reuse, R0, 0x2 ;  /* 0x000000000d0a7211 */ /* 0x040fe200078c10ff */
[----:B------:R1:W-:Y:S03]  /*12300*/  @P3 STG.E desc[UR40][R4.64], R26 ;  /* 0x0000001a04003986 */ /* 0x0003e6000c101928 */
[----:B------:R-:W-:Y:S01]  /*12310*/  LEA.HI.X.SX32 R11, R13, R68, 0x2, P6 ;  /* 0x000000440d0b7211 */ /* 0x000fe200030f16ff */
[----:B-1----:R-:W2:Y:S01]  /*12320*/  LDL.LU R26, [R1+0x220] ;  /* 0x00022000011a7983 */ /* 0x002ea20000300800 */
[C---:B------:R-:W-:Y:S01]  /*12330*/  ISETP.LT.AND P6, PT, R2.reuse, UR15, !P0 ;  /* 0x0000000f02007c0c */ /* 0x040fe2000c7c1270 */
[-C--:B------:R-:W-:Y:S02]  /*12340*/  IMAD R25, R2, R69.reuse, RZ ;  /* 0x0000004502197224 */ /* 0x080fe400078e02ff */
[----:B------:R-:W2:Y:S01]  /*12350*/  LDL.LU R2, [R1+0x21c] ;  /* 0x00021c0001027983 */ /* 0x000ea20000300800 */
[----:B------:R-:W-:Y:S01]  /*12360*/  IMAD R15, R12, R69, RZ ;  /* 0x000000450c0f7224 */ /* 0x000fe200078e02ff */
[----:B------:R-:W-:-:S02]  /*12370*/  ISETP.LT.AND P2, PT, R78, UR15, !P0 ;  /* 0x0000000f4e007c0c */ /* 0x000fc4000c741270 */
[----:B------:R-:W-:Y:S01]  /*12380*/  ISETP.LT.AND P3, PT, R12, UR15, !P0 ;  /* 0x0000000f0c007c0c */ /* 0x000fe2000c761270 */
[----:B------:R-:W-:Y:S01]  /*12390*/  @P5 STG.E desc[UR40][R6.64], R27 ;  /* 0x0000001b06005986 */ /* 0x000fe2000c101928 */
[----:B------:R-:W-:Y:S02]  /*123a0*/  ISETP.LT.AND P1, PT, R76, UR15, !P0 ;  /* 0x0000000f4c007c0c */ /* 0x000fe4000c721270 */
[C---:B------:R-:W-:Y:S01]  /*123b0*/  LEA R12, P5, R15.reuse, R0, 0x2 ;  /* 0x000000000f0c7211 */ /* 0x040fe200078a10ff */
[----:B------:R-:W2:Y:S03]  /*123c0*/  LDL.LU R70, [R1+0x218] ;  /* 0x0002180001467983 */ /* 0x000ea60000300800 */
[----:B------:R-:W-:Y:S02]  /*123d0*/  LEA.HI.X.SX32 R13, R15, R68, 0x2, P5 ;  /* 0x000000440f0d7211 */ /* 0x000fe400028f16ff */
[C---:B------:R-:W-:Y:S01]  /*123e0*/  LEA R4, P5, R25.reuse, R0, 0x2 ;  /* 0x0000000019047211 */ /* 0x040fe200078a10ff */
[----:B------:R1:W-:Y:S03]  /*123f0*/  @P2 STG.E desc[UR40][R8.64], R32 ;  /* 0x0000002008002986 */ /* 0x0003e6000c101928 */
[----:B------:R-:W-:Y:S01]  /*12400*/  LEA.HI.X.SX32 R5, R25, R68, 0x2, P5 ;  /* 0x0000004419057211 */ /* 0x000fe200028f16ff */
[----:B------:R3:W-:Y:S04]  /*12410*/  @P1 STG.E desc[UR40][R10.64], R33 ;  /* 0x000000210a001986 */ /* 0x0007e8000c101928 */
[----:B------:R3:W-:Y:S04]  /*12420*/  @P3 STG.E desc[UR40][R12.64], R34 ;  /* 0x000000220c003986 */ /* 0x0007e8000c101928 */
[----:B-1----:R-:W2:Y:S04]  /*12430*/  LDL.LU R32, [R1+0x214] ;  /* 0x0002140001207983 */ /* 0x002ea80000300800 */
[----:B------:R1:W-:Y:S01]  /*12440*/  @P6 STG.E desc[UR40][R4.64], R35 ;  /* 0x0000002304006986 */ /* 0x0003e2000c101928 */
[----:B----4-:R-:W-:-:S05]  /*12450*/  IMAD R15, R74, R69, RZ ;  /* 0x000000454a0f7224 */ /* 0x010fca00078e02ff */
[C---:B------:R-:W-:Y:S02]  /*12460*/  LEA R6, P5, R15.reuse, R0, 0x2 ;  /* 0x000000000f067211 */ /* 0x040fe400078a10ff */
[----:B------:R-:W-:Y:S01]  /*12470*/  ISETP.LT.AND P2, PT, R74, UR15, !P0 ;  /* 0x0000000f4a007c0c */ /* 0x000fe2000c741270 */
[-C--:B------:R-:W-:Y:S01]  /*12480*/  IMAD R25, R72, R69.reuse, RZ ;  /* 0x0000004548197224 */ /* 0x080fe200078e02ff */
[----:B------:R-:W-:Y:S02]  /*12490*/  LEA.HI.X.SX32 R7, R15, R68, 0x2, P5 ;  /* 0x000000440f077211 */ /* 0x000fe400028f16ff */
[C---:B---3--:R-:W-:Y:S01]  /*124a0*/  ISETP.LT.AND P3, PT, R24.reuse, UR15, !P0 ;  /* 0x0000000f18007c0c */ /* 0x048fe2000c761270 */
[-C--:B------:R-:W-:Y:S01]  /*124b0*/  IMAD R15, R24, R69.reuse, RZ ;  /* 0x00000045180f7224 */ /* 0x080fe200078e02ff */
[----:B------:R-:W-:Y:S01]  /*124c0*/  ISETP.LT.AND P1, PT, R72, UR15, !P0 ;  /* 0x0000000f48007c0c */ /* 0x000fe2000c721270 */
[----:B------:R-:W3:Y:S01]  /*124d0*/  LDL.LU R24, [R1+0x210] ;  /* 0x0002100001187983 */ /* 0x000ee20000300800 */
[-C--:B------:R-:W-:Y:S01]  /*124e0*/  LEA R8, P5, R25, R0.reuse, 0x2 ;  /* 0x0000000019087211 */ /* 0x080fe200078a10ff */
[----:B------:R-:W-:Y:S01]  /*124f0*/  IMAD R27, R14, R69, RZ ;  /* 0x000000450e1b7224 */ /* 0x000fe200078e02ff */
[----:B------:R-:W-:-:S02]  /*12500*/  LEA R10, P6, R15, R0, 0x2 ;  /* 0x000000000f0a7211 */ /* 0x000fc400078c10ff */
[----:B------:R-:W-:Y:S02]  /*12510*/  LEA.HI.X.SX32 R9, R25, R68, 0x2, P5 ;  /* 0x0000004419097211 */ /* 0x000fe400028f16ff */
[----:B------:R-:W-:Y:S01]  /*12520*/  LEA R12, P5, R27, R0, 0x2 ;  /* 0x000000001b0c7211 */ /* 0x000fe200078a10ff */
[----:B------:R4:W-:Y:S01]  /*12530*/  @P2 STG.E desc[UR40][R6.64], R40 ;  /* 0x0000002806002986 */ /* 0x0009e2000c101928 */
[----:B------:R-:W-:Y:S02]  /*12540*/  ISETP.LT.AND P2, PT, R14, UR15, !P0 ;  /* 0x0000000f0e007c0c */ /* 0x000fe4000c741270 */
[-C--:B------:R-:W-:Y:S01]  /*12550*/  LEA.HI.X.SX32 R11, R15, R68.reuse, 0x2, P6 ;  /* 0x000000440f0b7211 */ /* 0x080fe200030f16ff */
[----:B------:R1:W-:Y:S01]  /*12560*/  @P1 STG.E desc[UR40][R8.64], R41 ;  /* 0x0000002908001986 */ /* 0x0003e2000c101928 */
[----:B------:R-:W-:-:S03]  /*12570*/  LEA.HI.X.SX32 R13, R27, R68, 0x2, P5 ;  /* 0x000000441b0d7211 */ /* 0x000fc600028f16ff */
[----:B------:R-:W3:Y:S01]  /*12580*/  LDL.LU R14, [R1+0x20c] ;  /* 0x00020c00010e7983 */ /* 0x000ee20000300800 */
[C---:B--2---:R-:W-:Y:S01]  /*12590*/  ISETP.LT.AND P1, PT, R26.reuse, UR15, !P0 ;  /* 0x0000000f1a007c0c */ /* 0x044fe2000c721270 */
[-C--:B------:R-:W-:Y:S02]  /*125a0*/  IMAD R15, R26, R69.reuse, RZ ;  /* 0x000000451a0f7224 */ /* 0x080fe400078e02ff */
[----:B------:R-:W2:Y:S01]  /*125b0*/  LDL.LU R26, [R1+0x208] ;  /* 0x00020800011a7983 */ /* 0x000ea20000300800 */
[C---:B------:R-:W-:Y:S01]  /*125c0*/  ISETP.LT.AND P5, PT, R2.reuse, UR15, !P0 ;  /* 0x0000000f02007c0c */ /* 0x040fe2000c7a1270 */
[----:B------:R-:W-:Y:S02]  /*125d0*/  IMAD R25, R2, R69, RZ ;  /* 0x0000004502197224 */ /* 0x000fe400078e02ff */
[----:B------:R-:W2:Y:S01]  /*125e0*/  LDL.LU R2, [R1+0x204] ;  /* 0x0002040001027983 */ /* 0x000ea20000300800 */
[----:B-1----:R-:W-:-:S03]  /*125f0*/  LEA R4, P6, R15, R0, 0x2 ;  /* 0x000000000f047211 */ /* 0x002fc600078c10ff */
[----:B------:R-:W2:Y:S04]  /*12600*/  LDL.LU R34, [R1+0x200] ;  /* 0x0002000001227983 */ /* 0x000ea80000300800 */
[----:B------:R1:W-:Y:S01]  /*12610*/  @P3 STG.E desc[UR40][R10.64], R42 ;  /* 0x0000002a0a003986 */ /* 0x0003e2000c101928 */
[----:B----4-:R-:W-:Y:S02]  /*12620*/  LEA R6, P3, R25, R0, 0x2 ;  /* 0x0000000019067211 */ /* 0x010fe400078610ff */
[-C--:B------:R-:W-:Y:S01]  /*12630*/  LEA.HI.X.SX32 R5, R15, R68.reuse, 0x2, P6 ;  /* 0x000000440f057211 */ /* 0x080fe200030f16ff */
[C---:B------:R-:W-:Y:S01]  /*12640*/  IMAD R27, R70.reuse, R69, RZ ;  /* 0x00000045461b7224 */ /* 0x040fe200078e02ff */
[----:B------:R-:W-:Y:S01]  /*12650*/  LEA.HI.X.SX32 R7, R25, R68, 0x2, P3 ;  /* 0x0000004419077211 */ /* 0x000fe200018f16ff */
[----:B------:R4:W-:Y:S01]  /*12660*/  @P2 STG.E desc[UR40][R12.64], R43 ;  /* 0x0000002b0c002986 */ /* 0x0009e2000c101928 */
[----:B------:R-:W-:-:S03]  /*12670*/  ISETP.LT.AND P2, PT, R70, UR15, !P0 ;  /* 0x0000000f46007c0c */ /* 0x000fc6000c741270 */
[----:B------:R1:W-:Y:S04]  /*12680*/  @P1 STG.E desc[UR40][R4.64], R48 ;  /* 0x0000003004001986 */ /* 0x0003e8000c101928 */
[----:B------:R2:W-:Y:S01]  /*12690*/  @P5 STG.E desc[UR40][R6.64], R49 ;  /* 0x0000003106005986 */ /* 0x0005e2000c101928 */
[C---:B------:R-:W-:Y:S01]  /*126a0*/  IMAD R15, R32.reuse, R69, RZ ;  /* 0x00000045200f7224 */ /* 0x040fe200078e02ff */
[----:B------:R-:W-:Y:S02]  /*126b0*/  ISETP.LT.AND P1, PT, R32, UR15, !P0 ;  /* 0x0000000f20007c0c */ /* 0x000fe4000c721270 */
[----:B------:R-:W2:Y:S01]  /*126c0*/  LDL.LU R33, [R1+0x1fc] ;  /* 0x0001fc0001217983 */ /* 0x000ea20000300800 */
[-C--:B------:R-:W-:Y:S02]  /*126d0*/  LEA R8, P6, R27, R0.reuse, 0x2 ;  /* 0x000000001b087211 */ /* 0x080fe400078c10ff */
[----:B-1----:R-:W-:-:S02]  /*126e0*/  LEA R10, P3, R15, R0, 0x2 ;  /* 0x000000000f0a7211 */ /* 0x002fc400078610ff */
[-C--:B------:R-:W-:Y:S02]  /*126f0*/  LEA.HI.X.SX32 R9, R27, R68.reuse, 0x2, P6 ;  /* 0x000000441b097211 */ /* 0x080fe400030f16ff */
[----:B------:R-:W-:-:S03]  /*12700*/  LEA.HI.X.SX32 R11, R15, R68, 0x2, P3 ;  /* 0x000000440f0b7211 */ /* 0x000fc600018f16ff */
[----:B------:R-:W-:Y:S04]  /*12710*/  @P2 STG.E desc[UR40][R8.64], R50 ;  /* 0x0000003208002986 */ /* 0x000fe8000c101928 */
[----:B------:R1:W-:Y:S01]  /*12720*/  @P1 STG.E desc[UR40][R10.64], R51 ;  /* 0x000000330a001986 */ /* 0x0003e2000c101928 */
[C---:B---3--:R-:W-:Y:S01]  /*12730*/  ISETP.LT.AND P5, PT, R24.reuse, UR15, !P0 ;  /* 0x0000000f18007c0c */ /* 0x048fe2000c7a1270 */
[----:B----4-:R-:W-:Y:S02]  /*12740*/  IMAD R13, R24, R69, RZ ;  /* 0x00000045180d7224 */ /* 0x010fe400078e02ff */
[----:B------:R-:W3:Y:S04]  /*12750*/  LDL.LU R24, [R1+0x1f8] ;  /* 0x0001f80001187983 */ /* 0x000ee80000300800 */
[----:B------:R-:W4:Y:S01]  /*12760*/  LDL.LU R32, [R1+0x1f4] ;  /* 0x0001f40001207983 */ /* 0x000f220000300800 */
[----:B------:R-:W-:-:S04]  /*12770*/  LEA R12, P3, R13, R0, 0x2 ;  /* 0x000000000d0c7211 */ /* 0x000fc800078610ff */
[----:B------:R-:W-:Y:S02]  /*12780*/  LEA.HI.X.SX32 R13, R13, R68, 0x2, P3 ;  /* 0x000000440d0d7211 */ /* 0x000fe400018f16ff */
[C---:B--2---:R-:W-:Y:S01]  /*12790*/  ISETP.LT.AND P1, PT, R26.reuse, UR15, !P0 ;  /* 0x0000000f1a007c0c */ /* 0x044fe2000c721270 */
[-C--:B------:R-:W-:Y:S02]  /*127a0*/  IMAD R5, R26, R69.reuse, RZ ;  /* 0x000000451a057224 */ /* 0x080fe400078e02ff */
[----:B------:R-:W2:Y:S01]  /*127b0*/  LDL.LU R26, [R1+0x1f0] ;  /* 0x0001f000011a7983 */ /* 0x000ea20000300800 */
[C---:B------:R-:W-:Y:S01]  /*127c0*/  ISETP.LT.AND P3, PT, R2.reuse, UR15, !P0 ;  /* 0x0000000f02007c0c */ /* 0x040fe2000c761270 */
[-C--:B------:R-:W-:Y:S02]  /*127d0*/  IMAD R7, R2, R69.reuse, RZ ;  /* 0x0000004502077224 */ /* 0x080fe400078e02ff */
[----:B------:R-:W2:Y:S01]  /*127e0*/  LDL.LU R2, [R1+0x1ec] ;  /* 0x0001ec0001027983 */ /* 0x000ea20000300800 */
[CC--:B------:R-:W-:Y:S01]  /*127f0*/  IMAD R15, R14.reuse, R69.reuse, RZ ;  /* 0x000000450e0f7224 */ /* 0x0c0fe200078e02ff */
[----:B------:R-:W-:Y:S01]  /*12800*/  ISETP.LT.AND P2, PT, R14, UR15, !P0 ;  /* 0x0000000f0e007c0c */ /* 0x000fe2000c741270 */
[----:B------:R-:W-:Y:S01]  /*12810*/  IMAD R25, R34, R69, RZ ;  /* 0x0000004522197224 */ /* 0x000fe200078e02ff */
[----:B------:R1:W-:Y:S02]  /*12820*/  @P5 STG.E desc[UR40][R12.64], R52 ;  /* 0x000000340c005986 */ /* 0x0003e4000c101928 */
[----:B------:R-:W-:-:S02]  /*12830*/  LEA R14, P6, R15, R0, 0x2 ;  /* 0x000000000f0e7211 */ /* 0x000fc400078c10ff */
[----:B------:R-:W2:Y:S02]  /*12840*/  LDL.LU R42, [R1+0x1e8] ;  /* 0x0001e800012a7983 */ /* 0x000ea40000300800 */
[----:B------:R-:W-:Y:S02]  /*12850*/  LEA.HI.X.SX32 R15, R15, R68, 0x2, P6 ;  /* 0x000000440f0f7211 */ /* 0x000fe400030f16ff */
[-C--:B-1----:R-:W-:Y:S01]  /*12860*/  LEA R10, P6, R7, R0.reuse, 0x2 ;  /* 0x00000000070a7211 */ /* 0x082fe200078c10ff */
[----:B------:R-:W2:Y:S01]  /*12870*/  LDL.LU R41, [R1+0x1e4] ;  /* 0x0001e40001297983 */ /* 0x000ea20000300800 */
[----:B------:R-:W-:-:S03]  /*12880*/  LEA R8, P5, R5, R0, 0x2 ;  /* 0x0000000005087211 */ /* 0x000fc600078a10ff */
[----:B------:R1:W-:Y:S01]  /*12890*/  @P2 STG.E desc[UR40][R14.64], R53 ;  /* 0x000000350e002986 */ /* 0x0003e2000c101928 */
[----:B------:R-:W-:Y:S02]  /*128a0*/  ISETP.LT.AND P2, PT, R34, UR15, !P0 ;  /* 0x0000000f22007c0c */ /* 0x000fe4000c741270 */
[----:B------:R-:W-:Y:S01]  /*128b0*/  LEA.HI.X.SX32 R11, R7, R68, 0x2, P6 ;  /* 0x00000044070b7211 */ /* 0x000fe200030f16ff */
[----:B------:R-:W2:Y:S01]  /*128c0*/  LDL.LU R40, [R1+0x348] ;  /* 0x0003480001287983 */ /* 0x000ea20000300800 */
[----:B------:R-:W-:Y:S02]  /*128d0*/  LEA R12, P6, R25, R0, 0x2 ;  /* 0x00000000190c7211 */ /* 0x000fe400078c10ff */
[-C--:B------:R-:W-:Y:S02]  /*128e0*/  LEA.HI.X.SX32 R9, R5, R68.reuse, 0x2, P5 ;  /* 0x0000004405097211 */ /* 0x080fe400028f16ff */
[----:B------:R-:W-:Y:S01]  /*128f0*/  LEA.HI.X.SX32 R13, R25, R68, 0x2, P6 ;  /* 0x00000044190d7211 */ /* 0x000fe200030f16ff */
[C---:B------:R-:W-:Y:S01]  /*12900*/  IMAD R27, R33.reuse, R69, RZ ;  /* 0x00000045211b7224 */ /* 0x040fe200078e02ff */
[----:B------:R-:W2:Y:S04]  /*12910*/  LDS.128 R4, [R3+UR11] ;  /* 0x0000000b03047984 */ /* 0x000ea80008000c00 */
[----:B------:R3:W-:Y:S01]  /*12920*/  @P1 STG.E desc[UR40][R8.64], R54 ;  /* 0x0000003608001986 */ /* 0x0007e2000c101928 */
[----:B------:R-:W-:-:S03]  /*12930*/  ISETP.LT.AND P1, PT, R33, UR15, !P0 ;  /* 0x0000000f21007c0c */ /* 0x000fc6000c721270 */
[----:B------:R2:W-:Y:S04]  /*12940*/  @P3 STG.E desc[UR40][R10.64], R55 ;  /* 0x000000370a003986 */ /* 0x0005e8000c101928 */
[----:B------:R-:W-:Y:S01]  /*12950*/  @P2 STG.E desc[UR40][R12.64], R60 ;  /* 0x0000003c0c002986 */ /* 0x000fe2000c101928 */
[----:B-1----:R-:W-:-:S04]  /*12960*/  LEA R14, P5, R27, R0, 0x2 ;  /* 0x000000001b0e7211 */ /* 0x002fc800078a10ff */
[----:B------:R-:W-:-:S05]  /*12970*/  LEA.HI.X.SX32 R15, R27, R68, 0x2, P5 ;  /* 0x000000441b0f7211 */ /* 0x000fca00028f16ff */
[----:B------:R-:W-:Y:S01]  /*12980*/  @P1 STG.E desc[UR40][R14.64], R61 ;  /* 0x0000003d0e001986 */ /* 0x000fe2000c101928 */
[CC--:B----4-:R-:W-:Y:S01]  /*12990*/  IMAD R35, R32.reuse, R69.reuse, RZ ;  /* 0x0000004520237224 */ /* 0x0d0fe200078e02ff */
[----:B------:R-:W-:Y:S02]  /*129a0*/  ISETP.LT.AND P2, PT, R32, UR15, !P0 ;  /* 0x0000000f20007c0c */ /* 0x000fe4000c741270 */
[----:B------:R-:W4:Y:S01]  /*129b0*/  LDL.LU R32, [R1+0x1e0] ;  /* 0x0001e00001207983 */ /* 0x000f220000300800 */
[C---:B---3--:R-:W-:Y:S01]  /*129c0*/  IMAD R33, R24.reuse, R69, RZ ;  /* 0x0000004518217224 */ /* 0x048fe200078e02ff */
[C---:B------:R-:W-:Y:S02]  /*129d0*/  LEA R8, P5, R35.reuse, R0, 0x2 ;  /* 0x0000000023087211 */ /* 0x040fe400078a10ff */
[----:B------:R-:W-:Y:S01]  /*129e0*/  ISETP.LT.AND P3, PT, R24, UR15, !P0 ;  /* 0x0000000f18007c0c */ /* 0x000fe2000c761270 */
[----:B------:R-:W3:Y:S01]  /*129f0*/  LDL.LU R34, [R1+0x344] ;  /* 0x0003440001227983 */ /* 0x000ee20000300800 */
[----:B------:R-:W-:-:S02]  /*12a00*/  LEA.HI.X.SX32 R9, R35, R68, 0x2, P5 ;  /* 0x0000004423097211 */ /* 0x000fc400028f16ff */
[----:B------:R-:W-:-:S04]  /*12a10*/  LEA R24, P6, R33, R0, 0x2 ;  /* 0x0000000021187211 */ /* 0x000fc800078c10ff */
[----:B------:R-:W-:-:S05]  /*12a20*/  LEA.HI.X.SX32 R25, R33, R68, 0x2, P6 ;  /* 0x0000004421197211 */ /* 0x000fca00030f16ff */
[----:B------:R1:W-:Y:S01]  /*12a30*/  @P3 STG.E desc[UR40][R24.64], R62 ;  /* 0x0000003e18003986 */ /* 0x0003e2000c101928 */
[C---:B--2---:R-:W-:Y:S01]  /*12a40*/  ISETP.LT.AND P1, PT, R26.reuse, UR15, !P0 ;  /* 0x0000000f1a007c0c */ /* 0x044fe2000c721270 */
[-C--:B------:R-:W-:Y:S02]  /*12a50*/  IMAD R11, R26, R69.reuse, RZ ;  /* 0x000000451a0b7224 */ /* 0x080fe400078e02ff */
[----:B------:R-:W2:Y:S01]  /*12a60*/  LDL.LU R26, [R1+0x340] ;  /* 0x00034000011a7983 */ /* 0x000ea20000300800 */
[C---:B------:R-:W-:Y:S01]  /*12a70*/  ISETP.LT.AND P5, PT, R2.reuse, UR15, !P0 ;  /* 0x0000000f02007c0c */ /* 0x040fe2000c7a1270 */
[-C--:B------:R-:W-:Y:S02]  /*12a80*/  IMAD R27, R2, R69.reuse, RZ ;  /* 0x00000045021b7224 */ /* 0x080fe400078e02ff */
[----:B------:R-:W3:Y:S04]  /*12a90*/  LDL.LU R2, [R1+0x33c] ;  /* 0x00033c0001027983 */ /* 0x000ee80000300800 */
[----:B-1----:R-:W3:Y:S01]  /*12aa0*/  LDL.LU R24, [R1+0x338] ;  /* 0x0003380001187983 */ /* 0x002ee20000300800 */
[----:B------:R-:W-:Y:S01]  /*12ab0*/  LEA R10, P3, R11, R0, 0x2 ;  /* 0x000000000b0a7211 */ /* 0x000fe200078610ff */
[----:B------:R-:W-:-:S02]  /*12ac0*/  IMAD R15, R42, R69, RZ ;  /* 0x000000452a0f7224 */ /* 0x000fc400078e02ff */
[----:B------:R1:W-:Y:S01]  /*12ad0*/  @P2 STG.E desc[UR40][R8.64], R63 ;  /* 0x0000003f08002986 */ /* 0x0003e2000c101928 */
[----:B------:R-:W-:Y:S02]  /*12ae0*/  LEA.HI.X.SX32 R11, R11, R68, 0x2, P3 ;  /* 0x000000440b0b7211 */ /* 0x000fe400018f16ff */
[----:B------:R-:W-:Y:S01]  /*12af0*/  ISETP.LT.AND P2, PT, R42, UR15, !P0 ;  /* 0x0000000f2a007c0c */ /* 0x000fe2000c741270 */
[----:B------:R-:W-:Y:S01]  /*12b00*/  IMAD R25, R41, R69, RZ ;  /* 0x0000004529197224 */ /* 0x000fe200078e02ff */
[-C--:B------:R-:W-:Y:S01]  /*12b10*/  LEA R12, P6, R27, R0.reuse, 0x2 ;  /* 0x000000001b0c7211 */ /* 0x080fe200078c10ff */
[----:B------:R4:W-:Y:S01]  /*12b20*/  @P1 STG.E desc[UR40][R10.64], R4 ;  /* 0x000000040a001986 */ /* 0x0009e2000c101928 */
[----:B------:R-:W-:Y:S02]  /*12b30*/  LEA R14, P1, R15, R0, 0x2 ;  /* 0x000000000f0e7211 */ /* 0x000fe400078210ff */
[-C--:B------:R-:W-:Y:S01]  /*12b40*/  LEA.HI.X.SX32 R13, R27, R68.reuse, 0x2, P6 ;  /* 0x000000441b0d7211 */ /* 0x080fe200030f16ff */
[----:B------:R-:W3:Y:S01]  /*12b50*/  LDL.LU R33, [R1+0x334] ;  /* 0x0003340001217983 */ /* 0x000ee20000300800 */
[----:B------:R-:W-:-:S02]  /*12b60*/  LEA.HI.X.SX32 R15, R15, R68, 0x2, P1 ;  /* 0x000000440f0f7211 */ /* 0x000fc400008f16ff */
[----:B------:R-:W-:Y:S01]  /*12b70*/  ISETP.LT.AND P3, PT, R41, UR15, !P0 ;  /* 0x0000000f29007c0c */ /* 0x000fe2000c761270 */
[----:B------:R4:W-:Y:S01]  /*12b80*/  @P5 STG.E desc[UR40][R12.64], R5 ;  /* 0x000000050c005986 */ /* 0x0009e2000c101928 */
[----:B-1----:R-:W-:-:S03]  /*12b90*/  LEA R8, P5, R25, R0, 0x2 ;  /* 0x0000000019087211 */ /* 0x002fc600078a10ff */
[----:B------:R1:W-:Y:S01]  /*12ba0*/  @P2 STG.E desc[UR40][R14.64], R6 ;  /* 0x000000060e002986 */ /* 0x0003e2000c101928 */
[----:B------:R-:W-:-:S07]  /*12bb0*/  LEA.HI.X.SX32 R9, R25, R68, 0x2, P5 ;  /* 0x0000004419097211 */ /* 0x000fce00028f16ff */
[----:B------:R-:W-:Y:S01]  /*12bc0*/  @P3 STG.E desc[UR40][R8.64], R7 ;  /* 0x0000000708003986 */ /* 0x000fe2000c101928 */
[C---:B----4-:R-:W-:Y:S01]  /*12bd0*/  IMAD R27, R32.reuse, R69, RZ ;  /* 0x00000045201b7224 */ /* 0x050fe200078e02ff */
[----:B------:R-:W-:Y:S02]  /*12be0*/  ISETP.LT.AND P1, PT, R32, UR15, !P0 ;  /* 0x0000000f20007c0c */ /* 0x000fe4000c721270 */
[----:B------:R-:W4:Y:S02]  /*12bf0*/  LDL.LU R32, [R1+0x330] ;  /* 0x0003300001207983 */ /* 0x000f240000300800 */
[----:B------:R-:W-:Y:S01]  /*12c00*/  LEA R10, P2, R27, R0, 0x2 ;  /* 0x000000001b0a7211 */ /* 0x000fe200078410ff */
[----:B------:R-:W-:-:S03]  /*12c10*/  IMAD R25, R69, 0x2, R27 ;  /* 0x0000000245197824 */ /* 0x000fc600078e021b */
[----:B------:R-:W-:Y:S01]  /*12c20*/  LEA.HI.X.SX32 R11, R27, R68, 0x2, P2 ;  /* 0x000000441b0b7211 */ /* 0x000fe200010f16ff */
[----:B------:R-:W-:Y:S01]  /*12c30*/  IMAD R13, R69, 0x2, R25 ;  /* 0x00000002450d7824 */ /* 0x000fe200078e0219 */
[----:B------:R-:W4:Y:S01]  /*12c40*/  LDL.LU R27, [R1+0x32c] ;  /* 0x00032c00011b7983 */ /* 0x000f220000300800 */
[----:B------:R-:W-:-:S03]  /*12c50*/  LEA R4, P5, R25, R0, 0x2 ;  /* 0x0000000019047211 */ /* 0x000fc600078a10ff */
[----:B------:R2:W-:Y:S01]  /*12c60*/  @P1 STG.E desc[UR40][R10.64], R16 ;  /* 0x000000100a001986 */ /* 0x0005e2000c101928 */
[----:B------:R-:W-:Y:S02]  /*12c70*/  LEA.HI.X.SX32 R5, R25, R68, 0x2, P5 ;  /* 0x0000004419057211 */ /* 0x000fe400028f16ff */
[----:B------:R-:W-:Y:S01]  /*12c80*/  LEA R12, P5, R13, R0, 0x2 ;  /* 0x000000000d0c7211 */ /* 0x000fe200078a10ff */
[----:B-1----:R-:W-:-:S03]  /*12c90*/  IMAD R15, R69, 0x2, R13 ;  /* 0x00000002450f7824 */ /* 0x002fc600078e020d */
[----:B------:R-:W-:Y:S02]  /*12ca0*/  LEA.HI.X.SX32 R13, R13, R68, 0x2, P5 ;  /* 0x000000440d0d7211 */ /* 0x000fe400028f16ff */
[----:B--2---:R-:W-:Y:S02]  /*12cb0*/  ISETP.LT.AND P2, PT, R26, UR15, !P0 ;  /* 0x0000000f1a007c0c */ /* 0x004fe4000c741270 */
[----:B------:R-:W2:Y:S01]  /*12cc0*/  LDL.LU R26, [R1+0x328] ;  /* 0x00032800011a7983 */ /* 0x000ea20000300800 */
[----:B---3--:R-:W-:-:S03]  /*12cd0*/  ISETP.LT.AND P1, PT, R2, UR15, !P0 ;  /* 0x0000000f02007c0c */ /* 0x008fc6000c721270 */
[----:B------:R-:W3:Y:S01]  /*12ce0*/  LDL.LU R2, [R1+0x324] ;  /* 0x0003240001027983 */ /* 0x000ee20000300800 */
[----:B------:R-:W-:-:S03]  /*12cf0*/  ISETP.LT.AND P5, PT, R24, UR15, !P0 ;  /* 0x0000000f18007c0c */ /* 0x000fc6000c7a1270 */
[----:B------:R-:W2:Y:S04]  /*12d00*/  LDL.LU R24, [R1+0x320] ;  /* 0x0003200001187983 */ /* 0x000ea80000300800 */
[----:B------:R-:W2:Y:S04]  /*12d10*/  LDL.LU R16, [R1+0x31c] ;  /* 0x00031c0001107983 */ /* 0x000ea80000300800 */
[----:B------:R-:W2:Y:S01]  /*12d20*/  LDL.LU R14, [R1+0x318] ;  /* 0x00031800010e7983 */ /* 0x000ea20000300800 */
[----:B------:R-:W-:Y:S01]  /*12d30*/  ISETP.LT.AND P6, PT, R40, UR15, !P0 ;  /* 0x0000000f28007c0c */ /* 0x000fe2000c7c1270 */
[----:B------:R-:W-:-:S02]  /*12d40*/  IMAD R9, R69, 0x2, R15 ;  /* 0x0000000245097824 */ /* 0x000fc400078e020f */
[----:B------:R1:W-:Y:S01]  /*12d50*/  @P4 STG.E desc[UR40][R4.64], R17 ;  /* 0x0000001104004986 */ /* 0x0003e2000c101928 */
[----:B------:R-:W-:Y:S01]  /*12d60*/  LEA R6, P4, R15, R0, 0x2 ;  /* 0x000000000f067211 */ /* 0x000fe200078810ff */
[----:B------:R-:W-:Y:S01]  /*12d70*/  IMAD R11, R69, 0x2, R9 ;  /* 0x00000002450b7824 */ /* 0x000fe200078e0209 */
[----:B------:R-:W-:Y:S02]  /*12d80*/  ISETP.LT.AND P3, PT, R34, UR15, !P0 ;  /* 0x0000000f22007c0c */ /* 0x000fe4000c761270 */
[----:B------:R-:W-:-:S05]  /*12d90*/  LEA.HI.X.SX32 R7, R15, R68, 0x2, P4 ;  /* 0x000000440f077211 */ /* 0x000fca00020f16ff */
[----:B------:R1:W-:Y:S01]  /*12da0*/  @P6 STG.E desc[UR40][R12.64], R18 ;  /* 0x000000120c006986 */ /* 0x0003e2000c101928 */
[----:B------:R-:W-:Y:S01]  /*12db0*/  LEA R8, P6, R9, R0, 0x2 ;  /* 0x0000000009087211 */ /* 0x000fe200078c10ff */
[----:B------:R-:W-:Y:S02]  /*12dc0*/  IMAD R15, R69, 0x2, R11 ;  /* 0x00000002450f7824 */ /* 0x000fe400078e020b */
[----:B-1----:R-:W2:Y:S01]  /*12dd0*/  LDL.LU R17, [R1+0x314] ;  /* 0x0003140001117983 */ /* 0x002ea20000300800 */
[----:B------:R-:W-:Y:S02]  /*12de0*/  LEA.HI.X.SX32 R9, R9, R68, 0x2, P6 ;  /* 0x0000004409097211 */ /* 0x000fe400030f16ff */
[----:B------:R-:W-:-:S04]  /*12df0*/  LEA R4, P6, R11, R0, 0x2 ;  /* 0x000000000b047211 */ /* 0x000fc800078c10ff */
[----:B------:R-:W-:Y:S01]  /*12e00*/  LEA.HI.X.SX32 R5, R11, R68, 0x2, P6 ;  /* 0x000000440b057211 */ /* 0x000fe200030f16ff */
[----:B------:R-:W-:Y:S01]  /*12e10*/  IMAD R13, R69, 0x2, R15 ;  /* 0x00000002450d7824 */ /* 0x000fe200078e020f */
[C---:B------:R-:W-:Y:S01]  /*12e20*/  LEA R10, P6, R15.reuse, R0, 0x2 ;  /* 0x000000000f0a7211 */ /* 0x040fe200078c10ff */
[----:B------:R1:W-:Y:S03]  /*12e30*/  @P3 STG.E desc[UR40][R6.64], R19 ;  /* 0x0000001306003986 */ /* 0x0003e6000c101928 */
[----:B------:R-:W-:Y:S01]  /*12e40*/  LEA.HI.X.SX32 R11, R15, R68, 0x2, P6 ;  /* 0x000000440f0b7211 */ /* 0x000fe200030f16ff */
[----:B------:R-:W-:Y:S01]  /*12e50*/  IMAD R15, R69, 0x2, R13 ;  /* 0x00000002450f7824 */ /* 0x000fe200078e020d */
[----:B------:R-:W-:Y:S01]  /*12e60*/  ISETP.LT.AND P4, PT, R33, UR15, !P0 ;  /* 0x0000000f21007c0c */ /* 0x000fe2000c781270 */
[----:B------:R1:W-:Y:S04]  /*12e70*/  @P2 STG.E desc[UR40][R8.64], R20 ;  /* 0x0000001408002986 */ /* 0x0003e8000c101928 */
[----:B------:R-:W2:Y:S01]  /*12e80*/  LDL.LU R12, [R1+0x310] ;  /* 0x00031000010c7983 */ /* 0x000ea20000300800 */
[----:B-1----:R-:W-:-:S03]  /*12e90*/  LEA R6, P6, R13, R0, 0x2 ;  /* 0x000000000d067211 */ /* 0x002fc600078c10ff */
[----:B------:R1:W-:Y:S01]  /*12ea0*/  @P1 STG.E desc[UR40][R4.64], R21 ;  /* 0x0000001504001986 */ /* 0x0003e2000c101928 */
[----:B------:R-:W-:Y:S01]  /*12eb0*/  LEA.HI.X.SX32 R7, R13, R68, 0x2, P6 ;  /* 0x000000440d077211 */ /* 0x000fe200030f16ff */
[----:B------:R-:W-:Y:S01]  /*12ec0*/  IMAD R13, R69, 0x2, R15 ;  /* 0x00000002450d7824 */ /* 0x000fe200078e020f */
[C---:B------:R-:W-:Y:S01]  /*12ed0*/  LEA R8, P6, R15.reuse, R0, 0x2 ;  /* 0x000000000f087211 */ /* 0x040fe200078c10ff */
[----:B------:R2:W-:Y:S03]  /*12ee0*/  @P5 STG.E desc[UR40][R10.64], R22 ;  /* 0x000000160a005986 */ /* 0x0005e6000c101928 */
[----:B------:R-:W-:Y:S02]  /*12ef0*/  LEA.HI.X.SX32 R9, R15, R68, 0x2, P6 ;  /* 0x000000440f097211 */ /* 0x000fe400030f16ff */
[C---:B-1----:R-:W-:Y:S01]  /*12f00*/  LEA R4, P6, R13.reuse, R0, 0x2 ;  /* 0x000000000d047211 */ /* 0x042fe200078c10ff */
[----:B------:R1:W-:Y:S03]  /*12f10*/  @P4 STG.E desc[UR40][R6.64], R23 ;  /* 0x0000001706004986 */ /* 0x0003e6000c101928 */
[----:B------:R-:W-:-:S02]  /*12f20*/  LEA.HI.X.SX32 R5, R13, R68, 0x2, P6 ;  /* 0x000000440d057211 */ /* 0x000fc400030f16ff */
[----:B----4-:R-:W-:Y:S02]  /*12f30*/  ISETP.LT.AND P3, PT, R32, UR15, !P0 ;  /* 0x0000000f20007c0c */ /* 0x010fe4000c761270 */
[----:B------:R-:W-:Y:S02]  /*12f40*/  ISETP.LT.AND P2, PT, R27, UR15, !P0 ;  /* 0x0000000f1b007c0c */ /* 0x000fe4000c741270 */
[----:B---3--:R-:W-:Y:S01]  /*12f50*/  ISETP.LT.AND P5, PT, R2, UR15, !P0 ;  /* 0x0000000f02007c0c */ /* 0x008fe2000c7a1270 */
[----:B------:R-:W-:Y:S01]  /*12f60*/  IMAD R15, R69, 0x2, R13 ;  /* 0x00000002450f7824 */ /* 0x000fe200078e020d */
[----:B------:R-:W3:Y:S07]  /*12f70*/  LDL.LU R2, [R1+0x30c] ;  /* 0x00030c0001027983 */ /* 0x000eee0000300800 */
[----:B------:R4:W-:Y:S01]  /*12f80*/  @P3 STG.E desc[UR40][R8.64], R28 ;  /* 0x0000001c08003986 */ /* 0x0009e2000c101928 */
[----:B--2---:R-:W-:-:S03]  /*12f90*/  ISETP.LT.AND P3, PT, R16, UR15, !P0 ;  /* 0x0000000f10007c0c */ /* 0x004fc6000c761270 */
[----:B------:R-:W2:Y:S04]  /*12fa0*/  LDL.LU R18, [R1+0x308] ;  /* 0x0003080001127983 */ /* 0x000ea80000300800 */
[----:B------:R1:W-:Y:S01]  /*12fb0*/  @P2 STG.E desc[UR40][R4.64], R29 ;  /* 0x0000001d04002986 */ /* 0x0003e2000c101928 */
[----:B------:R-:W-:-:S03]  /*12fc0*/  ISETP.LT.AND P2, PT, R14, UR15, !P0 ;  /* 0x0000000f0e007c0c */ /* 0x000fc6000c741270 */
[----:B------:R-:W2:Y:S04]  /*12fd0*/  LDL.LU R16, [R1+0x304] ;  /* 0x0003040001107983 */ /* 0x000ea80000300800 */
[----:B------:R-:W2:Y:S01]  /*12fe0*/  LDL.LU R14, [R1+0x2fc] ;  /* 0x0002fc00010e7983 */ /* 0x000ea20000300800 */
[----:B------:R-:W-:Y:S01]  /*12ff0*/  LEA R10, P6, R15, R0, 0x2 ;  /* 0x000000000f0a7211 */ /* 0x000fe200078c10ff */
[----:B------:R-:W-:Y:S01]  /*13000*/  IMAD R13, R69, 0x2, R15 ;  /* 0x00000002450d7824 */ /* 0x000fe200078e020f */
[----:B------:R-:W-:Y:S01]  /*13010*/  ISETP.LT.AND P1, PT, R26, UR15, !P0 ;  /* 0x0000000f1a007c0c */ /* 0x000fe2000c721270 */
[----:B------:R-:W2:Y:S01]  /*13020*/  LDS.128 R20, [R3+UR11+0x800] ;  /* 0x0008000b03147984 */ /* 0x000ea20008000c00 */
[----:B------:R-:W-:Y:S01]  /*13030*/  LEA.HI.X.SX32 R11, R15, R68, 0x2, P6 ;  /* 0x000000440f0b7211 */ /* 0x000fe200030f16ff */
[----:B------:R-:W-:Y:S01]  /*13040*/  IMAD R15, R69, 0x2, R13 ;  /* 0x00000002450f7824 */ /* 0x000fe200078e020d */
[----:B-1----:R-:W-:-:S02]  /*13050*/  LEA R6, P6, R13, R0, 0x2 ;  /* 0x000000000d067211 */ /* 0x002fc400078c10ff */
[----:B------:R-:W-:Y:S02]  /*13060*/  ISETP.LT.AND P4, PT, R24, UR15, !P0 ;  /* 0x0000000f18007c0c */ /* 0x000fe4000c781270 */
[----:B------:R-:W-:Y:S01]  /*13070*/  LEA.HI.X.SX32 R7, R13, R68, 0x2, P6 ;  /* 0x000000440d077211 */ /* 0x000fe200030f16ff */
[----:B------:R-:W-:Y:S01]  /*13080*/  IMAD R13, R69, 0x2, R15 ;  /* 0x00000002450d7824 */ /* 0x000fe200078e020f */
[----:B----4-:R-:W-:-:S04]  /*13090*/  LEA R8, P6, R15, R0, 0x2 ;  /* 0x000000000f087211 */ /* 0x010fc800078c10ff */
[----:B------:R-:W-:Y:S01]  /*130a0*/  LEA.HI.X.SX32 R9, R15, R68, 0x2, P6 ;  /* 0x000000440f097211 */ /* 0x000fe200030f16ff */
[----:B------:R-:W-:Y:S01]  /*130b0*/  IMAD R15, R69, 0x2, R13 ;  /* 0x00000002450f7824 */ /* 0x000fe200078e020d */
[----:B------:R-:W-:Y:S01]  /*130c0*/  LEA R4, P6, R13, R0, 0x2 ;  /* 0x000000000d047211 */ /* 0x000fe200078c10ff */
[----:B------:R1:W-:Y:S01]  /*130d0*/  @P1 STG.E desc[UR40][R10.64], R30 ;  /* 0x0000001e0a001986 */ /* 0x0003e2000c101928 */
[----:B------:R-:W-:Y:S02]  /*130e0*/  ISETP.LT.AND P1, PT, R17, UR15, !P0 ;  /* 0x0000000f11007c0c */ /* 0x000fe4000c721270 */
[----:B------:R-:W-:Y:S01]  /*130f0*/  LEA.HI.X.SX32 R5, R13, R68, 0x2, P6 ;  /* 0x000000440d057211 */ /* 0x000fe200030f16ff */
[----:B------:R-:W-:Y:S01]  /*13100*/  IMAD R13, R69, 0x2, R15 ;  /* 0x00000002450d7824 */ /* 0x000fe200078e020f */
[----:B------:R4:W-:Y:S01]  /*13110*/  @P5 STG.E desc[UR40][R6.64], R31 ;  /* 0x0000001f06005986 */ /* 0x0009e2000c101928 */
[----:B------:R-:W-:-:S03]  /*13120*/  ISETP.LT.AND P5, PT, R12, UR15, !P0 ;  /* 0x0000000f0c007c0c */ /* 0x000fc6000c7a1270 */
[----:B------:R-:W2:Y:S01]  /*13130*/  LDL.LU R17, [R1+0x2f8] ;  /* 0x0002f80001117983 */ /* 0x000ea20000300800 */
[----:B-1----:R-:W-:-:S03]  /*13140*/  LEA R10, P6, R15, R0, 0x2 ;  /* 0x000000000f0a7211 */ /* 0x002fc600078c10ff */
[----:B------:R1:W-:Y:S01]  /*13150*/  @P4 STG.E desc[UR40][R8.64], R36 ;  /* 0x0000002408004986 */ /* 0x0003e2000c101928 */
[----:B------:R-:W-:-:S03]  /*13160*/  LEA.HI.X.SX32 R11, R15, R68, 0x2, P6 ;  /* 0x000000440f0b7211 */ /* 0x000fc600030f16ff */
[----:B------:R-:W2:Y:S01]  /*13170*/  LDL.LU R12, [R1+0x2f4] ;  /* 0x0002f400010c7983 */ /* 0x000ea20000300800 */
[----:B----4-:R-:W-:-:S04]  /*13180*/  LEA R6, P6, R13, R0, 0x2 ;  /* 0x000000000d067211 */ /* 0x010fc800078c10ff */
[----:B------:R-:W-:Y:S01]  /*13190*/  LEA.HI.X.SX32 R7, R13, R68, 0x2, P6 ;  /* 0x000000440d077211 */ /* 0x000fe200030f16ff */
[----:B------:R4:W-:Y:S04]  /*131a0*/  @P3 STG.E desc[UR40][R4.64], R37 ;  /* 0x0000002504003986 */ /* 0x0009e8000c101928 */
[----:B------:R1:W-:Y:S04]  /*131b0*/  @P2 STG.E desc[UR40][R10.64], R38 ;  /* 0x000000260a002986 */ /* 0x0003e8000c101928 */
[----:B------:R1:W-:Y:S01]  /*131c0*/  @P1 STG.E desc[UR40][R6.64], R39 ;  /* 0x0000002706001986 */ /* 0x0003e2000c101928 */
[----:B---3--:R-:W-:-:S03]  /*131d0*/  ISETP.LT.AND P4, PT, R2, UR15, !P0 ;  /* 0x0000000f02007c0c */ /* 0x008fc6000c781270 */
[----:B------:R-:W3:Y:S01]  /*131e0*/  LDL.LU R2, [R1+0x2f0] ;  /* 0x0002f00001027983 */ /* 0x000ee20000300800 */
[----:B--2---:R-:W-:-:S03]  /*131f0*/  ISETP.LT.AND P3, PT, R18, UR15, !P0 ;  /* 0x0000000f12007c0c */ /* 0x004fc6000c761270 */
[----:B------:R-:W2:Y:S01]  /*13200*/  LDL.LU R18, [R1+0x2ec] ;  /* 0x0002ec0001127983 */ /* 0x000ea20000300800 */
[----:B------:R-:W-:-:S03]  /*13210*/  ISETP.LT.AND P2, PT, R16, UR15, !P0 ;  /* 0x0000000f10007c0c */ /* 0x000fc6000c741270 */
[----:B------:R-:W2:Y:S01]  /*13220*/  LDL.LU R16, [R1+0x2e8] ;  /* 0x0002e80001107983 */ /* 0x000ea20000300800 */
[----:B------:R-:W-:-:S03]  /*13230*/  ISETP.LT.AND P1, PT, R14, UR15, !P0 ;  /* 0x0000000f0e007c0c */ /* 0x000fc6000c721270 */
[----:B------:R-:W2:Y:S01]  /*13240*/  LDL.LU R14, [R1+0x2e4] ;  /* 0x0002e400010e7983 */ /* 0x000ea20000300800 */
[----:B------:R-:W-:-:S04]  /*13250*/  IMAD R15, R69, 0x2, R13 ;  /* 0x00000002450f7824 */ /* 0x000fc800078e020d */
[----:B------:R-:W-:Y:S01]  /*13260*/  IMAD R13, R69, 0x2, R15 ;  /* 0x00000002450d7824 */ /* 0x000fe200078e020f */
[----:B-1----:R-:W-:-:S04]  /*13270*/  LEA R8, P6, R15, R0, 0x2 ;  /* 0x000000000f087211 */ /* 0x002fc800078c10ff */
[----:B------:R-:W-:Y:S01]  /*13280*/  LEA.HI.X.SX32 R9, R15, R68, 0x2, P6 ;  /* 0x000000440f097211 */ /* 0x000fe200030f16ff */
[----:B------:R-:W-:Y:S01]  /*13290*/  IMAD R15, R69, 0x2, R13 ;  /* 0x00000002450f7824 */ /* 0x000fe200078e020d */
[----:B----4-:R-:W-:-:S04]  /*132a0*/  LEA R4, P6, R13, R0, 0x2 ;  /* 0x000000000d047211 */ /* 0x010fc800078c10ff */
[----:B------:R-:W-:Y:S01]  /*132b0*/  LEA.HI.X.SX32 R5, R13, R68, 0x2, P6 ;  /* 0x000000440d057211 */ /* 0x000fe200030f16ff */
[----:B------:R-:W-:Y:S01]  /*132c0*/  IMAD R13, R69, 0x2, R15 ;  /* 0x00000002450d7824 */ /* 0x000fe200078e020f */
        /* <DEDUP_REMOVED lines=10> */
[----:B-1----:R-:W-:-:S02]  /*13370*/  LEA R8, P6, R15, R0, 0x2 ;  /* 0x000000000f087211 */ /* 0x002fc400078c10ff */
[----:B------:R-:W-:Y:S01]  /*13380*/  ISETP.LT.AND P4, PT, R12, UR15, !P0 ;  /* 0x0000000f0c007c0c */ /* 0x000fe2000c781270 */
        /* <DEDUP_REMOVED lines=22> */
[C---:B------:R-:W-:Y:S02]  /*134f0*/  LEA R8, P6, R15.reuse, R0, 0x2 ;  /* 0x000000000f087211 */ /* 0x040fe400078c10ff */
[----:B------:R-:W-:Y:S02]  /*13500*/  ISETP.LT.AND P2, PT, R18, UR15, !P0 ;  /* 0x0000000f12007c0c */ /* 0x000fe4000c741270 */
[----:B------:R-:W-:Y:S01]  /*13510*/  LEA.HI.X.SX32 R9, R15, R68, 0x2, P6 ;  /* 0x000000440f097211 */ /* 0x000fe200030f16ff */
[----:B------:R-:W-:Y:S01]  /*13520*/  IMAD R15, R69, 0x2, R13 ;  /* 0x00000002450f7824 */ /* 0x000fe200078e020d */
[C---:B------:R-:W-:Y:S01]  /*13530*/  LEA R4, P6, R13.reuse, R0, 0x2 ;  /* 0x000000000d047211 */ /* 0x040fe200078c10ff */
[----:B------:R1:W-:Y:S03]  /*13540*/  @P4 STG.E desc[UR40][R10.64], R58 ;  /* 0x0000003a0a004986 */ /* 0x0003e6000c101928 */
[----:B------:R-:W-:Y:S01]  /*13550*/  LEA.HI.X.SX32 R5, R13, R68, 0x2, P6 ;  /* 0x000000440d057211 */ /* 0x000fe200030f16ff */
[----:B------:R4:W-:Y:S01]  /*13560*/  @P3 STG.E desc[UR40][R6.64], R59 ;  /* 0x0000003b06003986 */ /* 0x0009e2000c101928 */
[----:B-1----:R-:W-:-:S03]  /*13570*/  IMAD R11, R69, 0x2, R15 ;  /* 0x00000002450b7824 */ /* 0x002fc600078e020f */
[----:B------:R1:W-:Y:S01]  /*13580*/  @P2 STG.E desc[UR40][R8.64], R64 ;  /* 0x0000004008002986 */ /* 0x0003e2000c101928 */
[----:B------:R-:W-:Y:S01]  /*13590*/  IMAD R13, R69, 0x2, R11 ;  /* 0x00000002450d7824 */ /* 0x000fe200078e020b */
[----:B------:R-:W-:Y:S02]  /*135a0*/  ISETP.LT.AND P4, PT, R17, UR15, !P0 ;  /* 0x0000000f11007c0c */ /* 0x000fe4000c781270 */
[----:B------:R2:W-:Y:S01]  /*135b0*/  @P1 STG.E desc[UR40][R4.64], R65 ;  /* 0x0000004104001986 */ /* 0x0005e2000c101928 */
[----:B----4-:R-:W-:Y:S01]  /*135c0*/  LEA R6, P1, R11, R0, 0x2 ;  /* 0x000000000b067211 */ /* 0x010fe200078210ff */
[----:B------:R-:W-:-:S03]  /*135d0*/  IMAD R17, R69, 0x2, R13 ;  /* 0x0000000245117824 */ /* 0x000fc600078e020d */
[----:B------:R-:W-:Y:S02]  /*135e0*/  LEA.HI.X.SX32 R7, R11, R68, 0x2, P1 ;  /* 0x000000440b077211 */ /* 0x000fe400008f16ff */
[C---:B-1----:R-:W-:Y:S02]  /*135f0*/  LEA R8, P1, R17.reuse, R0, 0x2 ;  /* 0x0000000011087211 */ /* 0x042fe400078210ff */
[----:B------:R-:W-:Y:S02]  /*13600*/  ISETP.LT.AND P3, PT, R12, UR15, !P0 ;  /* 0x0000000f0c007c0c */ /* 0x000fe4000c761270 */
[----:B------:R-:W-:Y:S02]  /*13610*/  LEA.HI.X.SX32 R9, R17, R68, 0x2, P1 ;  /* 0x0000004411097211 */ /* 0x000fe400008f16ff */
[----:B---3--:R-:W-:Y:S02]  /*13620*/  ISETP.LT.AND P2, PT, R2, UR15, !P0 ;  /* 0x0000000f02007c0c */ /* 0x008fe4000c741270 */
[----:B------:R-:W-:-:S04]  /*13630*/  LEA R2, P6, R15, R0, 0x2 ;  /* 0x000000000f027211 */ /* 0x000fc800078c10ff */
[----:B------:R-:W-:Y:S01]  /*13640*/  LEA.HI.X.SX32 R3, R15, R68, 0x2, P6 ;  /* 0x000000440f037211 */ /* 0x000fe200030f16ff */
[----:B------:R-:W-:Y:S01]  /*13650*/  IMAD R15, R69, 0x2, R17 ;  /* 0x00000002450f7824 */ /* 0x000fe200078e0211 */
[----:B------:R-:W-:-:S03]  /*13660*/  LEA R10, P6, R13, R0, 0x2 ;  /* 0x000000000d0a7211 */ /* 0x000fc600078c10ff */
[----:B------:R-:W-:Y:S01]  /*13670*/  IMAD R69, R69, 0x2, R15 ;  /* 0x0000000245457824 */ /* 0x000fe200078e020f */
[----:B------:R-:W-:Y:S02]  /*13680*/  LEA.HI.X.SX32 R11, R13, R68, 0x2, P6 ;  /* 0x000000440d0b7211 */ /* 0x000fe400030f16ff */
[C---:B------:R-:W-:Y:S02]  /*13690*/  LEA R12, P6, R15.reuse, R0, 0x2 ;  /* 0x000000000f0c7211 */ /* 0x040fe400078c10ff */
[----:B--2---:R-:W-:Y:S02]  /*136a0*/  ISETP.LT.AND P1, PT, R16, UR15, !P0 ;  /* 0x0000000f10007c0c */ /* 0x004fe4000c721270 */
[----:B------:R-:W-:Y:S02]  /*136b0*/  ISETP.LT.AND P0, PT, R14, UR15, !P0 ;  /* 0x0000000f0e007c0c */ /* 0x000fe4000c701270 */
[----:B------:R-:W-:Y:S02]  /*136c0*/  LEA.HI.X.SX32 R13, R15, R68, 0x2, P6 ;  /* 0x000000440f0d7211 */ /* 0x000fe400030f16ff */
[C---:B------:R-:W-:Y:S01]  /*136d0*/  LEA R4, P6, R69.reuse, R0, 0x2 ;  /* 0x0000000045047211 */ /* 0x040fe200078c10ff */
[----:B------:R1:W-:Y:S03]  /*136e0*/  @P5 STG.E desc[UR40][R2.64], R66 ;  /* 0x0000004202005986 */ /* 0x0003e6000c101928 */
[----:B------:R-:W-:Y:S01]  /*136f0*/  LEA.HI.X.SX32 R5, R69, R68, 0x2, P6 ;  /* 0x0000004445057211 */ /* 0x000fe200030f16ff */
[----:B------:R1:W-:Y:S04]  /*13700*/  @P4 STG.E desc[UR40][R6.64], R67 ;  /* 0x0000004306004986 */ /* 0x0003e8000c101928 */
[----:B------:R1:W-:Y:S04]  /*13710*/  @P3 STG.E desc[UR40][R10.64], R20 ;  /* 0x000000140a003986 */ /* 0x0003e8000c101928 */
[----:B------:R1:W-:Y:S04]  /*13720*/  @P2 STG.E desc[UR40][R8.64], R21 ;  /* 0x0000001508002986 */ /* 0x0003e8000c101928 */
[----:B------:R1:W-:Y:S04]  /*13730*/  @P1 STG.E desc[UR40][R12.64], R22 ;  /* 0x000000160c001986 */ /* 0x0003e8000c101928 */
[----:B------:R1:W-:Y:S01]  /*13740*/  @P0 STG.E desc[UR40][R4.64], R23 ;  /* 0x0000001704000986 */ /* 0x0003e2000c101928 */
[----:B------:R-:W-:Y:S06]  /*13750*/  BAR.SYNC.DEFER_BLOCKING 0x0 ;  /* 0x0000000000007b1d */ /* 0x000fec0000010000 */
[----:B------:R-:W-:Y:S05]  /*13760*/  BRA.U UP0, `(.L_x_13) ;  /* 0x0000000100a07547 */ /* 0x000fea000b800000 */
[----:B------:R-:W2:Y:S01]  /*13770*/  S2UR UR5, SR_CgaCtaId ;  /* 0x00000000000579c3 */ /* 0x000ea20000008800 */
[----:B------:R-:W-:Y:S01]  /*13780*/  NOP ;  /* 0x0000000000007918 */ /* 0x000fe20000000000 */
[----:B------:R-:W-:Y:S01]  /*13790*/  UMOV UR4, 0x50 ;  /* 0x0000005000047882 */ /* 0x000fe20000000000 */
[----:B------:R-:W-:Y:S02]  /*137a0*/  IMAD.U32 R0, RZ, RZ, UR10 ;  /* 0x0000000aff007e24 */ /* 0x000fe4000f8e00ff */
[----:B-1----:R-:W-:Y:S02]  /*137b0*/  IMAD.MOV.U32 R3, RZ, RZ, 0xf ;  /* 0x0000000fff037424 */ /* 0x002fe400078e00ff */
[----:B------:R-:W-:Y:S01]  /*137c0*/  IMAD.MOV.U32 R7, RZ, RZ, 0x1 ;  /* 0x00000001ff077424 */ /* 0x000fe200078e00ff */
[----:B------:R-:W-:-:S04]  /*137d0*/  LOP3.LUT R0, R0, 0xffff, RZ, 0xc0, !PT ;  /* 0x0000ffff00007812 */ /* 0x000fc800078ec0ff */
[----:B------:R-:W-:-:S05]  /*137e0*/  SHF.R.U32.HI R0, RZ, 0x5, R0 ;  /* 0x00000005ff007819 */ /* 0x000fca0000011600 */
[----:B------:R-:W-:Y:S01]  /*137f0*/  VIADD R2, R0, 0x10 ;  /* 0x0000001000027836 */ /* 0x000fe20000000000 */
[----:B------:R-:W-:Y:S01]  /*13800*/  SHF.L.U32 R0, R3, R0, RZ ;  /* 0x0000000003007219 */ /* 0x000fe200000006ff */
[----:B--2---:R-:W-:-:S03]  /*13810*/  ULEA UR6, UR5, UR4, 0x18 ;  /* 0x0000000405067291 */ /* 0x004fc6000f8ec0ff */
[----:B------:R-:W-:-:S04]  /*13820*/  SHF.L.U32 R3, R7, R2, RZ ;  /* 0x0000000207037219 */ /* 0x000fc800000006ff */
[----:B------:R-:W-:Y:S02]  /*13830*/  LOP3.LUT R0, R3, R0, RZ, 0xfc, !PT ;  /* 0x0000000003007212 */ /* 0x000fe400078efcff */
[----:B------:R-:W1:Y:S02]  /*13840*/  LDS R5, [UR6] ;  /* 0x00000006ff057984 */ /* 0x000e640008000800 */
[C---:B------:R-:W-:Y:S02]  /*13850*/  LOP3.LUT R2, R0.reuse, 0xffff, RZ, 0xc0, !PT ;  /* 0x0000ffff00027812 */ /* 0x040fe400078ec0ff */
[----:B-1----:R-:W-:-:S04]  /*13860*/  LOP3.LUT R3, R0, 0xffff, R5, 0x80, !PT ;  /* 0x0000ffff00037812 */ /* 0x002fc800078e8005 */
[----:B------:R-:W-:-:S13]  /*13870*/  ISETP.NE.AND P0, PT, R3, R2, PT ;  /* 0x000000020300720c */ /* 0x000fda0003f05270 */
[----:B------:R-:W-:Y:S05]  /*13880*/  @P0 BRA `(.L_x_14) ;  /* 0x0000000000500947 */ /* 0x000fea0003800000 */
[----:B------:R-:W-:Y:S02]  /*13890*/  SHF.R.U32.HI R5, RZ, 0x10, R5 ;  /* 0x00000010ff057819 */ /* 0x000fe40000011605 */
[----:B------:R-:W-:-:S04]  /*138a0*/  SHF.R.U32.HI R2, RZ, 0x10, R0 ;  /* 0x00000010ff027819 */ /* 0x000fc80000011600 */
[----:B------:R-:W-:-:S04]  /*138b0*/  LOP3.LUT R5, R5, R2, RZ, 0xc0, !PT ;  /* 0x0000000205057212 */ /* 0x000fc800078ec0ff */
[----:B------:R-:W-:-:S13]  /*138c0*/  ISETP.NE.AND P0, PT, R5, R2, PT ;  /* 0x000000020500720c */ /* 0x000fda0003f05270 */
[----:B------:R-:W-:Y:S05]  /*138d0*/  @P0 BRA `(.L_x_15) ;  /* 0x0000000000300947 */ /* 0x000fea0003800000 */
[----:B------:R-:W-:Y:S01]  /*138e0*/  R2UR UR4, R0 ;  /* 0x00000000000472ca */ /* 0x000fe200000e0000 */
[----:B------:R-:W-:Y:S01]  /*138f0*/  VOTEU.ANY UR5, UPT, PT ;  /* 0x0000000000057886 */ /* 0x000fe200038e0100 */
[----:B------:R-:W1:Y:S01]  /*13900*/  S2R R0, SR_LANEID ;  /* 0x0000000000007919 */ /* 0x000e620000000000 */
[----:B------:R-:W-:-:S10]  /*13910*/  UFLO.U32 UR5, UR5 ;  /* 0x00000005000572bd */ /* 0x000fd400080e0000 */
[----:B------:R-:W-:-:S06]  /*13920*/  ULOP3.LUT UR4, URZ, UR4, URZ, 0x33, !UPT ;  /* 0x00000004ff047292 */ /* 0x000fcc000f8e33ff */
[----:B------:R-:W-:-:S04]  /*13930*/  IMAD.U32 R2, RZ, RZ, UR4 ;  /* 0x00000004ff027e24 */ /* 0x000fc8000f8e00ff */
[----:B------:R-:W2:Y:S02]  /*13940*/  REDUX UR7, R2 ;  /* 0x00000000020773c4 */ /* 0x000ea40000000000 */
[----:B------:R3:W-:Y:S01]  /*13950*/  UTCATOMSWS.AND URZ, UR4 ;  /* 0x0000000400ff79e3 */ /* 0x0007e20008000000 */
[----:B-1----:R-:W-:Y:S01]  /*13960*/  ISETP.EQ.U32.AND P0, PT, R0, UR5, PT ;  /* 0x0000000500007c0c */ /* 0x002fe2000bf02070 */
[----:B--2---:R-:W-:-:S12]  /*13970*/  IMAD.U32 R0, RZ, RZ, UR7 ;  /* 0x00000007ff007e24 */ /* 0x004fd8000f8e00ff */
[----:B------:R3:W-:Y:S01]  /*13980*/  @P0 ATOMS.AND RZ, [UR6], R0 ;  /* 0x00000000ffff098c */ /* 0x0007e2000a800006 */
[----:B------:R-:W-:Y:S05]  /*13990*/  BRA `(.L_x_13) ;  /* 0x0000000000147947 */ /* 0x000fea0003800000 */
.L_x_15:
[----:B------:R-:W-:-:S07]  /*139a0*/  MOV R2, 0x139c0 ;  /* 0x000139c000027802 */ /* 0x000fce0000000f00 */
[----:B------:R-:W-:Y:S05]  /*139b0*/  CALL.REL.NOINC `($__internal_0_$__cuda_sm10x_tcgen05_guardrail_trap_col_being_dealloced_not_returned_by_alloc) ;  /* 0x00000000002c7944 */ /* 0x000fea0003c00000 */
[----:B------:R-:W-:Y:S05]  /*139c0*/  BRA `(.L_x_13) ;  /* 0x0000000000087947 */ /* 0x000fea0003800000 */
.L_x_14:
[----:B------:R-:W-:-:S07]  /*139d0*/  MOV R2, 0x139f0 ;  /* 0x000139f000027802 */ /* 0x000fce0000000f00 */
[----:B------:R-:W-:Y:S05]  /*139e0*/  CALL.REL.NOINC `($__internal_2_$__cuda_sm10x_tcgen05_guardrail_trap_unallocated_columns_being_dealloced) ;  /* 0x0000000000387944 */ /* 0x000fea0003c00000 */
.L_x_13:
[----:B------:R-:W-:Y:S01]  /*139f0*/  NOP ;  /* 0x0000000000007918 */ /* 0x000fe20000000000 */
[----:B---3--:R-:W-:Y:S05]  /*13a00*/  EXIT ;  /* 0x000000000000794d */ /* 0x008fea0003800000 */
.L_x_9:
[----:B------:R-:W1:Y:S02]  /*13a10*/  SYNCS.PHASECHK.TRANS64.TRYWAIT P3, [UR28], R126 ;  /* 0x0000007eff0075a7 */ /* 0x000e64000806111c */
[----:B-1----:R-:W-:Y:S05]  /*13a20*/  @!P3 BRA `(.L_x_9) ;  /* 0xfffffffc00f8b947 */ /* 0x002fea000383ffff */
[----:B------:R-:W-:Y:S05]  /*13a30*/  BRA `(.L_x_16) ;  /* 0xffffffbc005c7947 */ /* 0x000fea000383ffff */
.L_x_12:
[----:B------:R-:W1:Y:S02]  /*13a40*/  SYNCS.PHASECHK.TRANS64.TRYWAIT P0, [UR13], R2 ;  /* 0x00000002ff0075a7 */ /* 0x000e64000800110d */
[----:B-1----:R-:W-:Y:S05]  /*13a50*/  @!P0 BRA `(.L_x_12) ;  /* 0xfffffffc00f88947 */ /* 0x002fea000383ffff */
[----:B------:R-:W-:Y:S05]  /*13a60*/  BRA `(.L_x_11) ;  /* 0xffffffdc00147947 */ /* 0x000fea000383ffff */
        .weak           $__internal_0_$__cuda_sm10x_tcgen05_guardrail_trap_col_being_dealloced_not_returned_by_alloc
        .type           $__internal_0_$__cuda_sm10x_tcgen05_guardrail_trap_col_being_dealloced_not_returned_by_alloc,@function
        .size           $__internal_0_$__cuda_sm10x_tcgen05_guardrail_trap_col_being_dealloced_not_returned_by_alloc,($__internal_1_$__cuda_sm10x_tcgen05_guardrail_trap_phase_invalid_during_alloc - $__internal_0_$__cuda_sm10x_tcgen05_guardrail_trap_col_being_dealloced_not_returned_by_alloc)
$__internal_0_$__cuda_sm10x_tcgen05_guardrail_trap_col_being_dealloced_not_returned_by_alloc:
[----:B------:R-:W-:Y:S05]  /*13a70*/  BPT.TRAP 0x1 ;  /* 0x000000040000795c */ /* 0x000fea0000300000 */
[----:B------:R-:W-:-:S04]  /*13a80*/  IMAD.MOV.U32 R3, RZ, RZ, 0x0 ;  /* 0x00000000ff037424 */ /* 0x000fc800078e00ff */
[----:B------:R-:W-:Y:S05]  /*13a90*/  RET.REL.NODEC R2 `(matmul_kernel) ;  /* 0xfffffec402587950 */ /* 0x000fea0003c3ffff */
        .weak           $__internal_1_$__cuda_sm10x_tcgen05_guardrail_trap_phase_invalid_during_alloc
        .type           $__internal_1_$__cuda_sm10x_tcgen05_guardrail_trap_phase_invalid_during_alloc,@function
        .size           $__internal_1_$__cuda_sm10x_tcgen05_guardrail_trap_phase_invalid_during_alloc,($__internal_2_$__cuda_sm10x_tcgen05_guardrail_trap_unallocated_columns_being_dealloced - $__internal_1_$__cuda_sm10x_tcgen05_guardrail_trap_phase_invalid_during_alloc)
$__internal_1_$__cuda_sm10x_tcgen05_guardrail_trap_phase_invalid_during_alloc:
[----:B------:R-:W-:Y:S05]  /*13aa0*/  BPT.TRAP 0x1 ;  /* 0x000000040000795c */ /* 0x000fea0000300000 */
[----:B------:R-:W-:-:S04]  /*13ab0*/  IMAD.MOV.U32 R3, RZ, RZ, 0x0 ;  /* 0x00000000ff037424 */ /* 0x000fc800078e00ff */
[----:B------:R-:W-:Y:S05]  /*13ac0*/  RET.REL.NODEC R2 `(matmul_kernel) ;  /* 0xfffffec4024c7950 */ /* 0x000fea0003c3ffff */
        .weak           $__internal_2_$__cuda_sm10x_tcgen05_guardrail_trap_unallocated_columns_being_dealloced
        .type           $__internal_2_$__cuda_sm10x_tcgen05_guardrail_trap_unallocated_columns_being_dealloced,@function
        .size           $__internal_2_$__cuda_sm10x_tcgen05_guardrail_trap_unallocated_columns_being_dealloced,(.L_x_20 - $__internal_2_$__cuda_sm10x_tcgen05_guardrail_trap_unallocated_columns_being_dealloced)
$__internal_2_$__cuda_sm10x_tcgen05_guardrail_trap_unallocated_columns_being_dealloced:
[----:B------:R-:W-:Y:S05]  /*13ad0*/  BPT.TRAP 0x1 ;  /* 0x000000040000795c */ /* 0x000fea0000300000 */
[----:B------:R-:W-:-:S04]  /*13ae0*/  IMAD.MOV.U32 R3, RZ, RZ, 0x0 ;  /* 0x00000000ff037424 */ /* 0x000fc800078e00ff */
[----:B------:R-:W-:Y:S05]  /*13af0*/  RET.REL.NODEC R2 `(matmul_kernel) ;  /* 0xfffffec402407950 */ /* 0x000fea0003c3ffff */
.L_x_17:
[----:B------:R-:W-:-:S00]  /*13b00*/  BRA `(.L_x_17) ;  /* 0xfffffffc00fc7947 */ /* 0x000fc0000383ffff */
[----:B------:R-:W-:-:S00]  /*13b10*/  NOP ;  /* 0x0000000000007918 */ /* 0x000fc00000000000 */
        /* <DEDUP_REMOVED lines=14> */
.L_x_20:


//--------------------- .nv.shared.matmul_kernel  --------------------------
	.section	.nv.shared.matmul_kernel,"aw",@nobits
	.sectionflags	@""
	.align	16
	.zero		1024


//--------------------- .nv.shared.reserved.0     --------------------------
	.section	.nv.shared.reserved.0,"aw",@nobits
	.align	8
	.weak		__nv_reservedSMEM_offset_0_alias
	.size		__nv_reservedSMEM_offset_0_alias, 0, 64
	.other		__nv_reservedSMEM_offset_0_alias,@"STO_CUDA_RESERVED_SHARED STV_DEFAULT"
__nv_reservedSMEM_offset_0_alias:
	.zero		0
.nv.shared.reserved.0:
	.zero		64
	.weak		__nv_reservedSMEM_allocation_phase
	.type		__nv_reservedSMEM_allocation_phase,@object
	.size		__nv_reservedSMEM_allocation_phase,(.L_0 - __nv_reservedSMEM_allocation_phase)
__nv_reservedSMEM_allocation_phase:
	.zero		1
.L_0:
	.zero		7
	.weak		__nv_reservedSMEM_devtool_atexit_pc
	.type		__nv_reservedSMEM_devtool_atexit_pc,@object
	.size		__nv_reservedSMEM_devtool_atexit_pc,(__nv_reservedSMEM_allocation_mask - __nv_reservedSMEM_devtool_atexit_pc)
__nv_reservedSMEM_devtool_atexit_pc:
	.zero		8
	.weak		__nv_reservedSMEM_allocation_mask
	.type		__nv_reservedSMEM_allocation_mask,@object
	.size		__nv_reservedSMEM_allocation_mask,(.L_2 - __nv_reservedSMEM_allocation_mask)
__nv_reservedSMEM_allocation_mask:
	.zero		4
.L_2:


//--------------------- .nv.constant0.matmul_kernel --------------------------
	.section	.nv.constant0.matmul_kernel,"a",@progbits
	.sectionflags	@""
	.align	4
.nv.constant0.matmul_kernel:
	.zero		976


//--------------------- SYMBOLS --------------------------

	.type		.nv.reservedSmem.offset0,@object
	.size		.nv.reservedSmem.offset0,0x4
	.type		.nv.reservedSmem.cap,@object
	.size		.nv.reservedSmem.cap,0x4
